	.target	sm_90a

	.elftype	@"ET_EXEC"


//--------------------- .note.nv.tkinfo           --------------------------
	.section	.note.nv.tkinfo,"",@"SHT_NOTE"
	.sectionflags	@"SHF_NOTE_NV_TKINFO"
	.tkinfo
        /*0018*/ 	.word	0x00000002
        /*0030*/ 	.string	""
        /*0030*/ 	.string	"ptxas"
        /*0030*/ 	.string	"Cuda compilation tools, release 13.0, V13.0.88"
        /*0030*/ 	.string	"Build cuda_13.0.r13.0/compiler.36424714_0"
        /*0030*/ 	.string	"-arch sm_90a -m 64 "



//--------------------- .note.nv.cuinfo           --------------------------
	.section	.note.nv.cuinfo,"",@"SHT_NOTE"
	.sectionflags	@"SHF_NOTE_NV_CUINFO"
        /*0018*/ 	.short	0x0002
        /*001a*/ 	.short	0x005a
        /*001c*/ 	.short	0x0082
	.zero		2


//--------------------- .nv.info                  --------------------------
	.section	.nv.info,"",@"SHT_CUDA_INFO"
	.align	4


	//----- nvinfo : EIATTR_REGCOUNT
	.align		4
        /*0000*/ 	.byte	0x04, 0x2f
        /*0002*/ 	.short	(.L_16 - .L_15)
	.align		4
.L_15:
        /*0004*/ 	.word	index@(_ZN7cutlass13device_kernelINS_4fmha6kernel28FmhaKernelTmaWarpSpecializedINS1_10collective30FmhaMainloopTmaWarpSpecializedINS_6half_tEffN4cute5tupleIJNS7_1CILi128EEENS9_ILi256EEENS9_ILi224EEEEEENS8_IJiNS9_ILi1EEENS8_IJiiEEEEEESG_SG_NS4_12CausalFusionEJEEENS4_15FmhaFwdEpilogueIS6_fNS8_IJNS9_ILi64EEESC_SB_EEEEENS2_23IndividualTileSchedulerEJEEEEEvNT_6ParamsE)
        /*0008*/ 	.word	0x000000a8


	//----- nvinfo : EIATTR_FRAME_SIZE
	.align		4
.L_16:
        /*000c*/ 	.byte	0x04, 0x11
        /*000e*/ 	.short	(.L_18 - .L_17)
	.align		4
.L_17:
        /*0010*/ 	.word	index@($__internal_0_$__cuda_sm20_rcp_rn_f32_slowpath)
        /*0014*/ 	.word	0x000000c8


	//----- nvinfo : EIATTR_FRAME_SIZE
	.align		4
.L_18:
        /*0018*/ 	.byte	0x04, 0x11
        /*001a*/ 	.short	(.L_20 - .L_19)
	.align		4
.L_19:
        /*001c*/ 	.word	index@(_ZN7cutlass13device_kernelINS_4fmha6kernel28FmhaKernelTmaWarpSpecializedINS1_10collective30FmhaMainloopTmaWarpSpecializedINS_6half_tEffN4cute5tupleIJNS7_1CILi128EEENS9_ILi256EEENS9_ILi224EEEEEENS8_IJiNS9_ILi1EEENS8_IJiiEEEEEESG_SG_NS4_12CausalFusionEJEEENS4_15FmhaFwdEpilogueIS6_fNS8_IJNS9_ILi64EEESC_SB_EEEEENS2_23IndividualTileSchedulerEJEEEEEvNT_6ParamsE)
        /*0020*/ 	.word	0x000000c8


	//----- nvinfo : EIATTR_MIN_STACK_SIZE
	.align		4
.L_20:
        /*0024*/ 	.byte	0x04, 0x12
        /*0026*/ 	.short	(.L_22 - .L_21)
	.align		4
.L_21:
        /*0028*/ 	.word	index@(_ZN7cutlass13device_kernelINS_4fmha6kernel28FmhaKernelTmaWarpSpecializedINS1_10collective30FmhaMainloopTmaWarpSpecializedINS_6half_tEffN4cute5tupleIJNS7_1CILi128EEENS9_ILi256EEENS9_ILi224EEEEEENS8_IJiNS9_ILi1EEENS8_IJiiEEEEEESG_SG_NS4_12CausalFusionEJEEENS4_15FmhaFwdEpilogueIS6_fNS8_IJNS9_ILi64EEESC_SB_EEEEENS2_23IndividualTileSchedulerEJEEEEEvNT_6ParamsE)
        /*002c*/ 	.word	0x000000c8
.L_22:


//--------------------- .nv.compat                --------------------------
	.section	.nv.compat,"",@"SHT_CUDA_COMPAT_INFO"
	.align	4
        /*0000*/ 	.byte	0x02, 0x09, 0x01, 0x00, 0x02, 0x02, 0x04, 0x00, 0x02, 0x05, 0x05, 0x00, 0x03, 0x07, 0x01, 0x01
        /*0010*/ 	.byte	0x02, 0x03, 0x01, 0x00, 0x02, 0x06, 0x01, 0x00, 0x04, 0x0b, 0x08, 0x00, 0x00, 0x00, 0x00, 0x00
        /*0020*/ 	.byte	0x00, 0x00, 0x00, 0x00


//--------------------- .nv.info._ZN7cutlass13device_kernelINS_4fmha6kernel28FmhaKernelTmaWarpSpecializedINS1_10collective30FmhaMainloopTmaWarpSpecializedINS_6half_tEffN4cute5tupleIJNS7_1CILi128EEENS9_ILi256EEENS9_ILi224EEEEEENS8_IJiNS9_ILi1EEENS8_IJiiEEEEEESG_SG_NS4_12CausalFusionEJEEENS4_15FmhaFwdEpilogueIS6_fNS8_IJNS9_ILi64EEESC_SB_EEEEENS2_23IndividualTileSchedulerEJEEEEEvNT_6ParamsE --------------------------
	.section	.nv.info._ZN7cutlass13device_kernelINS_4fmha6kernel28FmhaKernelTmaWarpSpecializedINS1_10collective30FmhaMainloopTmaWarpSpecializedINS_6half_tEffN4cute5tupleIJNS7_1CILi128EEENS9_ILi256EEENS9_ILi224EEEEEENS8_IJiNS9_ILi1EEENS8_IJiiEEEEEESG_SG_NS4_12CausalFusionEJEEENS4_15FmhaFwdEpilogueIS6_fNS8_IJNS9_ILi64EEESC_SB_EEEEENS2_23IndividualTileSchedulerEJEEEEEvNT_6ParamsE,"",@"SHT_CUDA_INFO"
	.sectionflags	@""
	.align	4


	//----- nvinfo : EIATTR_CUDA_API_VERSION
	.align		4
        /*0000*/ 	.byte	0x04, 0x37
        /*0002*/ 	.short	(.L_24 - .L_23)
.L_23:
        /*0004*/ 	.word	0x00000082


	//----- nvinfo : EIATTR_KPARAM_INFO
	.align		4
.L_24:
        /*0008*/ 	.byte	0x04, 0x17
        /*000a*/ 	.short	(.L_26 - .L_25)
.L_25:
        /*000c*/ 	.word	0x00000000
        /*0010*/ 	.short	0x0000
        /*0012*/ 	.short	0x0070
        /*0014*/ 	.byte	0x00, 0xf0, 0x01, 0x20


	//----- nvinfo : EIATTR_SPARSE_MMA_MASK
	.align		4
.L_26:
        /*0018*/ 	.byte	0x03, 0x50
        /*001a*/ 	.short	0x0000


	//----- nvinfo : EIATTR_MAXREG_COUNT
	.align		4
        /*001c*/ 	.byte	0x03, 0x1b
        /*001e*/ 	.short	0x00a8


	//----- nvinfo : EIATTR_NUM_BARRIERS
	.align		4
        /*0020*/ 	.byte	0x02, 0x4c
        /*0022*/ 	.byte	0x02
	.zero		1


	//----- nvinfo : EIATTR_EXTERNS
	.align		4
        /*0024*/ 	.byte	0x04, 0x0f
        /*0026*/ 	.short	(.L_28 - .L_27)


	//   ....[0]....
	.align		4
.L_27:
        /*0028*/ 	.word	index@(__assertfail)


	//----- nvinfo : EIATTR_ANNOTATIONS
	.align		4
.L_28:
        /*002c*/ 	.byte	0x04, 0x55
        /*002e*/ 	.short	(.L_30 - .L_29)


	//   ....[0]....
.L_29:
        /*0030*/ 	.word	0x00000001
        /*0034*/ 	.byte	0x20, 0x02, 0x00, 0x00, 0x01, 0x00, 0x00, 0x00, 0x80, 0x0a, 0x00, 0x00, 0x01, 0x00, 0x00, 0x00
        /* <DEDUP_REMOVED lines=150> */
        /*09a4*/ 	.byte	0xc0, 0xc7, 0x01, 0x00


	//----- nvinfo : EIATTR_MERCURY_ISA_VERSION
	.align		4
.L_30:
        /*09a8*/ 	.byte	0x03, 0x5f
        /*09aa*/ 	.short	0x0101


	//----- nvinfo : EIATTR_INT_WARP_WIDE_INSTR_OFFSETS
	.align		4
        /*09ac*/ 	.byte	0x04, 0x31
        /*09ae*/ 	.short	(.L_32 - .L_31)


	//   ....[0]....
.L_31:
        /*09b0*/ 	.word	0x00000720


	//   ....[1]....
        /*09b4*/ 	.word	0x00000730


	//   ....[2]....
        /*09b8*/ 	.word	0x00000740


	//   ....[3]....
        /*09bc*/ 	.word	0x00000750


	//   ....[4]....
        /*09c0*/ 	.word	0x000007c0


	//----- nvinfo : EIATTR_COOP_GROUP_MASK_REGIDS
	.align		4
.L_32:
        /*09c4*/ 	.byte	0x04, 0x29
        /*09c6*/ 	.short	(.L_34 - .L_33)


	//   ....[0]....
.L_33:
        /*09c8*/ 	.word	0xffffffff


	//   ....[1]....
        /*09cc*/ 	.word	0xffffffff


	//   ....[2]....
        /*09d0*/ 	.word	0xffffffff


	//   ....[3]....
        /*09d4*/ 	.word	0xffffffff


	//   ....[4]....
        /*09d8*/ 	.word	0xffffffff


	//   ....[5]....
        /*09dc*/ 	.word	0xffffffff


	//   ....[6]....
        /*09e0*/ 	.word	0xffffffff


	//   ....[7]....
        /*09e4*/ 	.word	0xffffffff


	//   ....[8]....
        /*09e8*/ 	.word	0xffffffff


	//   ....[9]....
        /*09ec*/ 	.word	0xffffffff


	//   ....[10]....
        /*09f0*/ 	.word	0xffffffff


	//   ....[11]....
        /*09f4*/ 	.word	0xffffffff


	//   ....[12]....
        /*09f8*/ 	.word	0xffffffff


	//   ....[13]....
        /*09fc*/ 	.word	0xffffffff


	//   ....[14]....
        /*0a00*/ 	.word	0xffffffff


	//   ....[15]....
        /*0a04*/ 	.word	0xffffffff


	//   ....[16]....
        /*0a08*/ 	.word	0xffffffff


	//   ....[17]....
        /*0a0c*/ 	.word	0xffffffff


	//   ....[18]....
        /*0a10*/ 	.word	0xffffffff


	//   ....[19]....
        /*0a14*/ 	.word	0xffffffff


	//   ....[20]....
        /*0a18*/ 	.word	0xffffffff


	//   ....[21]....
        /*0a1c*/ 	.word	0xffffffff


	//----- nvinfo : EIATTR_COOP_GROUP_INSTR_OFFSETS
	.align		4
.L_34:
        /*0a20*/ 	.byte	0x04, 0x28
        /*0a22*/ 	.short	(.L_36 - .L_35)


	//   ....[0]....
.L_35:
        /*0a24*/ 	.word	0x00000060


	//   ....[1]....
        /*0a28*/ 	.word	0x00000090


	//   ....[2]....
        /*0a2c*/ 	.word	0x000001c0


	//   ....[3]....
        /*0a30*/ 	.word	0x000003a0


	//   ....[4]....
        /*0a34*/ 	.word	0x00000560


	//   ....[5]....
        /*0a38*/ 	.word	0x000006c0


	//   ....[6]....
        /*0a3c*/ 	.word	0x000030d0


	//   ....[7]....
        /*0a40*/ 	.word	0x000031e0


	//   ....[8]....
        /*0a44*/ 	.word	0x00003260


	//   ....[9]....
        /*0a48*/ 	.word	0x00003320


	//   ....[10]....
        /*0a4c*/ 	.word	0x0000a350


	//   ....[11]....
        /*0a50*/ 	.word	0x0000a370


	//   ....[12]....
        /*0a54*/ 	.word	0x0000c250


	//   ....[13]....
        /*0a58*/ 	.word	0x0000c560


	//   ....[14]....
        /*0a5c*/ 	.word	0x00013560


	//   ....[15]....
        /*0a60*/ 	.word	0x00013580


	//   ....[16]....
        /*0a64*/ 	.word	0x000165d0


	//   ....[17]....
        /*0a68*/ 	.word	0x00016880


	//   ....[18]....
        /*0a6c*/ 	.word	0x0001b610


	//   ....[19]....
        /*0a70*/ 	.word	0x0001b620


	//   ....[20]....
        /*0a74*/ 	.word	0x0001b650


	//   ....[21]....
        /*0a78*/ 	.word	0x0001b670


	//----- nvinfo : EIATTR_REG_RECONFIG
	.align		4
.L_36:
        /*0a7c*/ 	.byte	0x01, 0x54
	.zero		2


	//----- nvinfo : EIATTR_SYSCALL_OFFSETS
	.align		4
        /*0a80*/ 	.byte	0x04, 0x46
        /*0a82*/ 	.short	(.L_38 - .L_37)


	//   ....[0]....
.L_37:
        /*0a84*/ 	.word	0x0001c7b0


	//   ....[1]....
        /*0a88*/ 	.word	0x0001c930


	//----- nvinfo : EIATTR_MBARRIER_INSTR_OFFSETS
	.align		4
.L_38:
        /*0a8c*/ 	.byte	0x04, 0x39
        /*0a8e*/ 	.short	(.L_40 - .L_39)


	//   ....[0]....
.L_39:
        /*0a90*/ 	.word	0x00000350
        /*0a94*/ 	.word	0x000000ff
        /*0a98*/ 	.word	0x0009a050
        /*0a9c*/ 	.short	0x0100
        /*0a9e*/ 	.byte	0x0a
	.zero		1


	//   ....[1]....
        /*0aa0*/ 	.word	0x00000360
        /*0aa4*/ 	.word	0x000000ff
        /*0aa8*/ 	.word	0x0009a060
        /*0aac*/ 	.short	0x0100
        /*0aae*/ 	.byte	0x0a
	.zero		1


	//   ....[2]....
        /*0ab0*/ 	.word	0x00000370
        /*0ab4*/ 	.word	0x000000ff
        /*0ab8*/ 	.word	0x0009a058
        /*0abc*/ 	.short	0x0100
        /*0abe*/ 	.byte	0x0a
	.zero		1


	//   ....[3]....
        /*0ac0*/ 	.word	0x00000380
        /*0ac4*/ 	.word	0x000000ff
        /*0ac8*/ 	.word	0x0009a068
        /*0acc*/ 	.short	0x0100
        /*0ace*/ 	.byte	0x0a
	.zero		1


	//   ....[4]....
        /*0ad0*/ 	.word	0x000004b0
        /*0ad4*/ 	.word	0x000000ff
        /*0ad8*/ 	.word	0x0009a000
        /*0adc*/ 	.short	0x0100
        /*0ade*/ 	.byte	0x0a
	.zero		1


	//   ....[5]....
        /*0ae0*/ 	.word	0x000004c0
        /*0ae4*/ 	.word	0x000000ff
        /*0ae8*/ 	.word	0x0009a028
        /*0aec*/ 	.short	0x0100
        /*0aee*/ 	.byte	0x0a
	.zero		1


	//   ....[6]....
        /*0af0*/ 	.word	0x000004d0
        /*0af4*/ 	.word	0x000000ff
        /*0af8*/ 	.word	0x0009a008
        /*0afc*/ 	.short	0x0100
        /*0afe*/ 	.byte	0x0a
	.zero		1


	//   ....[7]....
        /*0b00*/ 	.word	0x000004e0
        /*0b04*/ 	.word	0x000000ff
        /*0b08*/ 	.word	0x0009a030
        /*0b0c*/ 	.short	0x0100
        /*0b0e*/ 	.byte	0x0a
	.zero		1


	//   ....[8]....
        /*0b10*/ 	.word	0x000004f0
        /*0b14*/ 	.word	0x000000ff
        /*0b18*/ 	.word	0x0009a010
        /*0b1c*/ 	.short	0x0100
        /*0b1e*/ 	.byte	0x0a
	.zero		1


	//   ....[9]....
        /*0b20*/ 	.word	0x00000500
        /*0b24*/ 	.word	0x000000ff
        /*0b28*/ 	.word	0x0009a038
        /*0b2c*/ 	.short	0x0100
        /*0b2e*/ 	.byte	0x0a
	.zero		1


	//   ....[10]....
        /*0b30*/ 	.word	0x00000510
        /*0b34*/ 	.word	0x000000ff
        /*0b38*/ 	.word	0x0009a018
        /*0b3c*/ 	.short	0x0100
        /*0b3e*/ 	.byte	0x0a
	.zero		1


	//   ....[11]....
        /*0b40*/ 	.word	0x00000520
        /*0b44*/ 	.word	0x000000ff
        /*0b48*/ 	.word	0x0009a040
        /*0b4c*/ 	.short	0x0100
        /*0b4e*/ 	.byte	0x0a
	.zero		1


	//   ....[12]....
        /*0b50*/ 	.word	0x00000530
        /*0b54*/ 	.word	0x000000ff
        /*0b58*/ 	.word	0x0009a020
        /*0b5c*/ 	.short	0x0100
        /*0b5e*/ 	.byte	0x0a
	.zero		1


	//   ....[13]....
        /*0b60*/ 	.word	0x00000540
        /*0b64*/ 	.word	0x000000ff
        /*0b68*/ 	.word	0x0009a048
        /*0b6c*/ 	.short	0x0100
        /*0b6e*/ 	.byte	0x0a
	.zero		1


	//   ....[14]....
        /*0b70*/ 	.word	0x00000670
        /*0b74*/ 	.word	0x000000ff
        /*0b78*/ 	.word	0x0009a070
        /*0b7c*/ 	.short	0x0100
        /*0b7e*/ 	.byte	0x0a
	.zero		1


	//   ....[15]....
        /*0b80*/ 	.word	0x00000680
        /*0b84*/ 	.word	0x000000ff
        /*0b88*/ 	.word	0x0009a080
        /*0b8c*/ 	.short	0x0100
        /*0b8e*/ 	.byte	0x0a
	.zero		1


	//   ....[16]....
        /*0b90*/ 	.word	0x00000690
        /*0b94*/ 	.word	0x000000ff
        /*0b98*/ 	.word	0x0009a078
        /*0b9c*/ 	.short	0x0100
        /*0b9e*/ 	.byte	0x0a
	.zero		1


	//   ....[17]....
        /*0ba0*/ 	.word	0x000006a0
        /*0ba4*/ 	.word	0x000000ff
        /*0ba8*/ 	.word	0x0009a088
        /*0bac*/ 	.short	0x0100
        /*0bae*/ 	.byte	0x0a
	.zero		1


	//   ....[18]....
        /*0bb0*/ 	.word	0x000007e0
        /*0bb4*/ 	.word	0x000000ff
        /*0bb8*/ 	.word	0x0009a090
        /*0bbc*/ 	.short	0x0100
        /*0bbe*/ 	.byte	0x08
	.zero		1


	//   ....[19]....
        /*0bc0*/ 	.word	0x000007f0
        /*0bc4*/ 	.word	0x000000ff
        /*0bc8*/ 	.word	0x0009a098
        /*0bcc*/ 	.short	0x0100
        /*0bce*/ 	.byte	0x08
	.zero		1


	//   ....[20]....
        /*0bd0*/ 	.word	0x00000800
        /*0bd4*/ 	.word	0x000000ff
        /*0bd8*/ 	.word	0x0009a0a0
        /*0bdc*/ 	.short	0x0100
        /*0bde*/ 	.byte	0x08
	.zero		1


	//   ....[21]....
        /*0be0*/ 	.word	0x00000810
        /*0be4*/ 	.word	0x000000ff
        /*0be8*/ 	.word	0x0009a0a8
        /*0bec*/ 	.short	0x0100
        /*0bee*/ 	.byte	0x08
	.zero		1


	//   ....[22]....
        /*0bf0*/ 	.word	0x00000910
        /*0bf4*/ 	.word	0x000000ff
        /*0bf8*/ 	.word	0x0009a0c0
        /*0bfc*/ 	.short	0x0100
        /*0bfe*/ 	.byte	0x0a
	.zero		1


	//   ....[23]....
        /*0c00*/ 	.word	0x00000920
        /*0c04*/ 	.word	0x000000ff
        /*0c08*/ 	.word	0x0009a0e0
        /*0c0c*/ 	.short	0x0100
        /*0c0e*/ 	.byte	0x0a
	.zero		1


	//   ....[24]....
        /*0c10*/ 	.word	0x00000930
        /*0c14*/ 	.word	0x000000ff
        /*0c18*/ 	.word	0x0009a0c8
        /*0c1c*/ 	.short	0x0100
        /*0c1e*/ 	.byte	0x0a
	.zero		1


	//   ....[25]....
        /*0c20*/ 	.word	0x00000940
        /*0c24*/ 	.word	0x000000ff
        /*0c28*/ 	.word	0x0009a0e8
        /*0c2c*/ 	.short	0x0100
        /*0c2e*/ 	.byte	0x0a
	.zero		1


	//   ....[26]....
        /*0c30*/ 	.word	0x00000950
        /*0c34*/ 	.word	0x000000ff
        /*0c38*/ 	.word	0x0009a0d0
        /*0c3c*/ 	.short	0x0100
        /*0c3e*/ 	.byte	0x0a
	.zero		1


	//   ....[27]....
        /*0c40*/ 	.word	0x00000960
        /*0c44*/ 	.word	0x000000ff
        /*0c48*/ 	.word	0x0009a0f0
        /*0c4c*/ 	.short	0x0100
        /*0c4e*/ 	.byte	0x0a
	.zero		1


	//   ....[28]....
        /*0c50*/ 	.word	0x00000970
        /*0c54*/ 	.word	0x000000ff
        /*0c58*/ 	.word	0x0009a0d8
        /*0c5c*/ 	.short	0x0100
        /*0c5e*/ 	.byte	0x0a
	.zero		1


	//   ....[29]....
        /*0c60*/ 	.word	0x00000980
        /*0c64*/ 	.word	0x000000ff
        /*0c68*/ 	.word	0x0009a0f8
        /*0c6c*/ 	.short	0x0100
        /*0c6e*/ 	.byte	0x0a
	.zero		1


	//   ....[30]....
        /*0c70*/ 	.word	0x00000f80
        /*0c74*/ 	.word	0x000000ff
        /*0c78*/ 	.word	0x0009a050
        /*0c7c*/ 	.short	0x010a
        /*0c7e*/ 	.byte	0x06
	.zero		1


	//   ....[31]....
        /*0c80*/ 	.word	0x000010f0
        /*0c84*/ 	.word	0x000000ff
        /*0c88*/ 	.word	0x0009a000
        /*0c8c*/ 	.short	0x010a
        /*0c8e*/ 	.byte	0x3d
	.zero		1


	//   ....[32]....
        /*0c90*/ 	.word	0x00001160
        /*0c94*/ 	.word	0x000000ff
        /*0c98*/ 	.word	0xfffffff8
        /*0c9c*/ 	.short	0x010a
        /*0c9e*/ 	.byte	0x05
	.zero		1


	//   ....[33]....
        /*0ca0*/ 	.word	0x00006b00
        /*0ca4*/ 	.word	0x0000001d
        /*0ca8*/ 	.word	0x00000000
        /*0cac*/ 	.short	0x0101
        /*0cae*/ 	.byte	0x06
	.zero		1


	//   ....[34]....
        /*0cb0*/ 	.word	0x00006ee0
        /*0cb4*/ 	.word	0x000000ff
        /*0cb8*/ 	.word	0x0009a008
        /*0cbc*/ 	.short	0x010a
        /*0cbe*/ 	.byte	0x3d
	.zero		1


	//   ....[35]....
        /*0cc0*/ 	.word	0x00009780
        /*0cc4*/ 	.word	0x000000ff
        /*0cc8*/ 	.word	0x00000000
        /*0ccc*/ 	.short	0x0101
        /*0cce*/ 	.byte	0x04
	.zero		1


	//   ....[36]....
        /*0cd0*/ 	.word	0x000098f0
        /*0cd4*/ 	.word	0x000000ff
        /*0cd8*/ 	.word	0x0009a000
        /*0cdc*/ 	.short	0x010a
        /*0cde*/ 	.byte	0x05
	.zero		1


	//   ....[37]....
        /*0ce0*/ 	.word	0x0000e530
        /*0ce4*/ 	.word	0x000000ff
        /*0ce8*/ 	.word	0x0009a000
        /*0cec*/ 	.short	0x010a
        /*0cee*/ 	.byte	0x06
	.zero		1


	//   ....[38]....
        /*0cf0*/ 	.word	0x0000eba0
        /*0cf4*/ 	.word	0x000000ff
        /*0cf8*/ 	.word	0x0009a000
        /*0cfc*/ 	.short	0x010a
        /*0cfe*/ 	.byte	0x06
	.zero		1


	//   ....[39]....
        /*0d00*/ 	.word	0x00011140
        /*0d04*/ 	.word	0x000000ff
        /*0d08*/ 	.word	0x00000000
        /*0d0c*/ 	.short	0x0101
        /*0d0e*/ 	.byte	0x06
	.zero		1


	//   ....[40]....
        /*0d10*/ 	.word	0x000111f0
        /*0d14*/ 	.word	0x000000ff
        /*0d18*/ 	.word	0x00000000
        /*0d1c*/ 	.short	0x0101
        /*0d1e*/ 	.byte	0x06
	.zero		1


	//   ....[41]....
        /*0d20*/ 	.word	0x000113f0
        /*0d24*/ 	.word	0x000000ff
        /*0d28*/ 	.word	0x0009a000
        /*0d2c*/ 	.short	0x010a
        /*0d2e*/ 	.byte	0x05
	.zero		1


	//   ....[42]....
        /*0d30*/ 	.word	0x000187c0
        /*0d34*/ 	.word	0x000000ff
        /*0d38*/ 	.word	0x0009a000
        /*0d3c*/ 	.short	0x010a
        /*0d3e*/ 	.byte	0x06
	.zero		1


	//   ....[43]....
        /*0d40*/ 	.word	0x00018e20
        /*0d44*/ 	.word	0x000000ff
        /*0d48*/ 	.word	0x0009a000
        /*0d4c*/ 	.short	0x010a
        /*0d4e*/ 	.byte	0x06
	.zero		1


	//   ....[44]....
        /*0d50*/ 	.word	0x0001b3c0
        /*0d54*/ 	.word	0x000000ff
        /*0d58*/ 	.word	0x00000000
        /*0d5c*/ 	.short	0x0101
        /*0d5e*/ 	.byte	0x06
	.zero		1


	//   ....[45]....
        /*0d60*/ 	.word	0x0001b470
        /*0d64*/ 	.word	0x000000ff
        /*0d68*/ 	.word	0x00000000
        /*0d6c*/ 	.short	0x0101
        /*0d6e*/ 	.byte	0x06
	.zero		1


	//   ....[46]....
        /*0d70*/ 	.word	0x0001c230
        /*0d74*/ 	.word	0x000000ff
        /*0d78*/ 	.word	0x00000008
        /*0d7c*/ 	.short	0x010a
        /*0d7e*/ 	.byte	0x04
	.zero		1


	//   ....[47]....
        /*0d80*/ 	.word	0x0001e140
        /*0d84*/ 	.word	0x00000000
        /*0d88*/ 	.word	0x0009a090
        /*0d8c*/ 	.short	0x0101
        /*0d8e*/ 	.byte	0x3d
	.zero		1


	//   ....[48]....
        /*0d90*/ 	.word	0x0001e310
        /*0d94*/ 	.word	0x00000004
        /*0d98*/ 	.word	0x0009a060
        /*0d9c*/ 	.short	0x010a
        /*0d9e*/ 	.byte	0x3f
	.zero		1


	//   ....[49]....
        /*0da0*/ 	.word	0x0001e760
        /*0da4*/ 	.word	0x00000005
        /*0da8*/ 	.word	0x0009a028
        /*0dac*/ 	.short	0x010a
        /*0dae*/ 	.byte	0x3f
	.zero		1


	//   ....[50]....
        /*0db0*/ 	.word	0x0001ec00
        /*0db4*/ 	.word	0x00000004
        /*0db8*/ 	.word	0x0009a060
        /*0dbc*/ 	.short	0x010a
        /*0dbe*/ 	.byte	0x3f
	.zero		1


	//   ....[51]....
        /*0dc0*/ 	.word	0x0001f0d0
        /*0dc4*/ 	.word	0x00000003
        /*0dc8*/ 	.word	0x0009a028
        /*0dcc*/ 	.short	0x010a
        /*0dce*/ 	.byte	0x3f
	.zero		1


	//   ....[52]....
        /*0dd0*/ 	.word	0x0001f640
        /*0dd4*/ 	.word	0x00000007
        /*0dd8*/ 	.word	0x0009a028
        /*0ddc*/ 	.short	0x010a
        /*0dde*/ 	.byte	0x3f
	.zero		1


	//   ....[53]....
        /*0de0*/ 	.word	0x0001fb10
        /*0de4*/ 	.word	0x00000004
        /*0de8*/ 	.word	0x0009a028
        /*0dec*/ 	.short	0x010a
        /*0dee*/ 	.byte	0x3f
	.zero		1


	//   ....[54]....
        /*0df0*/ 	.word	0x0001ffd0
        /*0df4*/ 	.word	0x00000004
        /*0df8*/ 	.word	0x0009a050
        /*0dfc*/ 	.short	0x010a
        /*0dfe*/ 	.byte	0x3f
	.zero		1


	//   ....[55]....
        /*0e00*/ 	.word	0x00020030
        /*0e04*/ 	.word	0x00000000
        /*0e08*/ 	.word	0x0009a000
        /*0e0c*/ 	.short	0x010a
        /*0e0e*/ 	.byte	0x3f
	.zero		1


	//   ....[56]....
        /*0e10*/ 	.word	0x00020090
        /*0e14*/ 	.word	0x00000007
        /*0e18*/ 	.word	0xfffffff8
        /*0e1c*/ 	.short	0x010a
        /*0e1e*/ 	.byte	0x3f
	.zero		1


	//   ....[57]....
        /*0e20*/ 	.word	0x000200f0
        /*0e24*/ 	.word	0x0000000a
        /*0e28*/ 	.word	0x0009a008
        /*0e2c*/ 	.short	0x010a
        /*0e2e*/ 	.byte	0x3f
	.zero		1


	//   ....[58]....
        /*0e30*/ 	.word	0x00020150
        /*0e34*/ 	.word	0x00000007
        /*0e38*/ 	.word	0x0009a000
        /*0e3c*/ 	.short	0x010a
        /*0e3e*/ 	.byte	0x3f
	.zero		1


	//   ....[59]....
        /*0e40*/ 	.word	0x000201b0
        /*0e44*/ 	.word	0x00000005
        /*0e48*/ 	.word	0x0009a000
        /*0e4c*/ 	.short	0x010a
        /*0e4e*/ 	.byte	0x3f
	.zero		1


	//   ....[60]....
        /*0e50*/ 	.word	0x00020210
        /*0e54*/ 	.word	0x00000007
        /*0e58*/ 	.word	0x0009a000
        /*0e5c*/ 	.short	0x010a
        /*0e5e*/ 	.byte	0x3f
	.zero		1


	//   ....[61]....
        /*0e60*/ 	.word	0x00020270
        /*0e64*/ 	.word	0x00000006
        /*0e68*/ 	.word	0x0009a000
        /*0e6c*/ 	.short	0x010a
        /*0e6e*/ 	.byte	0x3f
	.zero		1


	//   ....[62]....
        /*0e70*/ 	.word	0x000202d0
        /*0e74*/ 	.word	0x00000003
        /*0e78*/ 	.word	0x00000008
        /*0e7c*/ 	.short	0x010a
        /*0e7e*/ 	.byte	0x3f
	.zero		1


	//   ....[63]....
        /*0e80*/ 	.word	0x00020320
        /*0e84*/ 	.word	0x00000004
        /*0e88*/ 	.word	0x0009a060
        /*0e8c*/ 	.short	0x010a
        /*0e8e*/ 	.byte	0x3f
	.zero		1


	//   ....[64]....
        /*0e90*/ 	.word	0x00020370
        /*0e94*/ 	.word	0x00000005
        /*0e98*/ 	.word	0x0009a028
        /*0e9c*/ 	.short	0x010a
        /*0e9e*/ 	.byte	0x3f
	.zero		1


	//   ....[65]....
        /*0ea0*/ 	.word	0x000203c0
        /*0ea4*/ 	.word	0x00000004
        /*0ea8*/ 	.word	0x0009a060
        /*0eac*/ 	.short	0x010a
        /*0eae*/ 	.byte	0x3f
	.zero		1


	//   ....[66]....
        /*0eb0*/ 	.word	0x00020410
        /*0eb4*/ 	.word	0x00000003
        /*0eb8*/ 	.word	0x0009a028
        /*0ebc*/ 	.short	0x010a
        /*0ebe*/ 	.byte	0x3f
	.zero		1


	//   ....[67]....
        /*0ec0*/ 	.word	0x00020460
        /*0ec4*/ 	.word	0x00000007
        /*0ec8*/ 	.word	0x0009a028
        /*0ecc*/ 	.short	0x010a
        /*0ece*/ 	.byte	0x3f
	.zero		1


	//   ....[68]....
        /*0ed0*/ 	.word	0x000204b0
        /*0ed4*/ 	.word	0x00000004
        /*0ed8*/ 	.word	0x0009a028
        /*0edc*/ 	.short	0x010a
        /*0ede*/ 	.byte	0x3f
	.zero		1


	//----- nvinfo : EIATTR_NUM_MBARRIERS
	.align		4
.L_40:
        /*0ee0*/ 	.byte	0x03, 0x38
        /*0ee2*/ 	.short	0x001e


	//----- nvinfo : EIATTR_EXIT_INSTR_OFFSETS
	.align		4
        /*0ee4*/ 	.byte	0x04, 0x1c
        /*0ee6*/ 	.short	(.L_42 - .L_41)


	//   ....[0]....
.L_41:
        /*0ee8*/ 	.word	0x00000a30


	//   ....[1]....
        /*0eec*/ 	.word	0x0001e150


	//   ....[2]....
        /*0ef0*/ 	.word	0x0001e190


	//   ....[3]....
        /*0ef4*/ 	.word	0x0001f540


	//   ....[4]....
        /*0ef8*/ 	.word	0x0001ffb0


	//----- nvinfo : EIATTR_MAX_THREADS
	.align		4
.L_42:
        /*0efc*/ 	.byte	0x04, 0x05
        /*0efe*/ 	.short	(.L_44 - .L_43)
.L_43:
        /*0f00*/ 	.word	0x00000180
        /*0f04*/ 	.word	0x00000001
        /*0f08*/ 	.word	0x00000001


	//----- nvinfo : EIATTR_CRS_STACK_SIZE
	.align		4
.L_44:
        /*0f0c*/ 	.byte	0x04, 0x1e
        /*0f0e*/ 	.short	(.L_46 - .L_45)
.L_45:
        /*0f10*/ 	.word	0x00000000


	//----- nvinfo : EIATTR_CBANK_PARAM_SIZE
	.align		4
.L_46:
        /*0f14*/ 	.byte	0x03, 0x19
        /*0f16*/ 	.short	0x0870


	//----- nvinfo : EIATTR_PARAM_CBANK
	.align		4
        /*0f18*/ 	.byte	0x04, 0x0a
        /*0f1a*/ 	.short	(.L_48 - .L_47)
	.align		4
.L_47:
        /*0f1c*/ 	.word	index@(.nv.constant0._ZN7cutlass13device_kernelINS_4fmha6kernel28FmhaKernelTmaWarpSpecializedINS1_10collective30FmhaMainloopTmaWarpSpecializedINS_6half_tEffN4cute5tupleIJNS7_1CILi128EEENS9_ILi256EEENS9_ILi224EEEEEENS8_IJiNS9_ILi1EEENS8_IJiiEEEEEESG_SG_NS4_12CausalFusionEJEEENS4_15FmhaFwdEpilogueIS6_fNS8_IJNS9_ILi64EEESC_SB_EEEEENS2_23IndividualTileSchedulerEJEEEEEvNT_6ParamsE)
        /*0f20*/ 	.short	0x0210
        /*0f22*/ 	.short	0x0870


	//----- nvinfo : EIATTR_SW_WAR
	.align		4
.L_48:
        /*0f24*/ 	.byte	0x04, 0x36
        /*0f26*/ 	.short	(.L_50 - .L_49)
.L_49:
        /*0f28*/ 	.word	0x00000008
.L_50:


//--------------------- .nv.callgraph             --------------------------
	.section	.nv.callgraph,"",@"SHT_CUDA_CALLGRAPH"
	.align	4
	.sectionentsize	8
	.align		4
        /*0000*/ 	.word	0x00000000
	.align		4
        /*0004*/ 	.word	0xffffffff
	.align		4
        /*0008*/ 	.word	index@(_ZN7cutlass13device_kernelINS_4fmha6kernel28FmhaKernelTmaWarpSpecializedINS1_10collective30FmhaMainloopTmaWarpSpecializedINS_6half_tEffN4cute5tupleIJNS7_1CILi128EEENS9_ILi256EEENS9_ILi224EEEEEENS8_IJiNS9_ILi1EEENS8_IJiiEEEEEESG_SG_NS4_12CausalFusionEJEEENS4_15FmhaFwdEpilogueIS6_fNS8_IJNS9_ILi64EEESC_SB_EEEEENS2_23IndividualTileSchedulerEJEEEEEvNT_6ParamsE)
	.align		4
        /*000c*/ 	.word	index@(__assertfail)
	.align		4
        /*0010*/ 	.word	0x00000000
	.align		4
        /*0014*/ 	.word	0xfffffffe
	.align		4
        /*0018*/ 	.word	0x00000000
	.align		4
        /*001c*/ 	.word	0xfffffffd
	.align		4
        /*0020*/ 	.word	0x00000000
	.align		4
        /*0024*/ 	.word	0xfffffffc


//--------------------- .nv.constant4             --------------------------
	.section	.nv.constant4,"a",@progbits
	.align	8
	.align		8
.nv.constant4:
        /*0000*/ 	.dword	__assertfail
	.align		8
        /*0008*/ 	.dword	__unnamed_1
	.align		8
        /*0010*/ 	.dword	__unnamed_2
	.align		8
        /*0018*/ 	.dword	_ZN39_INTERNAL_3bebc487_4_k_cu_9e6fc77b_27894cuda3std3__45__cpo5beginE
	.align		8
        /*0020*/ 	.dword	_ZN39_INTERNAL_3bebc487_4_k_cu_9e6fc77b_27894cuda3std3__45__cpo3endE
	.align		8
        /*0028*/ 	.dword	_ZN39_INTERNAL_3bebc487_4_k_cu_9e6fc77b_27894cuda3std3__45__cpo6cbeginE
	.align		8
        /*0030*/ 	.dword	_ZN39_INTERNAL_3bebc487_4_k_cu_9e6fc77b_27894cuda3std3__45__cpo4cendE
	.align		8
        /*0038*/ 	.dword	_ZN39_INTERNAL_3bebc487_4_k_cu_9e6fc77b_27894cuda3std3__441_GLOBAL__N__3bebc487_4_k_cu_9e6fc77b_27896ignoreE
	.align		8
        /*0040*/ 	.dword	_ZN39_INTERNAL_3bebc487_4_k_cu_9e6fc77b_27894cuda3std3__419piecewise_constructE
	.align		8
        /*0048*/ 	.dword	_ZN39_INTERNAL_3bebc487_4_k_cu_9e6fc77b_27894cuda3std3__48in_placeE
	.align		8
        /*0050*/ 	.dword	_ZN39_INTERNAL_3bebc487_4_k_cu_9e6fc77b_27894cuda3std6ranges3__45__cpo4swapE
	.align		8
        /*0058*/ 	.dword	_ZN39_INTERNAL_3bebc487_4_k_cu_9e6fc77b_27894cuda3std6ranges3__45__cpo9iter_moveE
	.align		8
        /*0060*/ 	.dword	_ZN39_INTERNAL_3bebc487_4_k_cu_9e6fc77b_27894cute7productE
	.align		8
        /*0068*/ 	.dword	_ZN39_INTERNAL_3bebc487_4_k_cu_9e6fc77b_27894cute1_E
	.align		8
        /*0070*/ 	.dword	$str$24
	.align		8
        /*0078*/ 	.dword	$str$25


//--------------------- .text._ZN7cutlass13device_kernelINS_4fmha6kernel28FmhaKernelTmaWarpSpecializedINS1_10collective30FmhaMainloopTmaWarpSpecializedINS_6half_tEffN4cute5tupleIJNS7_1CILi128EEENS9_ILi256EEENS9_ILi224EEEEEENS8_IJiNS9_ILi1EEENS8_IJiiEEEEEESG_SG_NS4_12CausalFusionEJEEENS4_15FmhaFwdEpilogueIS6_fNS8_IJNS9_ILi64EEESC_SB_EEEEENS2_23IndividualTileSchedulerEJEEEEEvNT_6ParamsE --------------------------
	.section	.text._ZN7cutlass13device_kernelINS_4fmha6kernel28FmhaKernelTmaWarpSpecializedINS1_10collective30FmhaMainloopTmaWarpSpecializedINS_6half_tEffN4cute5tupleIJNS7_1CILi128EEENS9_ILi256EEENS9_ILi224EEEEEENS8_IJiNS9_ILi1EEENS8_IJiiEEEEEESG_SG_NS4_12CausalFusionEJEEENS4_15FmhaFwdEpilogueIS6_fNS8_IJNS9_ILi64EEESC_SB_EEEEENS2_23IndividualTileSchedulerEJEEEEEvNT_6ParamsE,"ax",@progbits
	.align	128
.text._ZN7cutlass13device_kernelINS_4fmha6kernel28FmhaKernelTmaWarpSpecializedINS1_10collective30FmhaMainloopTmaWarpSpecializedINS_6half_tEffN4cute5tupleIJNS7_1CILi128EEENS9_ILi256EEENS9_ILi224EEEEEENS8_IJiNS9_ILi1EEENS8_IJiiEEEEEESG_SG_NS4_12CausalFusionEJEEENS4_15FmhaFwdEpilogueIS6_fNS8_IJNS9_ILi64EEESC_SB_EEEEENS2_23IndividualTileSchedulerEJEEEEEvNT_6ParamsE:
        .type           _ZN7cutlass13device_kernelINS_4fmha6kernel28FmhaKernelTmaWarpSpecializedINS1_10collective30FmhaMainloopTmaWarpSpecializedINS_6half_tEffN4cute5tupleIJNS7_1CILi128EEENS9_ILi256EEENS9_ILi224EEEEEENS8_IJiNS9_ILi1EEENS8_IJiiEEEEEESG_SG_NS4_12CausalFusionEJEEENS4_15FmhaFwdEpilogueIS6_fNS8_IJNS9_ILi64EEESC_SB_EEEEENS2_23IndividualTileSchedulerEJEEEEEvNT_6ParamsE,@function
        .size           _ZN7cutlass13device_kernelINS_4fmha6kernel28FmhaKernelTmaWarpSpecializedINS1_10collective30FmhaMainloopTmaWarpSpecializedINS_6half_tEffN4cute5tupleIJNS7_1CILi128EEENS9_ILi256EEENS9_ILi224EEEEEENS8_IJiNS9_ILi1EEENS8_IJiiEEEEEESG_SG_NS4_12CausalFusionEJEEENS4_15FmhaFwdEpilogueIS6_fNS8_IJNS9_ILi64EEESC_SB_EEEEENS2_23IndividualTileSchedulerEJEEEEEvNT_6ParamsE,(.L_x_129 - _ZN7cutlass13device_kernelINS_4fmha6kernel28FmhaKernelTmaWarpSpecializedINS1_10collective30FmhaMainloopTmaWarpSpecializedINS_6half_tEffN4cute5tupleIJNS7_1CILi128EEENS9_ILi256EEENS9_ILi224EEEEEENS8_IJiNS9_ILi1EEENS8_IJiiEEEEEESG_SG_NS4_12CausalFusionEJEEENS4_15FmhaFwdEpilogueIS6_fNS8_IJNS9_ILi64EEESC_SB_EEEEENS2_23IndividualTileSchedulerEJEEEEEvNT_6ParamsE)
        .other          _ZN7cutlass13device_kernelINS_4fmha6kernel28FmhaKernelTmaWarpSpecializedINS1_10collective30FmhaMainloopTmaWarpSpecializedINS_6half_tEffN4cute5tupleIJNS7_1CILi128EEENS9_ILi256EEENS9_ILi224EEEEEENS8_IJiNS9_ILi1EEENS8_IJiiEEEEEESG_SG_NS4_12CausalFusionEJEEENS4_15FmhaFwdEpilogueIS6_fNS8_IJNS9_ILi64EEESC_SB_EEEEENS2_23IndividualTileSchedulerEJEEEEEvNT_6ParamsE,@"STO_CUDA_ENTRY STV_DEFAULT"
_ZN7cutlass13device_kernelINS_4fmha6kernel28FmhaKernelTmaWarpSpecializedINS1_10collective30FmhaMainloopTmaWarpSpecializedINS_6half_tEffN4cute5tupleIJNS7_1CILi128EEENS9_ILi256EEENS9_ILi224EEEEEENS8_IJiNS9_ILi1EEENS8_IJiiEEEEEESG_SG_NS4_12CausalFusionEJEEENS4_15FmhaFwdEpilogueIS6_fNS8_IJNS9_ILi64EEESC_SB_EEEEENS2_23IndividualTileSchedulerEJEEEEEvNT_6ParamsE:
[----:B------:R-:W1:Y:S02]  /*0000*/  LDC R1, c[0x0][0x28] ;  /* 0x00000a00ff017b82 */ /* 0x000e640000000800 */
[----:B-1----:R-:W-:Y:S01]  /*0010*/  VIADD R1, R1, 0xffffff38 ;  /* 0xffffff3801017836 */ /* 0x002fe20000000000 */
[----:B------:R-:W1:Y:S01]  /*0020*/  S2R R0, SR_TID.X ;  /* 0x0000000000007919 */ /* 0x000e620000002100 */
[----:B------:R-:W-:Y:S01]  /*0030*/  ELECT P1, URZ, PT ;  /* 0x00000000003f782f */ /* 0x000fe20003820000 */
[----:B------:R-:W-:Y:S01]  /*0040*/  BSSY B0, `(.L_x_0) ;  /* 0x0000017000007945 */ /* 0x000fe20003800000 */
[----:B-1----:R-:W-:-:S05]  /*0050*/  SHF.R.U32.HI R2, RZ, 0x5, R0 ;  /* 0x00000005ff027819 */ /* 0x002fca0000011600 */
[----:B------:R-:W1:Y:S02]  /*0060*/  SHFL.IDX PT, R3, R2, RZ, 0x1f ;  /* 0x00001fff02037589 */ /* 0x000e6400000e0000 */
[----:B-1----:R-:W-:Y:S02]  /*0070*/  R2UR UR4, R3 ;  /* 0x00000000030472ca */ /* 0x002fe400000e0000 */
[----:B------:R-:W-:-:S06]  /*0080*/  SHF.R.U32.HI R3, RZ, 0x7, R0 ;  /* 0x00000007ff037819 */ /* 0x000fcc0000011600 */
[----:B------:R-:W1:Y:S05]  /*0090*/  SHFL.IDX PT, R3, R3, RZ, 0x1f ;  /* 0x00001fff03037589 */ /* 0x000e6a00000e0000 */
[----:B------:R-:W-:Y:S02]  /*00a0*/  USHF.R.S32.HI UR5, URZ, 0x1f, UR4 ;  /* 0x0000001f3f057899 */ /* 0x000fe40008011404 */
[----:B------:R-:W-:Y:S02]  /*00b0*/  ISETP.NE.OR P0, PT, RZ, UR4, !P1 ;  /* 0x00000004ff007c0c */ /* 0x000fe4000cf05670 */
[----:B------:R-:W-:-:S04]  /*00c0*/  ULEA.HI UR5, UR5, UR4, URZ, 0x2 ;  /* 0x0000000405057291 */ /* 0x000fc8000f8f103f */
[----:B------:R-:W-:-:S04]  /*00d0*/  ULOP3.LUT UR5, UR5, 0xfffffffc, URZ, 0xc0, !UPT ;  /* 0xfffffffc05057892 */ /* 0x000fc8000f8ec03f */
[----:B------:R-:W-:-:S03]  /*00e0*/  UIADD3 UR5, UR4, -UR5, URZ ;  /* 0x8000000504057290 */ /* 0x000fc6000fffe03f */
[----:B------:R-:W-:Y:S09]  /*00f0*/  @P0 BRA `(.L_x_1) ;  /* 0x00000000002c0947 */ /* 0x000ff20003800000 */
[----:B------:R-:W-:Y:S02]  /*0100*/  ULDC.64 UR6, c[0x0][0x198] ;  /* 0x0000660000067ab9 */ /* 0x000fe40000000a00 */
[----:B------:R-:W-:Y:S02]  /*0110*/  UIADD3 UR8, UP0, UR6, 0xf0, URZ ;  /* 0x000000f006087890 */ /* 0x000fe4000ff1e03f */
[----:B------:R-:W-:Y:S02]  /*0120*/  UIADD3 UR10, UP1, UR6, 0x1f0, URZ ;  /* 0x000001f0060a7890 */ /* 0x000fe4000ff3e03f */
[----:B------:R-:W-:Y:S02]  /*0130*/  UIADD3 UR6, UP2, UR6, 0x2f0, URZ ;  /* 0x000002f006067890 */ /* 0x000fe4000ff5e03f */
[----:B------:R-:W-:Y:S02]  /*0140*/  UIADD3.X UR9, URZ, UR7, URZ, UP0, !UPT ;  /* 0x000000073f097290 */ /* 0x000fe400087fe43f */
[----:B------:R-:W-:-:S02]  /*0150*/  UIADD3.X UR11, URZ, UR7, URZ, UP1, !UPT ;  /* 0x000000073f0b7290 */ /* 0x000fc40008ffe43f */
[----:B------:R-:W-:-:S05]  /*0160*/  UIADD3.X UR7, URZ, UR7, URZ, UP2, !UPT ;  /* 0x000000073f077290 */ /* 0x000fca00097fe43f */
[----:B------:R2:W-:Y:S02]  /*0170*/  UTMACCTL.PF [UR8] ;  /* 0x00000000080079b9 */ /* 0x0005e40008040000 */
[----:B------:R2:W-:Y:S02]  /*0180*/  UTMACCTL.PF [UR10] ;  /* 0x000000000a0079b9 */ /* 0x0005e40008040000 */
[----:B------:R2:W-:Y:S02]  /*0190*/  UTMACCTL.PF [UR6] ;  /* 0x00000000060079b9 */ /* 0x0005e40008040000 */
[----:B--2---:R-:W-:Y:S01]  /*01a0*/  NOP ;  /* 0x0000000000007918 */ /* 0x004fe20000000000 */
.L_x_1:
[----:B------:R-:W-:Y:S05]  /*01b0*/  BSYNC B0 ;  /* 0x0000000000007941 */ /* 0x000fea0003800000 */
.L_x_0:
[----:B------:R-:W2:Y:S01]  /*01c0*/  SHFL.IDX PT, R4, R2, RZ, 0x1f ;  /* 0x00001fff02047589 */ /* 0x000ea200000e0000 */
[----:B-1----:R-:W-:Y:S01]  /*01d0*/  R2UR UR6, R3 ;  /* 0x00000000030672ca */ /* 0x002fe200000e0000 */
[----:B------:R-:W-:-:S12]  /*01e0*/  UISETP.NE.AND UP0, UPT, UR5, 0x1, UPT ;  /* 0x000000010500788c */ /* 0x000fd8000bf05270 */
[----:B------:R-:W-:Y:S01]  /*01f0*/  IMAD.U32 R5, RZ, RZ, UR6 ;  /* 0x00000006ff057e24 */ /* 0x000fe2000f8e00ff */
[----:B------:R-:W-:Y:S02]  /*0200*/  UIADD3 UR4, UR6, -0x1, URZ ;  /* 0xffffffff06047890 */ /* 0x000fe4000fffe03f */
[----:B------:R-:W-:Y:S02]  /*0210*/  UISETP.EQ.AND UP0, UPT, UR6, URZ, !UP0 ;  /* 0x0000003f0600728c */ /* 0x000fe4000c702270 */
[----:B------:R1:W-:Y:S01]  /*0220*/  STL [R1+0xc0], R5 ;  /* 0x0000c00501007387 */ /* 0x0003e20000100800 */
[----:B------:R-:W-:Y:S02]  /*0230*/  UISETP.GE.U32.AND UP1, UPT, UR4, 0x4, UPT ;  /* 0x000000040400788c */ /* 0x000fe4000bf26070 */
[----:B------:R-:W-:Y:S01]  /*0240*/  USEL UR14, URZ, 0x1, !UP0 ;  /* 0x000000013f0e7887 */ /* 0x000fe2000c000000 */
[----:B--2---:R-:W-:-:S03]  /*0250*/  ISETP.NE.AND P0, PT, R4, RZ, PT ;  /* 0x000000ff0400720c */ /* 0x004fc60003f05270 */
[----:B------:R-:W-:-:S10]  /*0260*/  USEL UR14, UR14, 0x2, UP1 ;  /* 0x000000020e0e7887 */ /* 0x000fd40008800000 */
[----:B-1----:R-:W-:Y:S05]  /*0270*/  @P0 BRA `(.L_x_2) ;  /* 0x0000000000480947 */ /* 0x002fea0003800000 */
[----:B------:R-:W1:Y:S01]  /*0280*/  S2UR UR10, SR_CgaCtaId ;  /* 0x00000000000a79c3 */ /* 0x000e620000008800 */
[----:B------:R-:W-:Y:S01]  /*0290*/  UMOV UR6, 0x400 ;  /* 0x0000040000067882 */ /* 0x000fe20000000000 */
[----:B------:R-:W-:Y:S01]  /*02a0*/  UMOV UR7, 0x1 ;  /* 0x0000000100077882 */ /* 0x000fe20000000000 */
[----:B------:R-:W-:Y:S01]  /*02b0*/  UMOV UR8, 0x80 ;  /* 0x0000008000087882 */ /* 0x000fe20000000000 */
[----:B------:R-:W-:Y:S01]  /*02c0*/  ELECT P0, URZ, PT ;  /* 0x00000000003f782f */ /* 0x000fe20003800000 */
[----:B------:R-:W-:-:S04]  /*02d0*/  UIADD3 UR8, -UR8, 0x100000, URZ ;  /* 0x0010000008087890 */ /* 0x000fc8000fffe13f */
[----:B------:R-:W-:Y:S02]  /*02e0*/  USHF.L.U32 UR9, UR8, 0xb, URZ ;  /* 0x0000000b08097899 */ /* 0x000fe4000800063f */
[----:B------:R-:W-:Y:S02]  /*02f0*/  USHF.L.U32 UR8, UR8, 0x1, URZ ;  /* 0x0000000108087899 */ /* 0x000fe4000800063f */
[----:B-1----:R-:W-:Y:S02]  /*0300*/  ULEA UR10, UR10, UR6, 0x18 ;  /* 0x000000060a0a7291 */ /* 0x002fe4000f8ec03f */
[----:B------:R-:W-:-:S04]  /*0310*/  UIADD3 UR6, -UR7, 0x100000, URZ ;  /* 0x0010000007067890 */ /* 0x000fc8000fffe13f */
[----:B------:R-:W-:Y:S02]  /*0320*/  USHF.L.U32 UR7, UR6, 0xb, URZ ;  /* 0x0000000b06077899 */ /* 0x000fe4000800063f */
[----:B------:R-:W-:Y:S01]  /*0330*/  USHF.L.U32 UR6, UR6, 0x1, URZ ;  /* 0x0000000106067899 */ /* 0x000fe2000800063f */
[----:B------:R-:W1:Y:S11]  /*0340*/  FENCE.VIEW.ASYNC.S ;  /* 0x00000000000073c6 */ /* 0x000e760000000000 */
[----:B-1----:R1:W2:Y:S01]  /*0350*/  SYNCS.EXCH.64 URZ, [UR10+0x9a050], UR6 ;  /* 0x09a050060a3f75b2 */ /* 0x0022a20008000100 */
[----:B------:R1:W3:Y:S01]  /*0360*/  SYNCS.EXCH.64 URZ, [UR10+0x9a060], UR8 ;  /* 0x09a060080a3f75b2 */ /* 0x0002e20008000100 */
[----:B------:R1:W4:Y:S01]  /*0370*/  SYNCS.EXCH.64 URZ, [UR10+0x9a058], UR6 ;  /* 0x09a058060a3f75b2 */ /* 0x0003220008000100 */
[----:B------:R1:W1:Y:S01]  /*0380*/  SYNCS.EXCH.64 URZ, [UR10+0x9a068], UR8 ;  /* 0x09a068080a3f75b2 */ /* 0x0002620008000100 */
[----:B------:R-:W-:Y:S01]  /*0390*/  NOP ;  /* 0x0000000000007918 */ /* 0x000fe20000000000 */
.L_x_2:
[----:B------:R-:W5:Y:S01]  /*03a0*/  SHFL.IDX PT, R3, R2, RZ, 0x1f ;  /* 0x00001fff02037589 */ /* 0x000f6200000e0000 */
[----:B------:R-:W-:Y:S01]  /*03b0*/  NOP ;  /* 0x0000000000007918 */ /* 0x000fe20000000000 */
[----:B-----5:R-:W-:-:S13]  /*03c0*/  ISETP.NE.AND P0, PT, R3, RZ, PT ;  /* 0x000000ff0300720c */ /* 0x020fda0003f05270 */
[----:B------:R-:W-:Y:S05]  /*03d0*/  @P0 BRA `(.L_x_3) ;  /* 0x0000000000600947 */ /* 0x000fea0003800000 */
[----:B-1----:R-:W1:Y:S01]  /*03e0*/  S2UR UR7, SR_CgaCtaId ;  /* 0x00000000000779c3 */ /* 0x002e620000008800 */
[----:B------:R-:W-:Y:S01]  /*03f0*/  UMOV UR6, 0x400 ;  /* 0x0000040000067882 */ /* 0x000fe20000000000 */
[----:B------:R-:W-:Y:S01]  /*0400*/  UMOV UR8, 0x1 ;  /* 0x0000000100087882 */ /* 0x000fe20000000000 */
[----:B------:R-:W-:Y:S01]  /*0410*/  UMOV UR11, 0x100 ;  /* 0x00000100000b7882 */ /* 0x000fe20000000000 */
[----:B------:R-:W-:-:S04]  /*0420*/  UIADD3 UR8, -UR8, 0x100000, URZ ;  /* 0x0010000008087890 */ /* 0x000fc8000fffe13f */
[----:B------:R-:W-:Y:S02]  /*0430*/  USHF.L.U32 UR9, UR8, 0xb, URZ ;  /* 0x0000000b08097899 */ /* 0x000fe4000800063f */
[----:B------:R-:W-:Y:S01]  /*0440*/  USHF.L.U32 UR8, UR8, 0x1, URZ ;  /* 0x0000000108087899 */ /* 0x000fe2000800063f */
[----:B------:R-:W-:Y:S01]  /*0450*/  ELECT P0, URZ, PT ;  /* 0x00000000003f782f */ /* 0x000fe20003800000 */
[----:B-1----:R-:W-:Y:S02]  /*0460*/  ULEA UR10, UR7, UR6, 0x18 ;  /* 0x00000006070a7291 */ /* 0x002fe4000f8ec03f */
[----:B------:R-:W-:-:S04]  /*0470*/  UIADD3 UR6, -UR11, 0x100000, URZ ;  /* 0x001000000b067890 */ /* 0x000fc8000fffe13f */
[----:B------:R-:W-:Y:S02]  /*0480*/  USHF.L.U32 UR7, UR6, 0xb, URZ ;  /* 0x0000000b06077899 */ /* 0x000fe4000800063f */
[----:B------:R-:W-:Y:S01]  /*0490*/  USHF.L.U32 UR6, UR6, 0x1, URZ ;  /* 0x0000000106067899 */ /* 0x000fe2000800063f */
[----:B------:R-:W1:Y:S03]  /*04a0*/  FENCE.VIEW.ASYNC.S ;  /* 0x00000000000073c6 */ /* 0x000e660000000000 */
[----:B-1----:R1:W1:Y:S08]  /*04b0*/  SYNCS.EXCH.64 URZ, [UR10+0x9a000], UR8 ;  /* 0x09a000080a3f75b2 */ /* 0x0022700008000100 */
[----:B------:R1:W1:Y:S01]  /*04c0*/  SYNCS.EXCH.64 URZ, [UR10+0x9a028], UR6 ;  /* 0x09a028060a3f75b2 */ /* 0x0002620008000100 */
        /* <DEDUP_REMOVED lines=8> */
[----:B------:R-:W-:Y:S01]  /*0550*/  NOP ;  /* 0x0000000000007918 */ /* 0x000fe20000000000 */
.L_x_3:
        /* <DEDUP_REMOVED lines=21> */
[----:B------:R-:W-:Y:S01]  /*06b0*/  NOP ;  /* 0x0000000000007918 */ /* 0x000fe20000000000 */
.L_x_4:
[----:B------:R-:W5:Y:S01]  /*06c0*/  SHFL.IDX PT, R3, R2, RZ, 0x1f ;  /* 0x00001fff02037589 */ /* 0x000f6200000e0000 */
[----:B------:R-:W-:Y:S01]  /*06d0*/  ELECT P0, URZ, PT ;  /* 0x00000000003f782f */ /* 0x000fe20003800000 */
[----:B------:R-:W-:Y:S01]  /*06e0*/  NOP ;  /* 0x0000000000007918 */ /* 0x000fe20000000000 */
[----:B-1----:R-:W-:Y:S02]  /*06f0*/  UMOV UR6, 0x80 ;  /* 0x0000008000067882 */ /* 0x002fe40000000000 */
[C---:B-----5:R-:W-:Y:S02]  /*0700*/  ISETP.NE.OR P0, PT, R3.reuse, RZ, !P0 ;  /* 0x000000ff0300720c */ /* 0x060fe40004705670 */
[----:B------:R-:W-:-:S11]  /*0710*/  ISETP.NE.AND P2, PT, R3, RZ, PT ;  /* 0x000000ff0300720c */ /* 0x000fd60003f45270 */
[----:B------:R-:W-:Y:S01]  /*0720*/  VOTEU.ALL UP0, P0 ;  /* 0x00000000003f7886 */ /* 0x000fe20000000000 */
[----:B------:R-:W-:Y:S01]  /*0730*/  VOTEU.ALL UP2, P0 ;  /* 0x00000000003f7886 */ /* 0x000fe20000040000 */
[----:B------:R-:W-:Y:S01]  /*0740*/  VOTEU.ALL UP3, P0 ;  /* 0x00000000003f7886 */ /* 0x000fe20000060000 */
[----:B------:R-:W-:Y:S02]  /*0750*/  VOTEU.ALL UP4, P0 ;  /* 0x00000000003f7886 */ /* 0x000fe40000080000 */
[----:B------:R-:W1:Y:S01]  /*0760*/  @!UP0 S2UR UR9, SR_CgaCtaId ;  /* 0x00000000000989c3 */ /* 0x000e620000008800 */
[----:B------:R-:W-:Y:S01]  /*0770*/  @!UP0 UMOV UR8, 0x400 ;  /* 0x0000040000088882 */ /* 0x000fe20000000000 */
[----:B------:R-:W-:-:S04]  /*0780*/  @!UP0 UIADD3 UR6, -UR6, 0x100000, URZ ;  /* 0x0010000006068890 */ /* 0x000fc8000fffe13f */
[----:B------:R-:W-:Y:S02]  /*0790*/  @!UP0 USHF.L.U32 UR7, UR6, 0xb, URZ ;  /* 0x0000000b06078899 */ /* 0x000fe4000800063f */
[----:B------:R-:W-:Y:S02]  /*07a0*/  @!UP0 USHF.L.U32 UR6, UR6, 0x1, URZ ;  /* 0x0000000106068899 */ /* 0x000fe4000800063f */
[----:B-1----:R-:W-:Y:S01]  /*07b0*/  @!UP0 ULEA UR8, UR9, UR8, 0x18 ;  /* 0x0000000809088291 */ /* 0x002fe2000f8ec03f */
[----:B------:R-:W-:Y:S01]  /*07c0*/  VOTEU.ALL UP0, P0 ;  /* 0x00000000003f7886 */ /* 0x000fe20000000000 */
[----:B------:R-:W1:Y:S10]  /*07d0*/  FENCE.VIEW.ASYNC.S ;  /* 0x00000000000073c6 */ /* 0x000e740000000000 */
[----:B-1----:R1:W1:Y:S01]  /*07e0*/  @!UP0 SYNCS.EXCH.64 URZ, [UR8+0x9a090], UR6 ;  /* 0x09a09006083f85b2 */ /* 0x0022620008000100 */
[----:B------:R1:W1:Y:S01]  /*07f0*/  @!UP2 SYNCS.EXCH.64 URZ, [UR8+0x9a098], UR6 ;  /* 0x09a09806083fa5b2 */ /* 0x0002620008000100 */
[----:B------:R1:W1:Y:S01]  /*0800*/  @!UP3 SYNCS.EXCH.64 URZ, [UR8+0x9a0a0], UR6 ;  /* 0x09a0a006083fb5b2 */ /* 0x0002620008000100 */
[----:B------:R1:W1:Y:S01]  /*0810*/  @!UP4 SYNCS.EXCH.64 URZ, [UR8+0x9a0a8], UR6 ;  /* 0x09a0a806083fc5b2 */ /* 0x0002620008000100 */
[----:B------:R-:W-:Y:S01]  /*0820*/  NOP ;  /* 0x0000000000007918 */ /* 0x000fe20000000000 */
[----:B------:R-:W-:Y:S05]  /*0830*/  @P2 BRA `(.L_x_5) ;  /* 0x0000000000582947 */ /* 0x000fea0003800000 */
[----:B-1----:R-:W1:Y:S01]  /*0840*/  S2UR UR7, SR_CgaCtaId ;  /* 0x00000000000779c3 */ /* 0x002e620000008800 */
[----:B------:R-:W-:Y:S01]  /*0850*/  UMOV UR6, 0x400 ;  /* 0x0000040000067882 */ /* 0x000fe20000000000 */
[----:B------:R-:W-:Y:S01]  /*0860*/  UMOV UR8, 0x20 ;  /* 0x0000002000087882 */ /* 0x000fe20000000000 */
[----:B------:R-:W-:Y:S01]  /*0870*/  UMOV UR9, 0x80 ;  /* 0x0000008000097882 */ /* 0x000fe20000000000 */
[----:B------:R-:W-:Y:S01]  /*0880*/  ELECT P0, URZ, PT ;  /* 0x00000000003f782f */ /* 0x000fe20003800000 */
[----:B-1----:R-:W-:Y:S02]  /*0890*/  ULEA UR10, UR7, UR6, 0x18 ;  /* 0x00000006070a7291 */ /* 0x002fe4000f8ec03f */
[----:B------:R-:W-:-:S04]  /*08a0*/  UIADD3 UR6, -UR8, 0x100000, URZ ;  /* 0x0010000008067890 */ /* 0x000fc8000fffe13f */
[----:B------:R-:W-:Y:S02]  /*08b0*/  USHF.L.U32 UR7, UR6, 0xb, URZ ;  /* 0x0000000b06077899 */ /* 0x000fe4000800063f */
[----:B------:R-:W-:Y:S02]  /*08c0*/  USHF.L.U32 UR6, UR6, 0x1, URZ ;  /* 0x0000000106067899 */ /* 0x000fe4000800063f */
        /* <DEDUP_REMOVED lines=13> */
.L_x_5:
[----:B-1----:R-:W-:Y:S01]  /*09a0*/  R2UR UR6, R5 ;  /* 0x00000000050672ca */ /* 0x002fe200000e0000 */
[----:B------:R-:W-:Y:S01]  /*09b0*/  NOP ;  /* 0x0000000000007918 */ /* 0x000fe20000000000 */
[----:B------:R-:W-:Y:S01]  /*09c0*/  MOV R2, UR5 ;  /* 0x0000000500027c02 */ /* 0x000fe20008000f00 */
[----:B--234-:R-:W-:Y:S03]  /*09d0*/  BAR.SYNC.DEFER_BLOCKING 0x0 ;  /* 0x0000000000007b1d */ /* 0x01cfe60000010000 */
[----:B------:R-:W-:-:S07]  /*09e0*/  ISETP.EQ.AND P2, PT, R2, 0x1, P1 ;  /* 0x000000010200780c */ /* 0x000fce0000f42270 */
[----:B------:R-:W-:-:S13]  /*09f0*/  ISETP.NE.AND P0, PT, RZ, UR6, PT ;  /* 0x00000006ff007c0c */ /* 0x000fda000bf05270 */
[----:B------:R-:W-:Y:S05]  /*0a00*/  @!P0 BRA `(.L_x_6) ;  /* 0x000001d400d48947 */ /* 0x000fea0003800000 */
[----:B------:R-:W-:-:S06]  /*0a10*/  UISETP.GT.U32.AND UP0, UPT, UR4, 0x3, UPT ;  /* 0x000000030400788c */ /* 0x000fcc000bf04070 */
[----:B------:R-:W-:-:S13]  /*0a20*/  PLOP3.LUT P0, PT, PT, PT, UP0, 0x80, 0x0 ;  /* 0x000000000000781c */ /* 0x000fda0003f0f008 */
[----:B------:R-:W-:Y:S05]  /*0a30*/  @P0 EXIT ;  /* 0x000000000000094d */ /* 0x000fea0003800000 */
.L_x_7:
[----:B------:R-:W-:-:S08]  /*0a40*/  NOP ;  /* 0x0000000000007918 */ /* 0x000fd00000000000 */
[----:B------:R-:W1:Y:S02]  /*0a50*/  USETMAXREG.TRY_ALLOC.CTAPOOL UP0, 0xf0 ;  /* 0x000000f0000079c8 */ /* 0x000e640008000600 */
[----:B-1----:R-:W-:-:S13]  /*0a60*/  PLOP3.LUT P0, PT, PT, PT, UP0, 0x80, 0x0 ;  /* 0x000000000000781c */ /* 0x002fda0003f0f008 */
[----:B------:R-:W-:Y:S05]  /*0a70*/  @!P0 BRA `(.L_x_7) ;  /* 0xfffffffc00f08947 */ /* 0x000fea000383ffff */
[----:B------:R-:W2:Y:S01]  /*0a80*/  LDL R2, [R1+0xc0] ;  /* 0x0000c00001027983 */ /* 0x000ea20000100800 */
[----:B------:R-:W1:Y:S01]  /*0a90*/  S2UR UR6, SR_CTAID.X ;  /* 0x00000000000679c3 */ /* 0x000e620000002500 */
[----:B------:R-:W-:Y:S01]  /*0aa0*/  UMOV UR8, URZ ;  /* 0x0000003f00087c82 */ /* 0x000fe20008000000 */
[----:B--2---:R-:W-:-:S13]  /*0ab0*/  R2UR UR5, R2 ;  /* 0x00000000020572ca */ /* 0x004fda00000e0000 */
[----:B------:R-:W-:-:S03]  /*0ac0*/  UISETP.NE.AND UP0, UPT, UR5, 0x1, UPT ;  /* 0x000000010500788c */ /* 0x000fc6000bf05270 */
[----:B------:R-:W-:-:S03]  /*0ad0*/  UMOV UR5, URZ ;  /* 0x0000003f00057c82 */ /* 0x000fc60008000000 */
[----:B------:R-:W-:-:S13]  /*0ae0*/  PLOP3.LUT P0, PT, PT, PT, UP0, 0x80, 0x0 ;  /* 0x000000000000781c */ /* 0x000fda0003f0f008 */
[----:B-1----:R-:W-:Y:S05]  /*0af0*/  @!P0 BRA `(.L_x_8) ;  /* 0x0000000000488947 */ /* 0x002fea0003800000 */
[----:B------:R-:W-:Y:S01]  /*0b00*/  R2UR UR7, R2 ;  /* 0x00000000020772ca */ /* 0x000fe200000e0000 */
[----:B------:R-:W-:-:S12]  /*0b10*/  UMOV UR8, 0x1 ;  /* 0x0000000100087882 */ /* 0x000fd80000000000 */
[----:B------:R-:W-:-:S06]  /*0b20*/  UISETP.NE.AND UP0, UPT, UR7, 0x2, UPT ;  /* 0x000000020700788c */ /* 0x000fcc000bf05270 */
[----:B------:R-:W-:-:S13]  /*0b30*/  PLOP3.LUT P1, PT, PT, PT, UP0, 0x80, 0x0 ;  /* 0x000000000000781c */ /* 0x000fda0003f2f008 */
[----:B------:R-:W-:Y:S05]  /*0b40*/  @!P1 BRA `(.L_x_8) ;  /* 0x0000000000349947 */ /* 0x000fea0003800000 */
[----:B------:R-:W-:-:S13]  /*0b50*/  R2UR UR5, R2 ;  /* 0x00000000020572ca */ /* 0x000fda00000e0000 */
[----:B------:R-:W-:-:S06]  /*0b60*/  UISETP.NE.AND UP0, UPT, UR5, 0x3, UPT ;  /* 0x000000030500788c */ /* 0x000fcc000bf05270 */
[----:B------:R-:W-:-:S13]  /*0b70*/  PLOP3.LUT P1, PT, PT, PT, UP0, 0x80, 0x0 ;  /* 0x000000000000781c */ /* 0x000fda0003f2f008 */
[----:B------:R-:W-:Y:S05]  /*0b80*/  @!P1 BRA `(.L_x_9) ;  /* 0x00000000001c9947 */ /* 0x000fea0003800000 */
[----:B------:R-:W-:-:S13]  /*0b90*/  R2UR UR5, R2 ;  /* 0x00000000020572ca */ /* 0x000fda00000e0000 */
[----:B------:R-:W-:-:S11]  /*0ba0*/  UISETP.NE.AND UP0, UPT, UR5, 0x4, UPT ;  /* 0x000000040500788c */ /* 0x000fd6000bf05270 */
[----:B------:R-:W-:Y:S01]  /*0bb0*/  @!UP0 UMOV UR5, 0x1 ;  /* 0x0000000100058882 */ /* 0x000fe20000000000 */
[----:B------:R-:W-:Y:S01]  /*0bc0*/  @!UP0 UMOV UR8, 0x1 ;  /* 0x0000000100088882 */ /* 0x000fe20000000000 */
[----:B------:R-:W-:Y:S01]  /*0bd0*/  @UP0 UMOV UR5, URZ ;  /* 0x0000003f00050c82 */ /* 0x000fe20008000000 */
[----:B------:R-:W-:Y:S01]  /*0be0*/  @UP0 UMOV UR8, URZ ;  /* 0x0000003f00080c82 */ /* 0x000fe20008000000 */
[----:B------:R-:W-:Y:S05]  /*0bf0*/  BRA `(.L_x_8) ;  /* 0x0000000000087947 */ /* 0x000fea0003800000 */
.L_x_9:
[----:B------:R-:W-:Y:S01]  /*0c00*/  UMOV UR5, 0x1 ;  /* 0x0000000100057882 */ /* 0x000fe20000000000 */
[----:B------:R-:W-:-:S05]  /*0c10*/  UMOV UR8, URZ ;  /* 0x0000003f00087c82 */ /* 0x000fca0008000000 */
.L_x_8:
[----:B------:R-:W-:Y:S05]  /*0c20*/  @!P0 BRA `(.L_x_10) ;  /* 0x0000000000688947 */ /* 0x000fea0003800000 */
[----:B------:R-:W-:-:S13]  /*0c30*/  R2UR UR7, R2 ;  /* 0x00000000020772ca */ /* 0x000fda00000e0000 */
[----:B------:R-:W-:-:S06]  /*0c40*/  UISETP.NE.AND UP0, UPT, UR7, 0x2, UPT ;  /* 0x000000020700788c */ /* 0x000fcc000bf05270 */
[----:B------:R-:W-:-:S13]  /*0c50*/  PLOP3.LUT P0, PT, PT, PT, UP0, 0x80, 0x0 ;  /* 0x000000000000781c */ /* 0x000fda0003f0f008 */
[----:B------:R-:W-:Y:S05]  /*0c60*/  @!P0 BRA `(.L_x_11) ;  /* 0x0000000000488947 */ /* 0x000fea0003800000 */
[----:B------:R-:W-:-:S13]  /*0c70*/  R2UR UR7, R2 ;  /* 0x00000000020772ca */ /* 0x000fda00000e0000 */
[----:B------:R-:W-:-:S06]  /*0c80*/  UISETP.NE.AND UP0, UPT, UR7, 0x3, UPT ;  /* 0x000000030700788c */ /* 0x000fcc000bf05270 */
[----:B------:R-:W-:-:S13]  /*0c90*/  PLOP3.LUT P0, PT, PT, PT, UP0, 0x80, 0x0 ;  /* 0x000000000000781c */ /* 0x000fda0003f0f008 */
[----:B------:R-:W-:Y:S05]  /*0ca0*/  @!P0 BRA `(.L_x_12) ;  /* 0x0000000000288947 */ /* 0x000fea0003800000 */
[----:B------:R-:W-:Y:S01]  /*0cb0*/  R2UR UR7, R2 ;  /* 0x00000000020772ca */ /* 0x000fe200000e0000 */
[----:B------:R-:W-:-:S05]  /*0cc0*/  IMAD.U32 R2, RZ, RZ, UR6 ;  /* 0x00000006ff027e24 */ /* 0x000fca000f8e00ff */
[----:B------:R4:W-:Y:S07]  /*0cd0*/  STL [R1+0xa8], R2 ;  /* 0x0000a80201007387 */ /* 0x0009ee0000100800 */
[----:B------:R-:W-:-:S06]  /*0ce0*/  UISETP.NE.AND UP0, UPT, UR7, 0x4, UPT ;  /* 0x000000040700788c */ /* 0x000fcc000bf05270 */
[----:B------:R-:W-:-:S13]  /*0cf0*/  PLOP3.LUT P0, PT, PT, PT, UP0, 0x80, 0x0 ;  /* 0x000000000000781c */ /* 0x000fda0003f0f008 */
[----:B----4-:R-:W-:Y:S05]  /*0d00*/  @P0 BRA `(.L_x_13) ;  /* 0x00000000003c0947 */ /* 0x010fea0003800000 */
[----:B------:R-:W-:-:S06]  /*0d10*/  ULEA UR7, UR6, 0x3, 0x1 ;  /* 0x0000000306077891 */ /* 0x000fcc000f8e083f */
[----:B------:R-:W-:-:S05]  /*0d20*/  IMAD.U32 R2, RZ, RZ, UR7 ;  /* 0x00000007ff027e24 */ /* 0x000fca000f8e00ff */
[----:B------:R4:W-:Y:S01]  /*0d30*/  STL [R1+0xa8], R2 ;  /* 0x0000a80201007387 */ /* 0x0009e20000100800 */
[----:B------:R-:W-:Y:S05]  /*0d40*/  BRA `(.L_x_13) ;  /* 0x00000000002c7947 */ /* 0x000fea0003800000 */
.L_x_12:
[----:B------:R-:W-:-:S06]  /*0d50*/  ULEA UR7, UR6, 0x2, 0x1 ;  /* 0x0000000206077891 */ /* 0x000fcc000f8e083f */
[----:B------:R-:W-:-:S05]  /*0d60*/  MOV R2, UR7 ;  /* 0x0000000700027c02 */ /* 0x000fca0008000f00 */
[----:B------:R3:W-:Y:S01]  /*0d70*/  STL [R1+0xa8], R2 ;  /* 0x0000a80201007387 */ /* 0x0007e20000100800 */
[----:B------:R-:W-:Y:S05]  /*0d80*/  BRA `(.L_x_13) ;  /* 0x00000000001c7947 */ /* 0x000fea0003800000 */
.L_x_11:
[----:B------:R-:W-:-:S06]  /*0d90*/  ULEA UR7, UR6, 0x1, 0x1 ;  /* 0x0000000106077891 */ /* 0x000fcc000f8e083f */
[----:B------:R-:W-:-:S05]  /*0da0*/  IMAD.U32 R2, RZ, RZ, UR7 ;  /* 0x00000007ff027e24 */ /* 0x000fca000f8e00ff */
[----:B------:R2:W-:Y:S01]  /*0db0*/  STL [R1+0xa8], R2 ;  /* 0x0000a80201007387 */ /* 0x0005e20000100800 */
[----:B------:R-:W-:Y:S05]  /*0dc0*/  BRA `(.L_x_13) ;  /* 0x00000000000c7947 */ /* 0x000fea0003800000 */
.L_x_10:
[----:B------:R-:W-:-:S06]  /*0dd0*/  USHF.L.U32 UR7, UR6, 0x1, URZ ;  /* 0x0000000106077899 */ /* 0x000fcc000800063f */
[----:B------:R-:W-:-:S05]  /*0de0*/  IMAD.U32 R2, RZ, RZ, UR7 ;  /* 0x00000007ff027e24 */ /* 0x000fca000f8e00ff */
[----:B------:R1:W-:Y:S02]  /*0df0*/  STL [R1+0xa8], R2 ;  /* 0x0000a80201007387 */ /* 0x0003e40000100800 */
.L_x_13:
[----:B-1234-:R-:W1:Y:S01]  /*0e00*/  LDC R2, c[0x0][0x28c] ;  /* 0x0000a300ff027b82 */ /* 0x01ee620000000800 */
[----:B------:R-:W-:Y:S01]  /*0e10*/  ULOP3.LUT UR7, UR14, 0x1, URZ, 0xfc, !UPT ;  /* 0x000000010e077892 */ /* 0x000fe2000f8efc3f */
[----:B------:R-:W-:Y:S01]  /*0e20*/  SHF.R.S32.HI R3, RZ, 0x1f, R0 ;  /* 0x0000001fff037819 */ /* 0x000fe20000011400 */
[----:B------:R-:W-:Y:S02]  /*0e30*/  ULEA UR6, UR6, 0x17f, 0x7 ;  /* 0x0000017f06067891 */ /* 0x000fe4000f8e383f */
[----:B------:R-:W-:Y:S01]  /*0e40*/  UISETP.NE.AND UP0, UPT, UR7, 0x3, UPT ;  /* 0x000000030700788c */ /* 0x000fe2000bf05270 */
[----:B------:R-:W-:Y:S01]  /*0e50*/  LEA.HI R3, R3, R0, RZ, 0x7 ;  /* 0x0000000003037211 */ /* 0x000fe200078f38ff */
[----:B------:R-:W-:-:S03]  /*0e60*/  USHF.R.U32.HI UR6, URZ, 0x8, UR6 ;  /* 0x000000083f067899 */ /* 0x000fc60008011606 */
[----:B------:R-:W-:Y:S02]  /*0e70*/  LOP3.LUT R3, R3, 0xffffff80, RZ, 0xc0, !PT ;  /* 0xffffff8003037812 */ /* 0x000fe400078ec0ff */
[----:B------:R-:W-:-:S03]  /*0e80*/  PLOP3.LUT P0, PT, PT, PT, UP0, 0x80, 0x0 ;  /* 0x000000000000781c */ /* 0x000fc60003f0f008 */
[----:B------:R-:W-:Y:S01]  /*0e90*/  IMAD.IADD R3, R0, 0x1, -R3 ;  /* 0x0000000100037824 */ /* 0x000fe200078e0a03 */
[----:B-1----:R-:W-:-:S04]  /*0ea0*/  IADD3 R2, R2, 0xff, RZ ;  /* 0x000000ff02027810 */ /* 0x002fc80007ffe0ff */
[----:B------:R-:W-:-:S04]  /*0eb0*/  SHF.R.S32.HI R5, RZ, 0x1f, R2 ;  /* 0x0000001fff057819 */ /* 0x000fc80000011402 */
[----:B------:R-:W-:-:S04]  /*0ec0*/  LEA.HI R5, R5, R2, RZ, 0x8 ;  /* 0x0000000205057211 */ /* 0x000fc800078f40ff */
[----:B------:R-:W-:-:S04]  /*0ed0*/  SHF.R.S32.HI R5, RZ, 0x8, R5 ;  /* 0x00000008ff057819 */ /* 0x000fc80000011405 */
[----:B------:R-:W-:Y:S01]  /*0ee0*/  VIMNMX R6, R5, UR6, PT ;  /* 0x0000000605067c48 */ /* 0x000fe2000bfe0100 */
[----:B------:R-:W-:Y:S06]  /*0ef0*/  @!P0 BRA `(.L_x_14) ;  /* 0x0000000000048947 */ /* 0x000fec0003800000 */
[----:B------:R-:W-:Y:S01]  /*0f00*/  BPT.TRAP 0x1 ;  /* 0x000000040000795c */ /* 0x000fe20000300000 */
.L_x_14:
[----:B------:R-:W2:Y:S01]  /*0f10*/  LDL R0, [R1+0xa8] ;  /* 0x0000a80001007983 */ /* 0x000ea20000100800 */
[----:B------:R-:W1:Y:S01]  /*0f20*/  S2UR UR6, SR_CgaCtaId ;  /* 0x00000000000679c3 */ /* 0x000e620000008800 */
[----:B------:R-:W-:Y:S01]  /*0f30*/  UMOV UR61, 0x400 ;  /* 0x00000400003d7882 */ /* 0x000fe20000000000 */
[----:B------:R-:W-:-:S05]  /*0f40*/  IMAD.U32 R7, RZ, RZ, UR5 ;  /* 0x00000005ff077e24 */ /* 0x000fca000f8e00ff */
[----:B------:R-:W-:Y:S01]  /*0f50*/  SHF.L.U32 R7, R7, 0x1f, RZ ;  /* 0x0000001f07077819 */ /* 0x000fe200000006ff */
[----:B-1----:R-:W-:-:S04]  /*0f60*/  ULEA UR61, UR6, UR61, 0x18 ;  /* 0x0000003d063d7291 */ /* 0x002fc8000f8ec03f */
[----:B------:R-:W-:-:S09]  /*0f70*/  ULEA UR6, UR8, UR61, 0x3 ;  /* 0x0000003d08067291 */ /* 0x000fd2000f8e183f */
[----:B------:R-:W1:Y:S01]  /*0f80*/  SYNCS.PHASECHK.TRANS64.TRYWAIT P1, [UR6+0x9a050], R7 ;  /* 0x09a05007ff0075a7 */ /* 0x000e620008020146 */
[----:B--2---:R-:W-:Y:S02]  /*0f90*/  R2UR UR7, R0 ;  /* 0x00000000000772ca */ /* 0x004fe400000e0000 */
[----:B------:R-:W-:-:S04]  /*0fa0*/  SHF.R.S32.HI R0, RZ, 0x1f, R3 ;  /* 0x0000001fff007819 */ /* 0x000fc80000011403 */
[CC--:B------:R-:W-:Y:S02]  /*0fb0*/  LEA.HI R2, R0.reuse, R3.reuse, RZ, 0x2 ;  /* 0x0000000300027211 */ /* 0x0c0fe400078f10ff */
[----:B------:R-:W-:Y:S02]  /*0fc0*/  LEA.HI R0, R0, R3, RZ, 0x5 ;  /* 0x0000000300007211 */ /* 0x000fe400078f28ff */
[--C-:B------:R-:W-:Y:S02]  /*0fd0*/  SHF.R.S32.HI R4, RZ, 0x2, R2.reuse ;  /* 0x00000002ff047819 */ /* 0x100fe40000011402 */
[----:B------:R-:W-:Y:S02]  /*0fe0*/  SHF.R.S32.HI R5, RZ, 0x1f, R2 ;  /* 0x0000001fff057819 */ /* 0x000fe40000011402 */
[----:B------:R-:W-:Y:S02]  /*0ff0*/  LOP3.LUT R2, R2, 0x7ffffffc, RZ, 0xc0, !PT ;  /* 0x7ffffffc02027812 */ /* 0x000fe400078ec0ff */
[----:B------:R-:W-:-:S02]  /*1000*/  LEA.HI R5, R5, R4, RZ, 0x3 ;  /* 0x0000000405057211 */ /* 0x000fc400078f18ff */
[----:B------:R-:W-:Y:S01]  /*1010*/  SHF.R.S32.HI R0, RZ, 0x5, R0 ;  /* 0x00000005ff007819 */ /* 0x000fe20000011400 */
[----:B------:R-:W-:Y:S01]  /*1020*/  IMAD.IADD R2, R3, 0x1, -R2 ;  /* 0x0000000103027824 */ /* 0x000fe200078e0a02 */
[----:B------:R-:W-:Y:S02]  /*1030*/  LOP3.LUT R5, R5, 0xfffffff8, RZ, 0xc0, !PT ;  /* 0xfffffff805057812 */ /* 0x000fe400078ec0ff */
[----:B------:R-:W-:Y:S02]  /*1040*/  MOV R3, UR7 ;  /* 0x0000000700037c02 */ /* 0x000fe40008000f00 */
[----:B------:R-:W-:-:S05]  /*1050*/  IADD3 R5, R4, -R5, RZ ;  /* 0x8000000504057210 */ /* 0x000fca0007ffe0ff */
[----:B------:R-:W-:Y:S01]  /*1060*/  IMAD R0, R0, 0x10, R5 ;  /* 0x0000001000007824 */ /* 0x000fe200078e0205 */
[----:B-1----:R-:W-:Y:S06]  /*1070*/  @!P1 BRA `(.L_x_15) ;  /* 0x000001ec00d09947 */ /* 0x002fec0003800000 */
.L_x_111:
[----:B------:R-:W-:Y:S02]  /*1080*/  IMAD.SHL.U32 R2, R2, 0x2, RZ ;  /* 0x0000000202027824 */ /* 0x000fe400078e00ff */
[----:B------:R-:W-:Y:S01]  /*1090*/  IMAD R3, R3, 0x40, R0 ;  /* 0x0000004003037824 */ /* 0x000fe200078e0200 */
[----:B------:R-:W-:Y:S06]  /*10a0*/  @!P0 BRA `(.L_x_16) ;  /* 0x0000000000048947 */ /* 0x000fec0003800000 */
[----:B------:R-:W-:Y:S01]  /*10b0*/  BPT.TRAP 0x1 ;  /* 0x000000040000795c */ /* 0x000fe20000300000 */
.L_x_16:
[----:B------:R-:W-:Y:S01]  /*10c0*/  SHF.L.U32 R5, RZ, 0x1f, RZ ;  /* 0x0000001fff057819 */ /* 0x000fe200000006ff */
[----:B------:R-:W-:Y:S01]  /*10d0*/  UIADD3 UR6, UR61, 0x9a090, URZ ;  /* 0x0009a0903d067890 */ /* 0x000fe2000fffe03f */
[----:B------:R-:W-:Y:S02]  /*10e0*/  ISETP.NE.AND P2, PT, RZ, UR4, PT ;  /* 0x00000004ff007c0c */ /* 0x000fe4000bf45270 */
[----:B------:R-:W2:Y:S02]  /*10f0*/  SYNCS.PHASECHK.TRANS64.TRYWAIT P1, [UR61+0x9a000], R5 ;  /* 0x09a00005ff0075a7 */ /* 0x000ea4000802017d */
[----:B--2---:R-:W-:Y:S09]  /*1100*/  @!P1 BRA `(.L_x_17) ;  /* 0x000001ec00c49947 */ /* 0x004ff20003800000 */
.L_x_112:
[----:B--2---:R-:W2:Y:S02]  /*1110*/  LDL R0, [R1+0xc0] ;  /* 0x0000c00001007983 */ /* 0x004ea40000100800 */
[----:B--2---:R-:W-:Y:S02]  /*1120*/  R2UR UR5, R0 ;  /* 0x00000000000572ca */ /* 0x004fe400000e0000 */
[----:B------:R-:W-:-:S04]  /*1130*/  SEL R0, RZ, 0x1, P2 ;  /* 0x00000001ff007807 */ /* 0x000fc80001000000 */
[----:B------:R-:W-:-:S07]  /*1140*/  SHF.L.U32 R0, R0, 0x1f, RZ ;  /* 0x0000001f00007819 */ /* 0x000fce00000006ff */
[----:B------:R-:W-:-:S09]  /*1150*/  ULEA UR5, UR5, UR6, 0x3 ;  /* 0x0000000605057291 */ /* 0x000fd2000f8e183f */
[----:B------:R-:W2:Y:S02]  /*1160*/  SYNCS.PHASECHK.TRANS64.TRYWAIT P1, [UR5+-0x8], R0 ;  /* 0xfffff800ff0075a7 */ /* 0x000ea40008020145 */
[----:B--2---:R-:W-:Y:S05]  /*1170*/  @!P1 BRA `(.L_x_18) ;  /* 0x000001ec00c09947 */ /* 0x004fea0003800000 */
.L_x_113:
[----:B------:R-:W-:Y:S01]  /*1180*/  USHF.R.U32.HI UR5, URZ, 0x4, UR61 ;  /* 0x000000043f057899 */ /* 0x000fe2000801163d */
[----:B------:R-:W-:Y:S01]  /*1190*/  WARPGROUP.ARRIVE ;  /* 0x00000000000079c5 */ /* 0x000fe20000000000 */
[----:B------:R-:W-:Y:S01]  /*11a0*/  UIADD3 UR7, UR61, 0xe000, URZ ;  /* 0x0000e0003d077890 */ /* 0x000fe2000fffe03f */
[C---:B-1----:R-:W-:Y:S01]  /*11b0*/  IADD3 R4, R2.reuse, 0x9, RZ ;  /* 0x0000000902047810 */ /* 0x042fe20007ffe0ff */
[----:B------:R-:W-:Y:S01]  /*11c0*/  ULOP3.LUT UR5, UR5, 0x3fff, URZ, 0xc0, !UPT ;  /* 0x00003fff05057892 */ /* 0x000fe2000f8ec03f */
[C---:B------:R-:W-:Y:S01]  /*11d0*/  VIADD R0, R2.reuse, 0x8 ;  /* 0x0000000802007836 */ /* 0x040fe20000000000 */
[----:B------:R-:W-:Y:S01]  /*11e0*/  USHF.R.U32.HI UR7, URZ, 0x4, UR7 ;  /* 0x000000043f077899 */ /* 0x000fe20008011607 */
[C---:B------:R-:W-:Y:S01]  /*11f0*/  ISETP.GE.AND P6, PT, R3.reuse, R4, PT ;  /* 0x000000040300720c */ /* 0x040fe20003fc6270 */
[----:B------:R-:W-:Y:S01]  /*1200*/  ULOP3.LUT UR5, UR5, 0x10000, URZ, 0xfc, !UPT ;  /* 0x0001000005057892 */ /* 0x000fe2000f8efc3f */
[C---:B------:R-:W-:Y:S01]  /*1210*/  ISETP.GT.AND P1, PT, R3.reuse, R2, PT ;  /* 0x000000020300720c */ /* 0x040fe20003f24270 */
[----:B------:R-:W-:Y:S01]  /*1220*/  ULOP3.LUT UR7, UR7, 0x3fff, URZ, 0xc0, !UPT ;  /* 0x00003fff07077892 */ /* 0x000fe2000f8ec03f */
[C---:B------:R-:W-:Y:S01]  /*1230*/  IADD3 R4, R2.reuse, 0x19, RZ ;  /* 0x0000001902047810 */ /* 0x040fe20007ffe0ff */
[----:B------:R-:W-:Y:S01]  /*1240*/  UIMAD UR5, UR8, 0x700, UR5 ;  /* 0x00000700080578a4 */ /* 0x000fe2000f8e0205 */
[C---:B------:R-:W-:Y:S01]  /*1250*/  ISETP.GE.AND P4, PT, R3.reuse, R0, PT ;  /* 0x000000000300720c */ /* 0x040fe20003f86270 */
[----:B------:R-:W-:Y:S01]  /*1260*/  ULOP3.LUT UR15, UR7, 0x10000, URZ, 0xfc, !UPT ;  /* 0x00010000070f7892 */ /* 0x000fe2000f8efc3f */
[C---:B------:R-:W-:Y:S01]  /*1270*/  ISETP.GE.AND P2, PT, R3.reuse, R2, PT ;  /* 0x000000020300720c */ /* 0x040fe20003f46270 */
[----:B------:R-:W-:Y:S01]  /*1280*/  UMOV UR11, 0x80000020 ;  /* 0x80000020000b7882 */ /* 0x000fe20000000000 */
[----:B------:R-:W-:Y:S01]  /*1290*/  UIADD3 UR12, UR5, 0x100, URZ ;  /* 0x00000100050c7890 */ /* 0x000fe2000fffe03f */
[----:B------:R-:W-:Y:S01]  /*12a0*/  IMAD.U32 R9, RZ, RZ, UR11 ;  /* 0x0000000bff097e24 */ /* 0x000fe2000f8e00ff */
[----:B------:R-:W-:Y:S01]  /*12b0*/  UMOV UR10, UR5 ;  /* 0x00000005000a7c82 */ /* 0x000fe20008000000 */
[----:B------:R-:W-:Y:S01]  /*12c0*/  UMOV UR9, UR11 ;  /* 0x0000000b00097c82 */ /* 0x000fe20008000000 */
[----:B------:R-:W-:Y:S01]  /*12d0*/  MOV R8, UR10 ;  /* 0x0000000a00087c02 */ /* 0x000fe20008000f00 */
[----:B------:R-:W-:Y:S01]  /*12e0*/  UMOV UR8, UR10 ;  /* 0x0000000a00087c82 */ /* 0x000fe20008000000 */
[----:B------:R-:W-:Y:S01]  /*12f0*/  UMOV UR10, UR15 ;  /* 0x0000000f000a7c82 */ /* 0x000fe20008000000 */
[----:B------:R-:W-:Y:S01]  /*1300*/  UIADD3 UR18, UR15, 0x400, URZ ;  /* 0x000004000f127890 */ /* 0x000fe2000fffe03f */
[----:B------:R-:W-:Y:S01]  /*1310*/  HGMMA.64x256x16.F32 R24, gdesc[UR8], RZ, !UPT, gsb0 ;  /* 0x03e00000081879f0 */ /* 0x000fe2000c0008ff */
[----:B------:R-:W-:Y:S01]  /*1320*/  UIADD3 UR8, UR5, 0x2, URZ ;  /* 0x0000000205087890 */ /* 0x000fe2000fffe03f */
[----:B------:R1:W-:Y:S01]  /*1330*/  STL.64 [R1+0xb8], R8 ;  /* 0x0000b80801007387 */ /* 0x0003e20000100a00 */
[----:B------:R-:W-:Y:S01]  /*1340*/  UIADD3 UR10, UR15, 0x2, URZ ;  /* 0x000000020f0a7890 */ /* 0x000fe2000fffe03f */
[C---:B------:R-:W-:Y:S01]  /*1350*/  VIADD R0, R2.reuse, 0x18 ;  /* 0x0000001802007836 */ /* 0x040fe20000000000 */
[----:B------:R-:W-:Y:S01]  /*1360*/  UMOV UR9, 0x80000020 ;  /* 0x8000002000097882 */ /* 0x000fe20000000000 */
[----:B------:R-:W-:Y:S01]  /*1370*/  UMOV UR11, 0x80000020 ;  /* 0x80000020000b7882 */ /* 0x000fe20000000000 */
[----:B------:R-:W-:Y:S01]  /*1380*/  UMOV UR13, 0x80000020 ;  /* 0x80000020000d7882 */ /* 0x000fe20000000000 */
[----:B------:R-:W-:Y:S01]  /*1390*/  UMOV UR16, UR12 ;  /* 0x0000000c00107c82 */ /* 0x000fe20008000000 */
[----:B------:R-:W-:Y:S01]  /*13a0*/  UMOV UR17, UR13 ;  /* 0x0000000d00117c82 */ /* 0x000fe20008000000 */
[----:B------:R-:W-:Y:S01]  /*13b0*/  UMOV UR19, 0x80000020 ;  /* 0x8000002000137882 */ /* 0x000fe20000000000 */
[----:B------:R-:W-:Y:S01]  /*13c0*/  UIADD3 UR20, UR5, 0x200, URZ ;  /* 0x0000020005147890 */ /* 0x000fe2000fffe03f */
[----:B------:R-:W-:Y:S01]  /*13d0*/  IADD3 R10, R2, 0x11, RZ ;  /* 0x00000011020a7810 */ /* 0x000fe20007ffe0ff */
[----:B------:R-:W-:Y:S01]  /*13e0*/  UIADD3 UR22, UR15, 0x800, URZ ;  /* 0x000008000f167890 */ /* 0x000fe2000fffe03f */
[----:B------:R-:W-:Y:S01]  /*13f0*/  UMOV UR21, 0x80000020 ;  /* 0x8000002000157882 */ /* 0x000fe20000000000 */
[----:B------:R-:W-:Y:S01]  /*1400*/  UMOV UR23, 0x80000020 ;  /* 0x8000002000177882 */ /* 0x000fe20000000000 */
[----:B------:R-:W-:Y:S01]  /*1410*/  UIADD3 UR24, UR5, 0x202, URZ ;  /* 0x0000020205187890 */ /* 0x000fe2000fffe03f */
[----:B------:R-:W-:Y:S01]  /*1420*/  ISETP.GE.AND P3, PT, R3, R10, PT ;  /* 0x0000000a0300720c */ /* 0x000fe20003f66270 */
[----:B------:R-:W-:Y:S01]  /*1430*/  UIADD3 UR26, UR15, 0x802, URZ ;  /* 0x000008020f1a7890 */ /* 0x000fe2000fffe03f */
[----:B------:R-:W-:Y:S01]  /*1440*/  UMOV UR25, 0x80000020 ;  /* 0x8000002000197882 */ /* 0x000fe20000000000 */
[----:B------:R-:W-:Y:S01]  /*1450*/  UMOV UR27, 0x80000020 ;  /* 0x80000020001b7882 */ /* 0x000fe20000000000 */
[----:B------:R-:W-:-:S02]  /*1460*/  UIADD3 UR28, UR5, 0x300, URZ ;  /* 0x00000300051c7890 */ /* 0x000fc4000fffe03f */
[----:B------:R-:W-:Y:S01]  /*1470*/  UIADD3 UR30, UR15, 0xc00, URZ ;  /* 0x00000c000f1e7890 */ /* 0x000fe2000fffe03f */
[----:B------:R-:W-:Y:S01]  /*1480*/  UMOV UR29, 0x80000020 ;  /* 0x80000020001d7882 */ /* 0x000fe20000000000 */
[----:B------:R-:W-:Y:S01]  /*1490*/  UMOV UR31, 0x80000020 ;  /* 0x80000020001f7882 */ /* 0x000fe20000000000 */
[----:B------:R-:W-:Y:S02]  /*14a0*/  UIADD3 UR32, UR5, 0x302, URZ ;  /* 0x0000030205207890 */ /* 0x000fe4000fffe03f */
[----:B------:R-:W-:Y:S01]  /*14b0*/  UIADD3 UR34, UR15, 0xc02, URZ ;  /* 0x00000c020f227890 */ /* 0x000fe2000fffe03f */
[----:B------:R-:W-:Y:S01]  /*14c0*/  UMOV UR33, 0x80000020 ;  /* 0x8000002000217882 */ /* 0x000fe20000000000 */
[----:B------:R-:W-:Y:S01]  /*14d0*/  UMOV UR35, 0x80000020 ;  /* 0x8000002000237882 */ /* 0x000fe20000000000 */
[----:B------:R-:W-:Y:S02]  /*14e0*/  UIADD3 UR36, UR5, 0x400, URZ ;  /* 0x0000040005247890 */ /* 0x000fe4000fffe03f */
        /* <DEDUP_REMOVED lines=19> */
[----:B------:R-:W-:Y:S01]  /*1620*/  UIADD3 UR58, UR15, 0x1802, URZ ;  /* 0x000018020f3a7890 */ /* 0x000fe2000fffe03f */
[----:B------:R-:W-:Y:S01]  /*1630*/  UMOV UR59, 0x80000020 ;  /* 0x80000020003b7882 */ /* 0x000fe20000000000 */
[----:B------:R-:W-:-:S04]  /*1640*/  USHF.L.U32 UR4, UR4, 0x3, URZ ;  /* 0x0000000304047899 */ /* 0x000fc8000800063f */
[----:B------:R-:W-:Y:S01]  /*1650*/  ULOP3.LUT UR4, UR4, 0x8, URZ, 0xc, !UPT ;  /* 0x0000000804047892 */ /* 0x000fe2000f8e0c3f */
[----:B------:R-:W-:Y:S02]  /*1660*/  WARPGROUP.DEPBAR.LE gsb0, 0x0 ;  /* 0x00008000000079c5 */ /* 0x000fe40000010000 */
[----:B------:R-:W-:-:S06]  /*1670*/  WARPGROUP.ARRIVE ;  /* 0x00000000000079c5 */ /* 0x000fcc0000000000 */
[----:B------:R-:W-:Y:S01]  /*1680*/  HGMMA.64x256x16.F32 R24, gdesc[UR8], R24, gsb0 ;  /* 0x03e00000081879f0 */ /* 0x000fe20008000818 */
[----:B------:R-:W-:Y:S02]  /*1690*/  UMOV UR11, 0x80000020 ;  /* 0x80000020000b7882 */ /* 0x000fe40000000000 */
[----:B------:R-:W-:Y:S01]  /*16a0*/  UMOV UR57, UR11 ;  /* 0x0000000b00397c82 */ /* 0x000fe20008000000 */
[----:B-1----:R-:W-:Y:S01]  /*16b0*/  MOV R9, UR11 ;  /* 0x0000000b00097c02 */ /* 0x002fe20008000f00 */
[----:B------:R-:W-:Y:S01]  /*16c0*/  ULDC UR11, c[0x0][0x604] ;  /* 0x00018100000b7ab9 */ /* 0x000fe20000000800 */
[----:B------:R-:W-:Y:S02]  /*16d0*/  WARPGROUP.DEPBAR.LE gsb0, 0x0 ;  /* 0x00008000000079c5 */ /* 0x000fe40000010000 */
[----:B------:R-:W-:-:S15]  /*16e0*/  WARPGROUP.ARRIVE ;  /* 0x00000000000079c5 */ /* 0x000fde0000000000 */
[----:B------:R-:W-:-:S05]  /*16f0*/  NOP ;  /* 0x0000000000007918 */ /* 0x000fca0000000000 */
[----:B------:R-:W-:Y:S01]  /*1700*/  HGMMA.64x256x16.F32 R24, gdesc[UR16], R24, gsb0 ;  /* 0x03e00000101879f0 */ /* 0x000fe20008000818 */
[----:B------:R-:W-:Y:S02]  /*1710*/  UIADD3 UR16, UR5, 0x102, URZ ;  /* 0x0000010205107890 */ /* 0x000fe4000fffe03f */
[----:B------:R-:W-:Y:S01]  /*1720*/  UIADD3 UR18, UR15, 0x402, URZ ;  /* 0x000004020f127890 */ /* 0x000fe2000fffe03f */
[----:B------:R-:W-:Y:S01]  /*1730*/  UMOV UR17, 0x80000020 ;  /* 0x8000002000117882 */ /* 0x000fe20000000000 */
[----:B------:R-:W-:Y:S01]  /*1740*/  UMOV UR19, 0x80000020 ;  /* 0x8000002000137882 */ /* 0x000fe20000000000 */
[----:B------:R-:W-:Y:S01]  /*1750*/  UIADD3 UR5, UR5, 0x602, URZ ;  /* 0x0000060205057890 */ /* 0x000fe2000fffe03f */
[----:B------:R-:W-:-:S06]  /*1760*/  ULDC UR15, c[0x0][0x604] ;  /* 0x00018100000f7ab9 */ /* 0x000fcc0000000800 */
[----:B------:R-:W-:Y:S01]  /*1770*/  UMOV UR10, UR5 ;  /* 0x00000005000a7c82 */ /* 0x000fe20008000000 */
[----:B------:R-:W-:Y:S01]  /*1780*/  ULDC UR5, c[0x0][0x604] ;  /* 0x0001810000057ab9 */ /* 0x000fe20000000800 */
[----:B------:R-:W-:Y:S01]  /*1790*/  UMOV UR56, UR10 ;  /* 0x0000000a00387c82 */ /* 0x000fe20008000000 */
[----:B------:R-:W-:Y:S01]  /*17a0*/  IMAD.U32 R8, RZ, RZ, UR10 ;  /* 0x0000000aff087e24 */ /* 0x000fe2000f8e00ff */
[----:B------:R-:W-:-:S04]  /*17b0*/  ULDC UR10, c[0x0][0x604] ;  /* 0x00018100000a7ab9 */ /* 0x000fc80000000800 */
[----:B------:R1:W-:Y:S02]  /*17c0*/  STL.64 [R1+0xb0], R8 ;  /* 0x0000b00801007387 */ /* 0x0003e40000100a00 */
[----:B-1----:R-:W-:-:S05]  /*17d0*/  VIADD R8, R2, 0x10 ;  /* 0x0000001002087836 */ /* 0x002fca0000000000 */
[----:B------:R-:W-:Y:S01]  /*17e0*/  ISETP.GE.AND P5, PT, R3, R8, PT ;  /* 0x000000080300720c */ /* 0x000fe20003fa6270 */
[----:B------:R-:W-:Y:S01]  /*17f0*/  VIADD R8, R2, 0x71 ;  /* 0x0000007102087836 */ /* 0x000fe20000000000 */
[----:B------:R-:W-:Y:S02]  /*1800*/  WARPGROUP.DEPBAR.LE gsb0, 0x0 ;  /* 0x00008000000079c5 */ /* 0x000fe40000010000 */
[----:B------:R-:W-:-:S06]  /*1810*/  WARPGROUP.ARRIVE ;  /* 0x00000000000079c5 */ /* 0x000fcc0000000000 */
[----:B------:R-:W-:Y:S01]  /*1820*/  HGMMA.64x256x16.F32 R24, gdesc[UR16], R24, gsb0 ;  /* 0x03e00000101879f0 */ /* 0x000fe20008000818 */
[----:B------:R-:W-:Y:S01]  /*1830*/  ULDC UR18, c[0x0][0x604] ;  /* 0x0001810000127ab9 */ /* 0x000fe20000000800 */
[----:B------:R-:W-:Y:S01]  /*1840*/  ULDC UR19, c[0x0][0x604] ;  /* 0x0001810000137ab9 */ /* 0x000fe20000000800 */
[----:B------:R-:W-:Y:S02]  /*1850*/  WARPGROUP.DEPBAR.LE gsb0, 0x0 ;  /* 0x00008000000079c5 */ /* 0x000fe40000010000 */
[----:B------:R-:W-:-:S15]  /*1860*/  WARPGROUP.ARRIVE ;  /* 0x00000000000079c5 */ /* 0x000fde0000000000 */
[----:B------:R-:W-:-:S08]  /*1870*/  NOP ;  /* 0x0000000000007918 */ /* 0x000fd00000000000 */
[----:B------:R-:W-:Y:S01]  /*1880*/  HGMMA.64x256x16.F32 R24, gdesc[UR20], R24, gsb0 ;  /* 0x03e00000141879f0 */ /* 0x000fe20008000818 */
[----:B------:R-:W-:Y:S01]  /*1890*/  ULDC UR23, c[0x0][0x604] ;  /* 0x0001810000177ab9 */ /* 0x000fe20000000800 */
[----:B------:R-:W-:Y:S01]  /*18a0*/  ULDC UR22, c[0x0][0x604] ;  /* 0x0001810000167ab9 */ /* 0x000fe20000000800 */
[----:B------:R-:W-:Y:S02]  /*18b0*/  WARPGROUP.DEPBAR.LE gsb0, 0x0 ;  /* 0x00008000000079c5 */ /* 0x000fe40000010000 */
[----:B------:R-:W-:-:S15]  /*18c0*/  WARPGROUP.ARRIVE ;  /* 0x00000000000079c5 */ /* 0x000fde0000000000 */
[----:B------:R-:W-:-:S08]  /*18d0*/  NOP ;  /* 0x0000000000007918 */ /* 0x000fd00000000000 */
[----:B------:R-:W-:Y:S01]  /*18e0*/  HGMMA.64x256x16.F32 R24, gdesc[UR24], R24, gsb0 ;  /* 0x03e00000181879f0 */ /* 0x000fe20008000818 */
[----:B------:R-:W-:Y:S02]  /*18f0*/  ULDC UR26, c[0x0][0x604] ;  /* 0x00018100001a7ab9 */ /* 0x000fe40000000800 */
[----:B------:R-:W-:Y:S02]  /*1900*/  WARPGROUP.DEPBAR.LE gsb0, 0x0 ;  /* 0x00008000000079c5 */ /* 0x000fe40000010000 */
[----:B------:R-:W-:-:S15]  /*1910*/  WARPGROUP.ARRIVE ;  /* 0x00000000000079c5 */ /* 0x000fde0000000000 */
[----:B------:R-:W-:-:S08]  /*1920*/  NOP ;  /* 0x0000000000007918 */ /* 0x000fd00000000000 */
[----:B------:R-:W-:Y:S03]  /*1930*/  HGMMA.64x256x16.F32 R24, gdesc[UR28], R24, gsb0 ;  /* 0x03e000001c1879f0 */ /* 0x000fe60008000818 */
        /* <DEDUP_REMOVED lines=29> */
[----:B------:R-:W-:Y:S02]  /*1b10*/  FSEL R25, R25, -INF , P1 ;  /* 0xff80000019197808 */ /* 0x000fe40000800000 */
[----:B------:R-:W-:Y:S02]  /*1b20*/  FSEL R31, R31, -INF , P1 ;  /* 0xff8000001f1f7808 */ /* 0x000fe40000800000 */
[----:B------:R-:W-:Y:S02]  /*1b30*/  ISETP.GE.AND P1, PT, R3, R4, PT ;  /* 0x000000040300720c */ /* 0x000fe40003f26270 */
[----:B------:R-:W-:-:S02]  /*1b40*/  IADD3 R4, R2, 0x21, RZ ;  /* 0x0000002102047810 */ /* 0x000fc40007ffe0ff */
[----:B------:R-:W-:Y:S02]  /*1b50*/  FSEL R24, R24, -INF , P2 ;  /* 0xff80000018187808 */ /* 0x000fe40001000000 */
[----:B------:R-:W-:Y:S02]  /*1b60*/  FSEL R30, R30, -INF , P2 ;  /* 0xff8000001e1e7808 */ /* 0x000fe40001000000 */
[----:B------:R-:W-:Y:S01]  /*1b70*/  ISETP.GE.AND P2, PT, R3, R0, PT ;  /* 0x000000000300720c */ /* 0x000fe20003f46270 */
[----:B------:R-:W-:Y:S01]  /*1b80*/  VIADD R0, R2, 0x20 ;  /* 0x0000002002007836 */ /* 0x000fe20000000000 */
[----:B------:R-:W-:Y:S02]  /*1b90*/  FSEL R29, R29, -INF , P6 ;  /* 0xff8000001d1d7808 */ /* 0x000fe40003000000 */
[----:B------:R-:W-:Y:S02]  /*1ba0*/  FSEL R35, R35, -INF , P6 ;  /* 0xff80000023237808 */ /* 0x000fe40003000000 */
[----:B------:R-:W-:-:S02]  /*1bb0*/  ISETP.GE.AND P6, PT, R3, R4, PT ;  /* 0x000000040300720c */ /* 0x000fc40003fc6270 */
[----:B------:R-:W-:Y:S02]  /*1bc0*/  IADD3 R4, R2, 0x29, RZ ;  /* 0x0000002902047810 */ /* 0x000fe40007ffe0ff */
[----:B------:R-:W-:Y:S02]  /*1bd0*/  FSEL R28, R28, -INF , P4 ;  /* 0xff8000001c1c7808 */ /* 0x000fe40002000000 */
[----:B------:R-:W-:Y:S02]  /*1be0*/  FSEL R34, R34, -INF , P4 ;  /* 0xff80000022227808 */ /* 0x000fe40002000000 */
[----:B------:R-:W-:Y:S01]  /*1bf0*/  ISETP.GE.AND P4, PT, R3, R0, PT ;  /* 0x000000000300720c */ /* 0x000fe20003f86270 */
[----:B------:R-:W-:Y:S01]  /*1c00*/  VIADD R0, R2, 0x28 ;  /* 0x0000002802007836 */ /* 0x000fe20000000000 */
[----:B------:R-:W-:Y:S02]  /*1c10*/  FSEL R33, R33, -INF , P3 ;  /* 0xff80000021217808 */ /* 0x000fe40001800000 */
[----:B------:R-:W-:-:S02]  /*1c20*/  FSEL R39, R39, -INF , P3 ;  /* 0xff80000027277808 */ /* 0x000fc40001800000 */
[----:B------:R-:W-:Y:S02]  /*1c30*/  ISETP.GE.AND P3, PT, R3, R4, PT ;  /* 0x000000040300720c */ /* 0x000fe40003f66270 */
[----:B------:R-:W-:Y:S02]  /*1c40*/  IADD3 R4, R2, 0x31, RZ ;  /* 0x0000003102047810 */ /* 0x000fe40007ffe0ff */
[----:B------:R-:W-:Y:S02]  /*1c50*/  FSEL R32, R32, -INF , P5 ;  /* 0xff80000020207808 */ /* 0x000fe40002800000 */
[----:B------:R-:W-:Y:S02]  /*1c60*/  FSEL R38, R38, -INF , P5 ;  /* 0xff80000026267808 */ /* 0x000fe40002800000 */
[----:B------:R-:W-:Y:S02]  /*1c70*/  FSEL R37, R37, -INF , P1 ;  /* 0xff80000025257808 */ /* 0x000fe40000800000 */
[----:B------:R-:W-:-:S02]  /*1c80*/  FSEL R43, R43, -INF , P1 ;  /* 0xff8000002b2b7808 */ /* 0x000fc40000800000 */
[C---:B------:R-:W-:Y:S01]  /*1c90*/  ISETP.GE.AND P5, PT, R3.reuse, R0, PT ;  /* 0x000000000300720c */ /* 0x040fe20003fa6270 */
[C---:B------:R-:W-:Y:S01]  /*1ca0*/  VIADD R0, R2.reuse, 0x30 ;  /* 0x0000003002007836 */ /* 0x040fe20000000000 */
[----:B------:R-:W-:Y:S02]  /*1cb0*/  ISETP.GE.AND P1, PT, R3, R4, PT ;  /* 0x000000040300720c */ /* 0x000fe40003f26270 */
[----:B------:R-:W-:Y:S02]  /*1cc0*/  IADD3 R4, R2, 0x39, RZ ;  /* 0x0000003902047810 */ /* 0x000fe40007ffe0ff */
[----:B------:R-:W-:Y:S02]  /*1cd0*/  FSEL R41, R41, -INF , P6 ;  /* 0xff80000029297808 */ /* 0x000fe40003000000 */
[----:B------:R-:W-:Y:S02]  /*1ce0*/  FSEL R47, R47, -INF , P6 ;  /* 0xff8000002f2f7808 */ /* 0x000fe40003000000 */
[----:B------:R-:W-:-:S02]  /*1cf0*/  FSEL R36, R36, -INF , P2 ;  /* 0xff80000024247808 */ /* 0x000fc40001000000 */
[----:B------:R-:W-:Y:S02]  /*1d00*/  FSEL R42, R42, -INF , P2 ;  /* 0xff8000002a2a7808 */ /* 0x000fe40001000000 */
[C---:B------:R-:W-:Y:S02]  /*1d10*/  ISETP.GE.AND P6, PT, R3.reuse, R4, PT ;  /* 0x000000040300720c */ /* 0x040fe40003fc6270 */
[----:B------:R-:W-:Y:S01]  /*1d20*/  ISETP.GE.AND P2, PT, R3, R0, PT ;  /* 0x000000000300720c */ /* 0x000fe20003f46270 */
[C---:B------:R-:W-:Y:S01]  /*1d30*/  VIADD R0, R2.reuse, 0x38 ;  /* 0x0000003802007836 */ /* 0x040fe20000000000 */
[----:B------:R-:W-:Y:S02]  /*1d40*/  IADD3 R4, R2, 0x41, RZ ;  /* 0x0000004102047810 */ /* 0x000fe40007ffe0ff */
[----:B------:R-:W-:Y:S02]  /*1d50*/  FSEL R45, R45, -INF , P3 ;  /* 0xff8000002d2d7808 */ /* 0x000fe40001800000 */
[----:B------:R-:W-:-:S02]  /*1d60*/  FSEL R51, R51, -INF , P3 ;  /* 0xff80000033337808 */ /* 0x000fc40001800000 */
[C---:B------:R-:W-:Y:S02]  /*1d70*/  ISETP.GE.AND P3, PT, R3.reuse, R4, PT ;  /* 0x000000040300720c */ /* 0x040fe40003f66270 */
[----:B------:R-:W-:Y:S02]  /*1d80*/  FSEL R40, R40, -INF , P4 ;  /* 0xff80000028287808 */ /* 0x000fe40002000000 */
[----:B------:R-:W-:Y:S02]  /*1d90*/  FSEL R46, R46, -INF , P4 ;  /* 0xff8000002e2e7808 */ /* 0x000fe40002000000 */
[C---:B------:R-:W-:Y:S02]  /*1da0*/  IADD3 R4, R2.reuse, 0x49, RZ ;  /* 0x0000004902047810 */ /* 0x040fe40007ffe0ff */
[----:B------:R-:W-:Y:S01]  /*1db0*/  ISETP.GE.AND P4, PT, R3, R0, PT ;  /* 0x000000000300720c */ /* 0x000fe20003f86270 */
[----:B------:R-:W-:Y:S01]  /*1dc0*/  VIADD R0, R2, 0x40 ;  /* 0x0000004002007836 */ /* 0x000fe20000000000 */
[----:B------:R-:W-:-:S02]  /*1dd0*/  FSEL R49, R49, -INF , P1 ;  /* 0xff80000031317808 */ /* 0x000fc40000800000 */
[----:B------:R-:W-:Y:S02]  /*1de0*/  FSEL R55, R55, -INF , P1 ;  /* 0xff80000037377808 */ /* 0x000fe40000800000 */
[C---:B------:R-:W-:Y:S02]  /*1df0*/  ISETP.GE.AND P1, PT, R3.reuse, R4, PT ;  /* 0x000000040300720c */ /* 0x040fe40003f26270 */
[----:B------:R-:W-:Y:S02]  /*1e00*/  IADD3 R4, R2, 0x51, RZ ;  /* 0x0000005102047810 */ /* 0x000fe40007ffe0ff */
[----:B------:R-:W-:Y:S02]  /*1e10*/  FSEL R44, R44, -INF , P5 ;  /* 0xff8000002c2c7808 */ /* 0x000fe40002800000 */
[----:B------:R-:W-:Y:S02]  /*1e20*/  FSEL R50, R50, -INF , P5 ;  /* 0xff80000032327808 */ /* 0x000fe40002800000 */
        /* <DEDUP_REMOVED lines=12> */
[----:B------:R-:W-:Y:S02]  /*1ef0*/  ISETP.GE.AND P3, PT, R3, R4, PT ;  /* 0x000000040300720c */ /* 0x000fe40003f66270 */
[----:B------:R-:W-:Y:S02]  /*1f00*/  IADD3 R4, R2, 0x61, RZ ;  /* 0x0000006102047810 */ /* 0x000fe40007ffe0ff */
[----:B------:R-:W-:Y:S02]  /*1f10*/  FSEL R52, R52, -INF , P4 ;  /* 0xff80000034347808 */ /* 0x000fe40002000000 */
[----:B------:R-:W-:Y:S02]  /*1f20*/  FSEL R58, R58, -INF , P4 ;  /* 0xff8000003a3a7808 */ /* 0x000fe40002000000 */
[----:B------:R-:W-:-:S02]  /*1f30*/  FSEL R61, R61, -INF , P1 ;  /* 0xff8000003d3d7808 */ /* 0x000fc40000800000 */
[----:B------:R-:W-:Y:S02]  /*1f40*/  FSEL R67, R67, -INF , P1 ;  /* 0xff80000043437808 */ /* 0x000fe40000800000 */
[C---:B------:R-:W-:Y:S01]  /*1f50*/  ISETP.GE.AND P4, PT, R3.reuse, R0, PT ;  /* 0x000000000300720c */ /* 0x040fe20003f86270 */
[C---:B------:R-:W-:Y:S01]  /*1f60*/  VIADD R0, R2.reuse, 0x58 ;  /* 0x0000005802007836 */ /* 0x040fe20000000000 */
[----:B------:R-:W-:Y:S02]  /*1f70*/  ISETP.GE.AND P1, PT, R3, R4, PT ;  /* 0x000000040300720c */ /* 0x000fe40003f26270 */
[----:B------:R-:W-:Y:S02]  /*1f80*/  IADD3 R4, R2, 0x69, RZ ;  /* 0x0000006902047810 */ /* 0x000fe40007ffe0ff */
[----:B------:R-:W-:Y:S02]  /*1f90*/  FSEL R65, R65, -INF , P6 ;  /* 0xff80000041417808 */ /* 0x000fe40003000000 */
[----:B------:R-:W-:-:S02]  /*1fa0*/  FSEL R71, R71, -INF , P6 ;  /* 0xff80000047477808 */ /* 0x000fc40003000000 */
[----:B------:R-:W-:Y:S02]  /*1fb0*/  FSEL R56, R56, -INF , P5 ;  /* 0xff80000038387808 */ /* 0x000fe40002800000 */
[----:B------:R-:W-:Y:S02]  /*1fc0*/  FSEL R62, R62, -INF , P5 ;  /* 0xff8000003e3e7808 */ /* 0x000fe40002800000 */
[C---:B------:R-:W-:Y:S01]  /*1fd0*/  ISETP.GE.AND P6, PT, R3.reuse, R4, PT ;  /* 0x000000040300720c */ /* 0x040fe20003fc6270 */
[C---:B------:R-:W-:Y:S01]  /*1fe0*/  VIADD R4, R3.reuse, 0x8 ;  /* 0x0000000803047836 */ /* 0x040fe20000000000 */
[----:B------:R-:W-:Y:S01]  /*1ff0*/  ISETP.GE.AND P5, PT, R3, R0, PT ;  /* 0x000000000300720c */ /* 0x000fe20003fa6270 */
[----:B------:R-:W-:Y:S01]  /*2000*/  VIADD R0, R2, 0x60 ;  /* 0x0000006002007836 */ /* 0x000fe20000000000 */
[----:B------:R-:W-:Y:S02]  /*2010*/  FSEL R69, R69, -INF , P3 ;  /* 0xff80000045457808 */ /* 0x000fe40001800000 */
[----:B------:R-:W-:-:S02]  /*2020*/  FSEL R68, R68, -INF , P5 ;  /* 0xff80000044447808 */ /* 0x000fc40002800000 */
[----:B------:R-:W-:Y:S02]  /*2030*/  FSEL R74, R74, -INF , P5 ;  /* 0xff8000004a4a7808 */ /* 0x000fe40002800000 */
[----:B------:R-:W-:Y:S02]  /*2040*/  FSEL R75, R75, -INF , P3 ;  /* 0xff8000004b4b7808 */ /* 0x000fe40001800000 */
[CC--:B------:R-:W-:Y:S02]  /*2050*/  ISETP.GE.AND P5, PT, R4.reuse, R2.reuse, PT ;  /* 0x000000020400720c */ /* 0x0c0fe40003fa6270 */
[----:B------:R-:W-:Y:S02]  /*2060*/  ISETP.GT.AND P3, PT, R4, R2, PT ;  /* 0x000000020400720c */ /* 0x000fe40003f64270 */
[----:B------:R-:W-:Y:S02]  /*2070*/  FSEL R26, R26, -INF , P5 ;  /* 0xff8000001a1a7808 */ /* 0x000fe40002800000 */
[----:B------:R-:W-:-:S02]  /*2080*/  FSEL R27, R27, -INF , P3 ;  /* 0xff8000001b1b7808 */ /* 0x000fc40001800000 */
[----:B------:R-:W-:Y:S02]  /*2090*/  ISETP.GE.AND P3, PT, R3, R8, PT ;  /* 0x000000080300720c */ /* 0x000fe40003f66270 */
[----:B------:R-:W-:Y:S02]  /*20a0*/  FMNMX R7, R26, R27, !PT ;  /* 0x0000001b1a077209 */ /* 0x000fe40007800000 */
[----:B------:R-:W-:Y:S02]  /*20b0*/  FSEL R60, R60, -INF , P2 ;  /* 0xff8000003c3c7808 */ /* 0x000fe40001000000 */
[----:B------:R-:W-:Y:S02]  /*20c0*/  FMNMX R8, R30, R7, !PT ;  /* 0x000000071e087209 */ /* 0x000fe40007800000 */
[----:B------:R-:W-:Y:S02]  /*20d0*/  FSEL R66, R66, -INF , P2 ;  /* 0xff80000042427808 */ /* 0x000fe40001000000 */
[----:B------:R-:W-:-:S02]  /*20e0*/  FMNMX R7, R31, R8, !PT ;  /* 0x000000081f077209 */ /* 0x000fc40007800000 */
[----:B------:R-:W-:Y:S01]  /*20f0*/  ISETP.GE.AND P2, PT, R3, R0, PT ;  /* 0x000000000300720c */ /* 0x000fe20003f46270 */
[----:B------:R-:W-:Y:S01]  /*2100*/  VIADD R0, R2, 0x68 ;  /* 0x0000006802007836 */ /* 0x000fe20000000000 */
[----:B------:R-:W-:Y:S02]  /*2110*/  FMNMX R8, R34, R7, !PT ;  /* 0x0000000722087209 */ /* 0x000fe40007800000 */
[----:B------:R-:W-:Y:S02]  /*2120*/  FSEL R64, R64, -INF , P4 ;  /* 0xff80000040407808 */ /* 0x000fe40002000000 */
[----:B------:R-:W-:Y:S02]  /*2130*/  FMNMX R7, R35, R8, !PT ;  /* 0x0000000823077209 */ /* 0x000fe40007800000 */
[----:B------:R-:W-:Y:S02]  /*2140*/  FSEL R70, R70, -INF , P4 ;  /* 0xff80000046467808 */ /* 0x000fe40002000000 */
[----:B------:R-:W-:-:S02]  /*2150*/  FMNMX R8, R38, R7, !PT ;  /* 0x0000000726087209 */ /* 0x000fc40007800000 */
[----:B------:R-:W-:Y:S02]  /*2160*/  ISETP.GE.AND P4, PT, R3, R0, PT ;  /* 0x000000000300720c */ /* 0x000fe40003f86270 */
[----:B------:R-:W-:Y:S02]  /*2170*/  FMNMX R7, R39, R8, !PT ;  /* 0x0000000827077209 */ /* 0x000fe40007800000 */
[----:B------:R-:W-:Y:S02]  /*2180*/  IADD3 R0, R2, 0x70, RZ ;  /* 0x0000007002007810 */ /* 0x000fe40007ffe0ff */
[----:B------:R-:W-:Y:S02]  /*2190*/  FMNMX R8, R42, R7, !PT ;  /* 0x000000072a087209 */ /* 0x000fe40007800000 */
[----:B------:R-:W-:Y:S02]  /*21a0*/  ISETP.GE.AND P5, PT, R3, R0, PT ;  /* 0x000000000300720c */ /* 0x000fe40003fa6270 */
[----:B------:R-:W-:-:S02]  /*21b0*/  FMNMX R7, R43, R8, !PT ;  /* 0x000000082b077209 */ /* 0x000fc40007800000 */
[----:B------:R-:W-:Y:S02]  /*21c0*/  IADD3 R0, R2, 0x78, RZ ;  /* 0x0000007802007810 */ /* 0x000fe40007ffe0ff */
[----:B------:R-:W-:Y:S02]  /*21d0*/  FMNMX R8, R46, R7, !PT ;  /* 0x000000072e087209 */ /* 0x000fe40007800000 */
[----:B------:R-:W-:Y:S02]  /*21e0*/  FSEL R72, R72, -INF , P2 ;  /* 0xff80000048487808 */ /* 0x000fe40001000000 */
[----:B------:R-:W-:Y:S02]  /*21f0*/  FMNMX R7, R47, R8, !PT ;  /* 0x000000082f077209 */ /* 0x000fe40007800000 */
[----:B------:R-:W-:Y:S02]  /*2200*/  FSEL R78, R78, -INF , P2 ;  /* 0xff8000004e4e7808 */ /* 0x000fe40001000000 */
[----:B------:R-:W-:-:S02]  /*2210*/  FMNMX R8, R50, R7, !PT ;  /* 0x0000000732087209 */ /* 0x000fc40007800000 */
[----:B------:R-:W-:Y:S02]  /*2220*/  FMNMX R7, R24, R25, !PT ;  /* 0x0000001918077209 */ /* 0x000fe40007800000 */
[----:B------:R-:W-:Y:S02]  /*2230*/  FMNMX R9, R51, R8, !PT ;  /* 0x0000000833097209 */ /* 0x000fe40007800000 */
[----:B------:R-:W-:Y:S02]  /*2240*/  FMNMX R8, R28, R7, !PT ;  /* 0x000000071c087209 */ /* 0x000fe40007800000 */
[----:B------:R-:W-:Y:S02]  /*2250*/  FMNMX R10, R54, R9, !PT ;  /* 0x00000009360a7209 */ /* 0x000fe40007800000 */
[----:B------:R-:W-:Y:S02]  /*2260*/  FMNMX R7, R29, R8, !PT ;  /* 0x000000081d077209 */ /* 0x000fe40007800000 */
[----:B------:R-:W-:-:S02]  /*2270*/  FMNMX R9, R55, R10, !PT ;  /* 0x0000000a37097209 */ /* 0x000fc40007800000 */
[----:B------:R-:W-:Y:S02]  /*2280*/  FMNMX R8, R32, R7, !PT ;  /* 0x0000000720087209 */ /* 0x000fe40007800000 */
[----:B------:R-:W-:Y:S02]  /*2290*/  FMNMX R10, R58, R9, !PT ;  /* 0x000000093a0a7209 */ /* 0x000fe40007800000 */
[----:B------:R-:W-:Y:S02]  /*22a0*/  FMNMX R7, R33, R8, !PT ;  /* 0x0000000821077209 */ /* 0x000fe40007800000 */
[----:B------:R-:W-:Y:S02]  /*22b0*/  FMNMX R9, R59, R10, !PT ;  /* 0x0000000a3b097209 */ /* 0x000fe40007800000 */
[----:B------:R-:W-:Y:S02]  /*22c0*/  FMNMX R8, R36, R7, !PT ;  /* 0x0000000724087209 */ /* 0x000fe40007800000 */
[----:B------:R-:W-:-:S02]  /*22d0*/  FMNMX R10, R62, R9, !PT ;  /* 0x000000093e0a7209 */ /* 0x000fc40007800000 */
[----:B------:R-:W-:Y:S01]  /*22e0*/  ISETP.GE.AND P2, PT, R3, R0, PT ;  /* 0x000000000300720c */ /* 0x000fe20003f46270 */
[----:B------:R-:W-:Y:S01]  /*22f0*/  VIADD R0, R2, 0x79 ;  /* 0x0000007902007836 */ /* 0x000fe20000000000 */
[----:B------:R-:W-:Y:S02]  /*2300*/  FMNMX R7, R37, R8, !PT ;  /* 0x0000000825077209 */ /* 0x000fe40007800000 */
[----:B------:R-:W-:Y:S02]  /*2310*/  FMNMX R9, R63, R10, !PT ;  /* 0x0000000a3f097209 */ /* 0x000fe40007800000 */
[----:B------:R-:W-:Y:S02]  /*2320*/  FSEL R73, R73, -INF , P1 ;  /* 0xff80000049497808 */ /* 0x000fe40000800000 */
[----:B------:R-:W-:Y:S02]  /*2330*/  FSEL R79, R79, -INF , P1 ;  /* 0xff8000004f4f7808 */ /* 0x000fe40000800000 */
[----:B------:R-:W-:-:S02]  /*2340*/  ISETP.GE.AND P1, PT, R3, R0, PT ;  /* 0x000000000300720c */ /* 0x000fc40003f26270 */
[----:B------:R-:W-:Y:S02]  /*2350*/  IADD3 R0, R2, 0x80, RZ ;  /* 0x0000008002007810 */ /* 0x000fe40007ffe0ff */
[----:B------:R-:W-:Y:S02]  /*2360*/  FMNMX R8, R40, R7, !PT ;  /* 0x0000000728087209 */ /* 0x000fe40007800000 */
[----:B------:R-:W-:Y:S02]  /*2370*/  FMNMX R10, R66, R9, !PT ;  /* 0x00000009420a7209 */ /* 0x000fe40007800000 */
[----:B------:R-:W-:Y:S02]  /*2380*/  FSEL R76, R76, -INF , P4 ;  /* 0xff8000004c4c7808 */ /* 0x000fe40002000000 */
[----:B------:R-:W-:Y:S02]  /*2390*/  FSEL R82, R82, -INF , P4 ;  /* 0xff80000052527808 */ /* 0x000fe40002000000 */
[----:B------:R-:W-:Y:S01]  /*23a0*/  ISETP.GE.AND P4, PT, R3, R0, PT ;  /* 0x000000000300720c */ /* 0x000fe20003f86270 */
[----:B------:R-:W-:Y:S01]  /*23b0*/  VIADD R0, R2, 0x81 ;  /* 0x0000008102007836 */ /* 0x000fe20000000000 */
[----:B------:R-:W-:-:S02]  /*23c0*/  FMNMX R7, R41, R8, !PT ;  /* 0x0000000829077209 */ /* 0x000fc40007800000 */
[----:B------:R-:W-:Y:S02]  /*23d0*/  FMNMX R9, R67, R10, !PT ;  /* 0x0000000a43097209 */ /* 0x000fe40007800000 */
        /* <DEDUP_REMOVED lines=14> */
[----:B------:R-:W-:Y:S02]  /*24c0*/  FSEL R81, R81, -INF , P3 ;  /* 0xff80000051517808 */ /* 0x000fe40001800000 */
[----:B------:R-:W-:Y:S02]  /*24d0*/  FSEL R87, R87, -INF , P3 ;  /* 0xff80000057577808 */ /* 0x000fe40001800000 */
[----:B------:R-:W-:Y:S02]  /*24e0*/  FMNMX R7, R49, R8, !PT ;  /* 0x0000000831077209 */ /* 0x000fe40007800000 */
[----:B------:R-:W-:Y:S02]  /*24f0*/  FMNMX R9, R75, R10, !PT ;  /* 0x0000000a4b097209 */ /* 0x000fe40007800000 */
        /* <DEDUP_REMOVED lines=12> */
[----:B------:R-:W-:Y:S02]  /*25c0*/  ISETP.GE.AND P1, PT, R3, R0, PT ;  /* 0x000000000300720c */ /* 0x000fe40003f26270 */
[----:B------:R-:W-:Y:S02]  /*25d0*/  FMNMX R8, R56, R7, !PT ;  /* 0x0000000738087209 */ /* 0x000fe40007800000 */
[----:B------:R-:W-:-:S02]  /*25e0*/  FMNMX R10, R82, R9, !PT ;  /* 0x00000009520a7209 */ /* 0x000fc40007800000 */
[----:B------:R-:W-:Y:S02]  /*25f0*/  IADD3 R0, R2, 0x98, RZ ;  /* 0x0000009802007810 */ /* 0x000fe40007ffe0ff */
[----:B------:R-:W-:Y:S02]  /*2600*/  FSEL R88, R88, -INF , P4 ;  /* 0xff80000058587808 */ /* 0x000fe40002000000 */
[----:B------:R-:W-:Y:S02]  /*2610*/  FSEL R94, R94, -INF , P4 ;  /* 0xff8000005e5e7808 */ /* 0x000fe40002000000 */
[----:B------:R-:W-:Y:S02]  /*2620*/  FMNMX R7, R57, R8, !PT ;  /* 0x0000000839077209 */ /* 0x000fe40007800000 */
[----:B------:R-:W-:Y:S02]  /*2630*/  FMNMX R9, R83, R10, !PT ;  /* 0x0000000a53097209 */ /* 0x000fe40007800000 */
[----:B------:R-:W-:Y:S01]  /*2640*/  ISETP.GE.AND P4, PT, R3, R0, PT ;  /* 0x000000000300720c */ /* 0x000fe20003f86270 */
[----:B------:R-:W-:Y:S01]  /*2650*/  VIADD R0, R2, 0x99 ;  /* 0x0000009902007836 */ /* 0x000fe20000000000 */
[----:B------:R-:W-:-:S02]  /*2660*/  FMNMX R8, R60, R7, !PT ;  /* 0x000000073c087209 */ /* 0x000fc40007800000 */
[----:B------:R-:W-:Y:S02]  /*2670*/  FMNMX R10, R86, R9, !PT ;  /* 0x00000009560a7209 */ /* 0x000fe40007800000 */
[----:B------:R-:W-:Y:S02]  /*2680*/  FSEL R89, R89, -INF , P6 ;  /* 0xff80000059597808 */ /* 0x000fe40003000000 */
[----:B------:R-:W-:Y:S02]  /*2690*/  FSEL R95, R95, -INF , P6 ;  /* 0xff8000005f5f7808 */ /* 0x000fe40003000000 */
[----:B------:R-:W-:Y:S02]  /*26a0*/  ISETP.GE.AND P6, PT, R3, R0, PT ;  /* 0x000000000300720c */ /* 0x000fe40003fc6270 */
[----:B------:R-:W-:Y:S02]  /*26b0*/  IADD3 R0, R2, 0xa0, RZ ;  /* 0x000000a002007810 */ /* 0x000fe40007ffe0ff */
[----:B------:R-:W-:-:S02]  /*26c0*/  FMNMX R7, R61, R8, !PT ;  /* 0x000000083d077209 */ /* 0x000fc40007800000 */
[----:B------:R-:W-:Y:S02]  /*26d0*/  FMNMX R9, R87, R10, !PT ;  /* 0x0000000a57097209 */ /* 0x000fe40007800000 */
[----:B------:R-:W-:Y:S02]  /*26e0*/  FSEL R92, R92, -INF , P5 ;  /* 0xff8000005c5c7808 */ /* 0x000fe40002800000 */
[----:B------:R-:W-:Y:S02]  /*26f0*/  FSEL R98, R98, -INF , P5 ;  /* 0xff80000062627808 */ /* 0x000fe40002800000 */
[----:B------:R-:W-:Y:S01]  /*2700*/  ISETP.GE.AND P5, PT, R3, R0, PT ;  /* 0x000000000300720c */ /* 0x000fe20003fa6270 */
[----:B------:R-:W-:Y:S01]  /*2710*/  VIADD R0, R2, 0xa1 ;  /* 0x000000a102007836 */ /* 0x000fe20000000000 */
[----:B------:R-:W-:Y:S02]  /*2720*/  FMNMX R8, R64, R7, !PT ;  /* 0x0000000740087209 */ /* 0x000fe40007800000 */
[----:B------:R-:W-:-:S02]  /*2730*/  FMNMX R10, R90, R9, !PT ;  /* 0x000000095a0a7209 */ /* 0x000fc40007800000 */
[----:B------:R-:W-:Y:S02]  /*2740*/  FMNMX R7, R65, R8, !PT ;  /* 0x0000000841077209 */ /* 0x000fe40007800000 */
[----:B------:R-:W-:Y:S02]  /*2750*/  FMNMX R9, R91, R10, !PT ;  /* 0x0000000a5b097209 */ /* 0x000fe40007800000 */
[----:B------:R-:W-:Y:S02]  /*2760*/  FSEL R93, R93, -INF , P3 ;  /* 0xff8000005d5d7808 */ /* 0x000fe40001800000 */
[----:B------:R-:W-:Y:S02]  /*2770*/  FSEL R99, R99, -INF , P3 ;  /* 0xff80000063637808 */ /* 0x000fe40001800000 */
[----:B------:R-:W-:Y:S02]  /*2780*/  ISETP.GE.AND P3, PT, R3, R0, PT ;  /* 0x000000000300720c */ /* 0x000fe40003f66270 */
[----:B------:R-:W-:-:S02]  /*2790*/  IADD3 R0, R2, 0xa8, RZ ;  /* 0x000000a802007810 */ /* 0x000fc40007ffe0ff */
        /* <DEDUP_REMOVED lines=48> */
[----:B------:R-:W-:Y:S02]  /*2aa0*/  FSEL R115, R115, -INF , P1 ;  /* 0xff80000073737808 */ /* 0x000fe40000800000 */
[----:B------:R-:W-:Y:S02]  /*2ab0*/  FMNMX R8, R88, R7, !PT ;  /* 0x0000000758087209 */ /* 0x000fe40007800000 */
[----:B------:R-:W-:Y:S02]  /*2ac0*/  FMNMX R10, R114, R9, !PT ;  /* 0x00000009720a7209 */ /* 0x000fe40007800000 */
[----:B------:R-:W-:Y:S02]  /*2ad0*/  FSEL R109, R109, -INF , P1 ;  /* 0xff8000006d6d7808 */ /* 0x000fe40000800000 */
[----:B------:R-:W-:Y:S02]  /*2ae0*/  ISETP.GE.AND P1, PT, R3, R0, PT ;  /* 0x000000000300720c */ /* 0x000fe40003f26270 */
[----:B------:R-:W-:-:S02]  /*2af0*/  IADD3 R0, R2, 0xc8, RZ ;  /* 0x000000c802007810 */ /* 0x000fc40007ffe0ff */
[----:B------:R-:W-:Y:S02]  /*2b00*/  FSEL R118, R118, -INF , P4 ;  /* 0xff80000076767808 */ /* 0x000fe40002000000 */
[----:B------:R-:W-:Y:S02]  /*2b10*/  FMNMX R7, R89, R8, !PT ;  /* 0x0000000859077209 */ /* 0x000fe40007800000 */
[----:B------:R-:W-:Y:S02]  /*2b20*/  FMNMX R9, R115, R10, !PT ;  /* 0x0000000a73097209 */ /* 0x000fe40007800000 */
[----:B------:R-:W-:Y:S02]  /*2b30*/  FSEL R112, R112, -INF , P4 ;  /* 0xff80000070707808 */ /* 0x000fe40002000000 */
[----:B------:R-:W-:Y:S01]  /*2b40*/  ISETP.GE.AND P4, PT, R3, R0, PT ;  /* 0x000000000300720c */ /* 0x000fe20003f86270 */
[----:B------:R-:W-:Y:S01]  /*2b50*/  VIADD R0, R2, 0xc9 ;  /* 0x000000c902007836 */ /* 0x000fe20000000000 */
[----:B------:R-:W-:-:S02]  /*2b60*/  FSEL R119, R119, -INF , P6 ;  /* 0xff80000077777808 */ /* 0x000fc40003000000 */
[----:B------:R-:W-:Y:S02]  /*2b70*/  FMNMX R8, R92, R7, !PT ;  /* 0x000000075c087209 */ /* 0x000fe40007800000 */
[----:B------:R-:W-:Y:S02]  /*2b80*/  FMNMX R10, R118, R9, !PT ;  /* 0x00000009760a7209 */ /* 0x000fe40007800000 */
[----:B------:R-:W-:Y:S02]  /*2b90*/  FSEL R113, R113, -INF , P6 ;  /* 0xff80000071717808 */ /* 0x000fe40003000000 */
[----:B------:R-:W-:Y:S02]  /*2ba0*/  FSEL R122, R122, -INF , P5 ;  /* 0xff8000007a7a7808 */ /* 0x000fe40002800000 */
[----:B------:R-:W-:Y:S02]  /*2bb0*/  FMNMX R7, R93, R8, !PT ;  /* 0x000000085d077209 */ /* 0x000fe40007800000 */
[----:B------:R-:W-:-:S02]  /*2bc0*/  FMNMX R9, R119, R10, !PT ;  /* 0x0000000a77097209 */ /* 0x000fc40007800000 */
[----:B------:R-:W-:Y:S02]  /*2bd0*/  ISETP.GE.AND P6, PT, R3, R0, PT ;  /* 0x000000000300720c */ /* 0x000fe40003fc6270 */
[----:B------:R-:W-:Y:S02]  /*2be0*/  IADD3 R0, R2, 0xd0, RZ ;  /* 0x000000d002007810 */ /* 0x000fe40007ffe0ff */
[----:B------:R-:W-:Y:S02]  /*2bf0*/  FSEL R123, R123, -INF , P3 ;  /* 0xff8000007b7b7808 */ /* 0x000fe40001800000 */
[----:B------:R-:W-:Y:S02]  /*2c00*/  FMNMX R8, R96, R7, !PT ;  /* 0x0000000760087209 */ /* 0x000fe40007800000 */
[----:B------:R-:W-:Y:S02]  /*2c10*/  FMNMX R10, R122, R9, !PT ;  /* 0x000000097a0a7209 */ /* 0x000fe40007800000 */
[----:B------:R-:W-:-:S02]  /*2c20*/  FSEL R116, R116, -INF , P5 ;  /* 0xff80000074747808 */ /* 0x000fc40002800000 */
[----:B------:R-:W-:Y:S01]  /*2c30*/  ISETP.GE.AND P5, PT, R3, R0, PT ;  /* 0x000000000300720c */ /* 0x000fe20003fa6270 */
[----:B------:R-:W-:Y:S01]  /*2c40*/  VIADD R0, R2, 0xd1 ;  /* 0x000000d102007836 */ /* 0x000fe20000000000 */
[----:B------:R-:W-:Y:S02]  /*2c50*/  FSEL R126, R126, -INF , P2 ;  /* 0xff8000007e7e7808 */ /* 0x000fe40001000000 */
[----:B------:R-:W-:Y:S02]  /*2c60*/  FMNMX R7, R97, R8, !PT ;  /* 0x0000000861077209 */ /* 0x000fe40007800000 */
[----:B------:R-:W-:Y:S02]  /*2c70*/  FMNMX R9, R123, R10, !PT ;  /* 0x0000000a7b097209 */ /* 0x000fe40007800000 */
[----:B------:R-:W-:Y:S02]  /*2c80*/  FSEL R117, R117, -INF , P3 ;  /* 0xff80000075757808 */ /* 0x000fe40001800000 */
[----:B------:R-:W-:-:S02]  /*2c90*/  ISETP.GE.AND P3, PT, R3, R0, PT ;  /* 0x000000000300720c */ /* 0x000fc40003f66270 */
[----:B------:R-:W-:Y:S02]  /*2ca0*/  FSEL R127, R127, -INF , P1 ;  /* 0xff8000007f7f7808 */ /* 0x000fe40000800000 */
[----:B------:R-:W-:Y:S02]  /*2cb0*/  FMNMX R8, R100, R7, !PT ;  /* 0x0000000764087209 */ /* 0x000fe40007800000 */
[----:B------:R-:W-:Y:S02]  /*2cc0*/  FMNMX R10, R126, R9, !PT ;  /* 0x000000097e0a7209 */ /* 0x000fe40007800000 */
[----:B------:R-:W-:Y:S02]  /*2cd0*/  IADD3 R0, R2, 0xd8, RZ ;  /* 0x000000d802007810 */ /* 0x000fe40007ffe0ff */
[----:B------:R-:W-:Y:S02]  /*2ce0*/  FSEL R120, R120, -INF , P2 ;  /* 0xff80000078787808 */ /* 0x000fe40001000000 */
[----:B------:R-:W-:-:S02]  /*2cf0*/  FSEL R130, R130, -INF , P4 ;  /* 0xff80000082827808 */ /* 0x000fc40002000000 */
[----:B------:R-:W-:Y:S02]  /*2d00*/  FMNMX R7, R101, R8, !PT ;  /* 0x0000000865077209 */ /* 0x000fe40007800000 */
[----:B------:R-:W-:Y:S02]  /*2d10*/  FMNMX R9, R127, R10, !PT ;  /* 0x0000000a7f097209 */ /* 0x000fe40007800000 */
[----:B------:R-:W-:Y:S01]  /*2d20*/  ISETP.GE.AND P2, PT, R3, R0, PT ;  /* 0x000000000300720c */ /* 0x000fe20003f46270 */
[----:B------:R-:W-:Y:S01]  /*2d30*/  VIADD R0, R2, 0xd9 ;  /* 0x000000d902007836 */ /* 0x000fe20000000000 */
[----:B------:R-:W-:Y:S02]  /*2d40*/  FSEL R131, R131, -INF , P6 ;  /* 0xff80000083837808 */ /* 0x000fe40003000000 */
[----:B------:R-:W-:Y:S02]  /*2d50*/  FMNMX R8, R104, R7, !PT ;  /* 0x0000000768087209 */ /* 0x000fe40007800000 */
[----:B------:R-:W-:-:S02]  /*2d60*/  FMNMX R10, R130, R9, !PT ;  /* 0x00000009820a7209 */ /* 0x000fc40007800000 */
[----:B------:R-:W-:Y:S02]  /*2d70*/  FSEL R121, R121, -INF , P1 ;  /* 0xff80000079797808 */ /* 0x000fe40000800000 */
[----:B------:R-:W-:Y:S02]  /*2d80*/  ISETP.GE.AND P1, PT, R3, R0, PT ;  /* 0x000000000300720c */ /* 0x000fe40003f26270 */
[----:B------:R-:W-:Y:S02]  /*2d90*/  IADD3 R0, R2, 0xe0, RZ ;  /* 0x000000e002007810 */ /* 0x000fe40007ffe0ff */
[----:B------:R-:W-:Y:S02]  /*2da0*/  FSEL R134, R134, -INF , P5 ;  /* 0xff80000086867808 */ /* 0x000fe40002800000 */
[----:B------:R-:W-:Y:S02]  /*2db0*/  FMNMX R7, R105, R8, !PT ;  /* 0x0000000869077209 */ /* 0x000fe40007800000 */
[----:B------:R-:W-:-:S02]  /*2dc0*/  FMNMX R9, R131, R10, !PT ;  /* 0x0000000a83097209 */ /* 0x000fc40007800000 */
[----:B------:R-:W-:Y:S02]  /*2dd0*/  FSEL R124, R124, -INF , P4 ;  /* 0xff8000007c7c7808 */ /* 0x000fe40002000000 */
[----:B------:R-:W-:Y:S01]  /*2de0*/  ISETP.GE.AND P4, PT, R3, R0, PT ;  /* 0x000000000300720c */ /* 0x000fe20003f86270 */
[----:B------:R-:W-:Y:S01]  /*2df0*/  VIADD R0, R2, 0xe1 ;  /* 0x000000e102007836 */ /* 0x000fe20000000000 */
[----:B------:R-:W-:Y:S02]  /*2e00*/  FSEL R135, R135, -INF , P3 ;  /* 0xff80000087877808 */ /* 0x000fe40001800000 */
[----:B------:R-:W-:Y:S02]  /*2e10*/  FMNMX R8, R108, R7, !PT ;  /* 0x000000076c087209 */ /* 0x000fe40007800000 */
[----:B------:R-:W-:Y:S02]  /*2e20*/  FMNMX R10, R134, R9, !PT ;  /* 0x00000009860a7209 */ /* 0x000fe40007800000 */
[----:B------:R-:W-:-:S02]  /*2e30*/  FSEL R138, R138, -INF , P2 ;  /* 0xff8000008a8a7808 */ /* 0x000fc40001000000 */
[----:B------:R-:W-:Y:S02]  /*2e40*/  FMNMX R7, R109, R8, !PT ;  /* 0x000000086d077209 */ /* 0x000fe40007800000 */
[----:B------:R-:W-:Y:S02]  /*2e50*/  FMNMX R9, R135, R10, !PT ;  /* 0x0000000a87097209 */ /* 0x000fe40007800000 */
[----:B------:R-:W-:Y:S02]  /*2e60*/  FSEL R125, R125, -INF , P6 ;  /* 0xff8000007d7d7808 */ /* 0x000fe40003000000 */
[----:B------:R-:W-:Y:S02]  /*2e70*/  ISETP.GE.AND P6, PT, R3, R0, PT ;  /* 0x000000000300720c */ /* 0x000fe40003fc6270 */
[----:B------:R-:W-:Y:S02]  /*2e80*/  IADD3 R0, R2, 0xe8, RZ ;  /* 0x000000e802007810 */ /* 0x000fe40007ffe0ff */
[----:B------:R-:W-:-:S02]  /*2e90*/  FSEL R139, R139, -INF , P1 ;  /* 0xff8000008b8b7808 */ /* 0x000fc40000800000 */
[----:B------:R-:W-:Y:S02]  /*2ea0*/  FMNMX R8, R112, R7, !PT ;  /* 0x0000000770087209 */ /* 0x000fe40007800000 */
[----:B------:R-:W-:Y:S02]  /*2eb0*/  FMNMX R10, R138, R9, !PT ;  /* 0x000000098a0a7209 */ /* 0x000fe40007800000 */
[----:B------:R-:W-:Y:S02]  /*2ec0*/  FSEL R128, R128, -INF , P5 ;  /* 0xff80000080807808 */ /* 0x000fe40002800000 */
[----:B------:R-:W-:Y:S01]  /*2ed0*/  ISETP.GE.AND P5, PT, R3, R0, PT ;  /* 0x000000000300720c */ /* 0x000fe20003fa6270 */
[----:B------:R-:W-:Y:S01]  /*2ee0*/  VIADD R0, R2, 0xe9 ;  /* 0x000000e902007836 */ /* 0x000fe20000000000 */
[----:B------:R-:W-:Y:S02]  /*2ef0*/  FSEL R142, R142, -INF , P4 ;  /* 0xff8000008e8e7808 */ /* 0x000fe40002000000 */
        /* <DEDUP_REMOVED lines=18> */
[----:B------:R-:W-:Y:S02]  /*3020*/  ISETP.GE.AND P1, PT, R3, R0, PT ;  /* 0x000000000300720c */ /* 0x000fe40003f26270 */
[----:B------:R-:W-:Y:S02]  /*3030*/  FSEL R150, R150, -INF , P2 ;  /* 0xff80000096967808 */ /* 0x000fe40001000000 */
[----:B------:R-:W-:-:S02]  /*3040*/  FMNMX R7, R121, R8, !PT ;  /* 0x0000000879077209 */ /* 0x000fc40007800000 */
[----:B------:R-:W-:Y:S02]  /*3050*/  FMNMX R9, R147, R10, !PT ;  /* 0x0000000a93097209 */ /* 0x000fe40007800000 */
[----:B------:R-:W-:Y:S02]  /*3060*/  FSEL R151, R151, -INF , P1 ;  /* 0xff80000097977808 */ /* 0x000fe40000800000 */
[----:B------:R-:W-:Y:S02]  /*3070*/  FMNMX R0, R124, R7, !PT ;  /* 0x000000077c007209 */ /* 0x000fe40007800000 */
[----:B------:R-:W-:Y:S02]  /*3080*/  FMNMX R8, R150, R9, !PT ;  /* 0x0000000996087209 */ /* 0x000fe40007800000 */
[----:B------:R-:W-:Y:S02]  /*3090*/  FMNMX R7, R125, R0, !PT ;  /* 0x000000007d077209 */ /* 0x000fe40007800000 */
[----:B------:R-:W-:-:S02]  /*30a0*/  FMNMX R9, R151, R8, !PT ;  /* 0x0000000897097209 */ /* 0x000fc40007800000 */
[----:B------:R-:W-:Y:S02]  /*30b0*/  FMNMX R0, R128, R7, !PT ;  /* 0x0000000780007209 */ /* 0x000fe40007800000 */
[----:B------:R-:W-:Y:S01]  /*30c0*/  FSEL R136, R136, -INF , P4 ;  /* 0xff80000088887808 */ /* 0x000fe20002000000 */
[----:B------:R-:W1:Y:S01]  /*30d0*/  SHFL.BFLY PT, R10, R9, 0x1, 0x1f ;  /* 0x0c201f00090a7f89 */ /* 0x000e6200000e0000 */
[----:B------:R-:W-:Y:S02]  /*30e0*/  FMNMX R7, R129, R0, !PT ;  /* 0x0000000081077209 */ /* 0x000fe40007800000 */
[----:B------:R-:W-:Y:S02]  /*30f0*/  FSEL R137, R137, -INF , P6 ;  /* 0xff80000089897808 */ /* 0x000fe40003000000 */
[----:B------:R-:W-:Y:S02]  /*3100*/  FMNMX R0, R132, R7, !PT ;  /* 0x0000000784007209 */ /* 0x000fe40007800000 */
[----:B------:R-:W-:-:S02]  /*3110*/  FSEL R140, R140, -INF , P5 ;  /* 0xff8000008c8c7808 */ /* 0x000fc40002800000 */
[----:B------:R-:W-:Y:S02]  /*3120*/  FMNMX R7, R133, R0, !PT ;  /* 0x0000000085077209 */ /* 0x000fe40007800000 */
[----:B------:R-:W-:Y:S02]  /*3130*/  FSEL R141, R141, -INF , P3 ;  /* 0xff8000008d8d7808 */ /* 0x000fe40001800000 */
[----:B------:R-:W-:Y:S02]  /*3140*/  FMNMX R0, R136, R7, !PT ;  /* 0x0000000788007209 */ /* 0x000fe40007800000 */
[----:B------:R-:W-:Y:S02]  /*3150*/  FSEL R144, R144, -INF , P2 ;  /* 0xff80000090907808 */ /* 0x000fe40001000000 */
[----:B------:R-:W-:Y:S02]  /*3160*/  FMNMX R7, R137, R0, !PT ;  /* 0x0000000089077209 */ /* 0x000fe40007800000 */
[----:B------:R-:W-:-:S02]  /*3170*/  IADD3 R0, R2, 0xf8, RZ ;  /* 0x000000f802007810 */ /* 0x000fc40007ffe0ff */
[----:B------:R-:W-:Y:S02]  /*3180*/  FMNMX R8, R140, R7, !PT ;  /* 0x000000078c087209 */ /* 0x000fe40007800000 */
[----:B------:R-:W-:Y:S01]  /*3190*/  ISETP.GE.AND P2, PT, R3, R0, PT ;  /* 0x000000000300720c */ /* 0x000fe20003f46270 */
[----:B------:R-:W-:Y:S01]  /*31a0*/  VIADD R0, R2, 0xf9 ;  /* 0x000000f902007836 */ /* 0x000fe20000000000 */
[----:B-1----:R-:W-:Y:S02]  /*31b0*/  FMNMX R9, R9, R10, !PT ;  /* 0x0000000a09097209 */ /* 0x002fe40007800000 */
[----:B------:R-:W-:Y:S02]  /*31c0*/  FMNMX R7, R141, R8, !PT ;  /* 0x000000088d077209 */ /* 0x000fe40007800000 */
[----:B------:R-:W-:Y:S01]  /*31d0*/  FSEL R145, R145, -INF , P1 ;  /* 0xff80000091917808 */ /* 0x000fe20000800000 */
[----:B------:R-:W1:Y:S01]  /*31e0*/  SHFL.BFLY PT, R12, R9, 0x2, 0x1f ;  /* 0x0c401f00090c7f89 */ /* 0x000e6200000e0000 */
[----:B------:R-:W-:-:S02]  /*31f0*/  FMNMX R8, R144, R7, !PT ;  /* 0x0000000790087209 */ /* 0x000fc40007800000 */
[----:B------:R-:W-:Y:S02]  /*3200*/  ISETP.GE.AND P1, PT, R3, R0, PT ;  /* 0x000000000300720c */ /* 0x000fe40003f26270 */
[----:B------:R-:W-:Y:S02]  /*3210*/  FSEL R148, R148, -INF , P2 ;  /* 0xff80000094947808 */ /* 0x000fe40001000000 */
[----:B------:R-:W-:Y:S02]  /*3220*/  FMNMX R7, R145, R8, !PT ;  /* 0x0000000891077209 */ /* 0x000fe40007800000 */
[----:B------:R-:W-:Y:S02]  /*3230*/  FSEL R149, R149, -INF , P1 ;  /* 0xff80000095957808 */ /* 0x000fe40000800000 */
[----:B------:R-:W-:-:S04]  /*3240*/  FMNMX R0, R148, R7, !PT ;  /* 0x0000000794007209 */ /* 0x000fc80007800000 */
[----:B------:R-:W-:-:S05]  /*3250*/  FMNMX R7, R149, R0, !PT ;  /* 0x0000000095077209 */ /* 0x000fca0007800000 */
[----:B------:R-:W2:Y:S01]  /*3260*/  SHFL.BFLY PT, R10, R7, 0x1, 0x1f ;  /* 0x0c201f00070a7f89 */ /* 0x000ea200000e0000 */
[----:B-1----:R-:W-:-:S04]  /*3270*/  FMNMX R0, R9, R12, !PT ;  /* 0x0000000c09007209 */ /* 0x002fc80007800000 */
[----:B------:R-:W-:-:S04]  /*3280*/  FSETP.NEU.AND P1, PT, R0, -INF , PT ;  /* 0xff8000000000780b */ /* 0x000fc80003f2d000 */
[----:B------:R-:W-:-:S05]  /*3290*/  FSEL R8, R0, RZ, P1 ;  /* 0x000000ff00087208 */ /* 0x000fca0000800000 */
[----:B------:R-:W-:Y:S01]  /*32a0*/  FMUL R8, R8, UR5 ;  /* 0x0000000508087c20 */ /* 0x000fe20008400000 */
[----:B------:R-:W-:-:S03]  /*32b0*/  ULDC UR5, c[0x0][0x604] ;  /* 0x0001810000057ab9 */ /* 0x000fc60000000800 */
[--C-:B------:R-:W-:Y:S01]  /*32c0*/  FFMA R26, R26, UR5, -R8.reuse ;  /* 0x000000051a1a7c23 */ /* 0x100fe20008000808 */
[----:B------:R-:W-:Y:S01]  /*32d0*/  ULDC UR5, c[0x0][0x604] ;  /* 0x0001810000057ab9 */ /* 0x000fe20000000800 */
[----:B--2---:R-:W-:Y:S01]  /*32e0*/  FMNMX R9, R7, R10, !PT ;  /* 0x0000000a07097209 */ /* 0x004fe20007800000 */
[--C-:B------:R-:W-:Y:S02]  /*32f0*/  FFMA R10, R27, UR5, -R8.reuse ;  /* 0x000000051b0a7c23 */ /* 0x100fe40008000808 */
[----:B------:R-:W-:Y:S01]  /*3300*/  FSETP.GEU.AND P6, PT, R26, -126, PT ;  /* 0xc2fc00001a00780b */ /* 0x000fe20003fce000 */
[----:B------:R-:W-:Y:S01]  /*3310*/  ULDC UR5, c[0x0][0x604] ;  /* 0x0001810000057ab9 */ /* 0x000fe20000000800 */
[----:B------:R-:W1:Y:S01]  /*3320*/  SHFL.BFLY PT, R12, R9, 0x2, 0x1f ;  /* 0x0c401f00090c7f89 */ /* 0x000e6200000e0000 */
[----:B------:R-:W-:Y:S01]  /*3330*/  FSETP.GEU.AND P5, PT, R10, -126, PT ;  /* 0xc2fc00000a00780b */ /* 0x000fe20003fae000 */
[----:B------:R-:W-:Y:S01]  /*3340*/  FFMA R27, R30, UR5, -R8 ;  /* 0x000000051e1b7c23 */ /* 0x000fe20008000808 */
[----:B------:R-:W-:-:S02]  /*3350*/  ULDC UR5, c[0x0][0x604] ;  /* 0x0001810000057ab9 */ /* 0x000fc40000000800 */
[--C-:B------:R-:W-:Y:S01]  /*3360*/  FFMA R31, R31, UR5, -R8.reuse ;  /* 0x000000051f1f7c23 */ /* 0x100fe20008000808 */
[----:B------:R-:W-:Y:S01]  /*3370*/  ULDC UR5, c[0x0][0x604] ;  /* 0x0001810000057ab9 */ /* 0x000fe20000000800 */
[----:B------:R-:W-:Y:S01]  /*3380*/  FSETP.GEU.AND P3, PT, R27, -126, PT ;  /* 0xc2fc00001b00780b */ /* 0x000fe20003f6e000 */
[--C-:B------:R-:W-:Y:S01]  /*3390*/  FFMA R34, R34, UR5, -R8.reuse ;  /* 0x0000000522227c23 */ /* 0x100fe20008000808 */
[----:B------:R-:W-:Y:S02]  /*33a0*/  ULDC UR5, c[0x0][0x604] ;  /* 0x0001810000057ab9 */ /* 0x000fe40000000800 */
[----:B------:R-:W-:Y:S01]  /*33b0*/  @!P6 FMUL R26, R26, 0.5 ;  /* 0x3f0000001a1ae820 */ /* 0x000fe20000400000 */
[--C-:B------:R-:W-:Y:S01]  /*33c0*/  FFMA R14, R35, UR5, -R8.reuse ;  /* 0x00000005230e7c23 */ /* 0x100fe20008000808 */
[----:B------:R-:W-:Y:S01]  /*33d0*/  ULDC UR5, c[0x0][0x604] ;  /* 0x0001810000057ab9 */ /* 0x000fe20000000800 */
[----:B------:R-:W-:Y:S01]  /*33e0*/  FSETP.GEU.AND P4, PT, R34, -126, PT ;  /* 0xc2fc00002200780b */ /* 0x000fe20003f8e000 */
[----:B------:R-:W-:Y:S01]  /*33f0*/  @!P5 FMUL R10, R10, 0.5 ;  /* 0x3f0000000a0ad820 */ /* 0x000fe20000400000 */
[----:B------:R-:W2:Y:S01]  /*3400*/  MUFU.EX2 R7, R26 ;  /* 0x0000001a00077308 */ /* 0x000ea20000000800 */
[--C-:B------:R-:W-:Y:S01]  /*3410*/  FFMA R38, R38, UR5, -R8.reuse ;  /* 0x0000000526267c23 */ /* 0x100fe20008000808 */
[----:B------:R-:W-:Y:S01]  /*3420*/  ULDC UR5, c[0x0][0x604] ;  /* 0x0001810000057ab9 */ /* 0x000fe20000000800 */
[----:B------:R-:W-:Y:S01]  /*3430*/  FSETP.GEU.AND P2, PT, R31, -126, PT ;  /* 0xc2fc00001f00780b */ /* 0x000fe20003f4e000 */
[----:B------:R-:W-:Y:S01]  /*3440*/  FFMA R16, R39, UR5, -R8 ;  /* 0x0000000527107c23 */ /* 0x000fe20008000808 */
[----:B------:R-:W-:Y:S01]  /*3450*/  @!P3 FMUL R27, R27, 0.5 ;  /* 0x3f0000001b1bb820 */ /* 0x000fe20000400000 */
[----:B------:R-:W-:-:S02]  /*3460*/  ULDC UR5, c[0x0][0x604] ;  /* 0x0001810000057ab9 */ /* 0x000fc40000000800 */
[----:B------:R-:W3:Y:S01]  /*3470*/  MUFU.EX2 R10, R10 ;  /* 0x0000000a000a7308 */ /* 0x000ee20000000800 */
[----:B-1----:R-:W-:Y:S02]  /*3480*/  FMNMX R11, R9, R12, !PT ;  /* 0x0000000c090b7209 */ /* 0x002fe40007800000 */
[----:B------:R-:W-:Y:S02]  /*3490*/  @!P4 FMUL R34, R34, 0.5 ;  /* 0x3f0000002222c820 */ /* 0x000fe40000400000 */
[C---:B------:R-:W-:Y:S01]  /*34a0*/  FSETP.NEU.AND P1, PT, R11.reuse, -INF , PT ;  /* 0xff8000000b00780b */ /* 0x040fe20003f2d000 */
[----:B------:R1:W-:Y:S02]  /*34b0*/  STL [R1+0x90], R11 ;  /* 0x0000900b01007387 */ /* 0x0003e40000100800 */
[----:B------:R-:W4:Y:S01]  /*34c0*/  MUFU.EX2 R27, R27 ;  /* 0x0000001b001b7308 */ /* 0x000f220000000800 */
[----:B------:R-:W-:Y:S01]  /*34d0*/  FSEL R152, R11, RZ, P1 ;  /* 0x000000ff0b987208 */ /* 0x000fe20000800000 */
[----:B--2---:R-:W-:Y:S01]  /*34e0*/  @!P6 FMUL R7, R7, R7 ;  /* 0x000000070707e220 */ /* 0x004fe20000400000 */
[----:B------:R-:W-:Y:S01]  /*34f0*/  FSETP.GEU.AND P1, PT, R14, -126, PT ;  /* 0xc2fc00000e00780b */ /* 0x000fe20003f2e000 */
[----:B------:R-:W-:Y:S01]  /*3500*/  @!P2 FMUL R31, R31, 0.5 ;  /* 0x3f0000001f1fa820 */ /* 0x000fe20000400000 */
[----:B------:R-:W-:-:S03]  /*3510*/  FSETP.GEU.AND P6, PT, R38, -126, PT ;  /* 0xc2fc00002600780b */ /* 0x000fc60003fce000 */
[----:B------:R-:W2:Y:S01]  /*3520*/  MUFU.EX2 R9, R34 ;  /* 0x0000002200097308 */ /* 0x000ea20000000800 */
[----:B---3--:R-:W-:Y:S01]  /*3530*/  @!P5 FMUL R10, R10, R10 ;  /* 0x0000000a0a0ad220 */ /* 0x008fe20000400000 */
[----:B------:R-:W-:Y:S01]  /*3540*/  FSETP.GEU.AND P5, PT, R16, -126, PT ;  /* 0xc2fc00001000780b */ /* 0x000fe20003fae000 */
[--C-:B-1----:R-:W-:Y:S01]  /*3550*/  FFMA R11, R42, UR5, -R8.reuse ;  /* 0x000000052a0b7c23 */ /* 0x102fe20008000808 */
[----:B------:R-:W-:Y:S02]  /*3560*/  ULDC UR5, c[0x0][0x604] ;  /* 0x0001810000057ab9 */ /* 0x000fe40000000800 */
[--C-:B------:R-:W-:Y:S01]  /*3570*/  FFMA R18, R43, UR5, -R8.reuse ;  /* 0x000000052b127c23 */ /* 0x100fe20008000808 */
[----:B------:R-:W-:Y:S01]  /*3580*/  ULDC UR5, c[0x0][0x604] ;  /* 0x0001810000057ab9 */ /* 0x000fe20000000800 */
[----:B------:R-:W-:Y:S01]  /*3590*/  @!P1 FMUL R14, R14, 0.5 ;  /* 0x3f0000000e0e9820 */ /* 0x000fe20000400000 */
[----:B------:R-:W1:Y:S01]  /*35a0*/  MUFU.EX2 R12, R31 ;  /* 0x0000001f000c7308 */ /* 0x000e620000000800 */
[----:B------:R-:W-:Y:S01]  /*35b0*/  @!P6 FMUL R38, R38, 0.5 ;  /* 0x3f0000002626e820 */ /* 0x000fe20000400000 */
[--C-:B------:R-:W-:Y:S01]  /*35c0*/  FFMA R35, R46, UR5, -R8.reuse ;  /* 0x000000052e237c23 */ /* 0x100fe20008000808 */
[----:B------:R-:W-:Y:S01]  /*35d0*/  ULDC UR5, c[0x0][0x604] ;  /* 0x0001810000057ab9 */ /* 0x000fe20000000800 */
[----:B----4-:R-:W-:Y:S01]  /*35e0*/  @!P3 FMUL R27, R27, R27 ;  /* 0x0000001b1b1bb220 */ /* 0x010fe20000400000 */
[----:B------:R-:W-:Y:S01]  /*35f0*/  FSETP.GEU.AND P3, PT, R11, -126, PT ;  /* 0xc2fc00000b00780b */ /* 0x000fe20003f6e000 */
[----:B------:R-:W-:Y:S01]  /*3600*/  @!P5 FMUL R16, R16, 0.5 ;  /* 0x3f0000001010d820 */ /* 0x000fe20000400000 */
[--C-:B------:R-:W-:Y:S01]  /*3610*/  FFMA R20, R47, UR5, -R8.reuse ;  /* 0x000000052f147c23 */ /* 0x100fe20008000808 */
[----:B------:R-:W3:Y:S01]  /*3620*/  MUFU.EX2 R14, R14 ;  /* 0x0000000e000e7308 */ /* 0x000ee20000000800 */
[----:B------:R-:W-:Y:S01]  /*3630*/  ULDC UR5, c[0x0][0x604] ;  /* 0x0001810000057ab9 */ /* 0x000fe20000000800 */
[----:B--2---:R-:W-:Y:S01]  /*3640*/  @!P4 FMUL R9, R9, R9 ;  /* 0x000000090909c220 */ /* 0x004fe20000400000 */
[--C-:B------:R-:W-:Y:S01]  /*3650*/  FFMA R13, R50, UR5, -R8.reuse ;  /* 0x00000005320d7c23 */ /* 0x100fe20008000808 */
[----:B------:R-:W-:Y:S01]  /*3660*/  ULDC UR5, c[0x0][0x604] ;  /* 0x0001810000057ab9 */ /* 0x000fe20000000800 */
[----:B------:R-:W-:Y:S01]  /*3670*/  FSETP.GEU.AND P4, PT, R35, -126, PT ;  /* 0xc2fc00002300780b */ /* 0x000fe20003f8e000 */
[--C-:B------:R-:W-:Y:S01]  /*3680*/  FFMA R22, R51, UR5, -R8.reuse ;  /* 0x0000000533167c23 */ /* 0x100fe20008000808 */
[----:B------:R-:W-:Y:S01]  /*3690*/  ULDC UR5, c[0x0][0x604] ;  /* 0x0001810000057ab9 */ /* 0x000fe20000000800 */
[----:B------:R-:W2:Y:S01]  /*36a0*/  MUFU.EX2 R16, R16 ;  /* 0x0000001000107308 */ /* 0x000ea20000000800 */
[----:B-1----:R-:W-:Y:S01]  /*36b0*/  @!P2 FMUL R12, R12, R12 ;  /* 0x0000000c0c0ca220 */ /* 0x002fe20000400000 */
[----:B------:R-:W-:Y:S01]  /*36c0*/  FSETP.GEU.AND P2, PT, R18, -126, PT ;  /* 0xc2fc00001200780b */ /* 0x000fe20003f4e000 */
[----:B------:R-:W-:Y:S01]  /*36d0*/  @!P3 FMUL R11, R11, 0.5 ;  /* 0x3f0000000b0bb820 */ /* 0x000fe20000400000 */
[----:B------:R-:W-:Y:S01]  /*36e0*/  FFMA R39, R54, UR5, -R8 ;  /* 0x0000000536277c23 */ /* 0x000fe20008000808 */
[----:B------:R-:W-:-:S02]  /*36f0*/  ULDC UR5, c[0x0][0x604] ;  /* 0x0001810000057ab9 */ /* 0x000fc40000000800 */
[--C-:B------:R-:W-:Y:S01]  /*3700*/  FFMA R26, R55, UR5, -R8.reuse ;  /* 0x00000005371a7c23 */ /* 0x100fe20008000808 */
[----:B------:R-:W1:Y:S01]  /*3710*/  MUFU.EX2 R31, R38 ;  /* 0x00000026001f7308 */ /* 0x000e620000000800 */
[----:B---3--:R-:W-:Y:S01]  /*3720*/  @!P1 FMUL R14, R14, R14 ;  /* 0x0000000e0e0e9220 */ /* 0x008fe20000400000 */
[----:B------:R-:W-:Y:S01]  /*3730*/  FSETP.GEU.AND P1, PT, R20, -126, PT ;  /* 0xc2fc00001400780b */ /* 0x000fe20003f2e000 */
[----:B------:R-:W-:Y:S01]  /*3740*/  @!P4 FMUL R35, R35, 0.5 ;  /* 0x3f0000002323c820 */ /* 0x000fe20000400000 */
[----:B------:R-:W-:Y:S02]  /*3750*/  ULDC UR5, c[0x0][0x604] ;  /* 0x0001810000057ab9 */ /* 0x000fe40000000800 */
[----:B------:R-:W-:Y:S01]  /*3760*/  FFMA R15, R58, UR5, -R8 ;  /* 0x000000053a0f7c23 */ /* 0x000fe20008000808 */
[----:B------:R-:W-:Y:S01]  /*3770*/  @!P2 FMUL R18, R18, 0.5 ;  /* 0x3f0000001212a820 */ /* 0x000fe20000400000 */
[----:B------:R-:W3:Y:S01]  /*3780*/  MUFU.EX2 R11, R11 ;  /* 0x0000000b000b7308 */ /* 0x000ee20000000800 */
[----:B--2---:R-:W-:Y:S01]  /*3790*/  @!P5 FMUL R16, R16, R16 ;  /* 0x000000101010d220 */ /* 0x004fe20000400000 */
[----:B------:R-:W-:Y:S01]  /*37a0*/  FSETP.GEU.AND P5, PT, R22, -126, PT ;  /* 0xc2fc00001600780b */ /* 0x000fe20003fae000 */
[----:B------:R-:W-:-:S02]  /*37b0*/  ULDC UR5, c[0x0][0x604] ;  /* 0x0001810000057ab9 */ /* 0x000fc40000000800 */
[--C-:B------:R-:W-:Y:S01]  /*37c0*/  FFMA R30, R59, UR5, -R8.reuse ;  /* 0x000000053b1e7c23 */ /* 0x100fe20008000808 */
[----:B------:R-:W-:Y:S01]  /*37d0*/  ULDC UR5, c[0x0][0x604] ;  /* 0x0001810000057ab9 */ /* 0x000fe20000000800 */
[----:B------:R-:W-:Y:S01]  /*37e0*/  @!P1 FMUL R20, R20, 0.5 ;  /* 0x3f00000014149820 */ /* 0x000fe20000400000 */
[----:B------:R-:W2:Y:S01]  /*37f0*/  MUFU.EX2 R35, R35 ;  /* 0x0000002300237308 */ /* 0x000ea20000000800 */
[----:B-1----:R-:W-:Y:S01]  /*3800*/  @!P6 FMUL R31, R31, R31 ;  /* 0x0000001f1f1fe220 */ /* 0x002fe20000400000 */
[----:B------:R-:W-:Y:S01]  /*3810*/  FSETP.GEU.AND P6, PT, R13, -126, PT ;  /* 0xc2fc00000d00780b */ /* 0x000fe20003fce000 */
[--C-:B------:R-:W-:Y:S01]  /*3820*/  FFMA R43, R62, UR5, -R8.reuse ;  /* 0x000000053e2b7c23 */ /* 0x100fe20008000808 */
[----:B------:R-:W-:Y:S02]  /*3830*/  ULDC UR5, c[0x0][0x604] ;  /* 0x0001810000057ab9 */ /* 0x000fe40000000800 */
[----:B------:R-:W-:Y:S01]  /*3840*/  FFMA R34, R63, UR5, -R8 ;  /* 0x000000053f227c23 */ /* 0x000fe20008000808 */
[----:B------:R-:W-:Y:S01]  /*3850*/  @!P5 FMUL R22, R22, 0.5 ;  /* 0x3f0000001616d820 */ /* 0x000fe20000400000 */
[----:B------:R-:W1:Y:S01]  /*3860*/  MUFU.EX2 R18, R18 ;  /* 0x0000001200127308 */ /* 0x000e620000000800 */
[----:B---3--:R-:W-:Y:S01]  /*3870*/  @!P3 FMUL R11, R11, R11 ;  /* 0x0000000b0b0bb220 */ /* 0x008fe20000400000 */
[----:B------:R-:W-:Y:S01]  /*3880*/  FSETP.GEU.AND P3, PT, R39, -126, PT ;  /* 0xc2fc00002700780b */ /* 0x000fe20003f6e000 */
[----:B------:R-:W-:-:S02]  /*3890*/  ULDC UR5, c[0x0][0x604] ;  /* 0x0001810000057ab9 */ /* 0x000fc40000000800 */
[--C-:B------:R-:W-:Y:S01]  /*38a0*/  FFMA R17, R66, UR5, -R8.reuse ;  /* 0x0000000542117c23 */ /* 0x100fe20008000808 */
[----:B------:R-:W-:Y:S01]  /*38b0*/  ULDC UR5, c[0x0][0x604] ;  /* 0x0001810000057ab9 */ /* 0x000fe20000000800 */
[----:B------:R-:W-:Y:S01]  /*38c0*/  @!P6 FMUL R13, R13, 0.5 ;  /* 0x3f0000000d0de820 */ /* 0x000fe20000400000 */
[----:B------:R-:W3:Y:S01]  /*38d0*/  MUFU.EX2 R20, R20 ;  /* 0x0000001400147308 */ /* 0x000ee20000000800 */
[----:B--2---:R-:W-:Y:S01]  /*38e0*/  @!P4 FMUL R35, R35, R35 ;  /* 0x000000232323c220 */ /* 0x004fe20000400000 */
[----:B------:R-:W-:Y:S01]  /*38f0*/  FSETP.GEU.AND P4, PT, R15, -126, PT ;  /* 0xc2fc00000f00780b */ /* 0x000fe20003f8e000 */
[--C-:B------:R-:W-:Y:S01]  /*3900*/  FFMA R38, R67, UR5, -R8.reuse ;  /* 0x0000000543267c23 */ /* 0x100fe20008000808 */
[----:B------:R-:W-:Y:S02]  /*3910*/  ULDC UR5, c[0x0][0x604] ;  /* 0x0001810000057ab9 */ /* 0x000fe40000000800 */
[----:B------:R-:W-:Y:S01]  /*3920*/  FFMA R47, R70, UR5, -R8 ;  /* 0x00000005462f7c23 */ /* 0x000fe20008000808 */
[----:B------:R-:W-:Y:S01]  /*3930*/  @!P3 FMUL R39, R39, 0.5 ;  /* 0x3f0000002727b820 */ /* 0x000fe20000400000 */
[----:B------:R-:W2:Y:S01]  /*3940*/  MUFU.EX2 R22, R22 ;  /* 0x0000001600167308 */ /* 0x000ea20000000800 */
[----:B-1----:R-:W-:Y:S01]  /*3950*/  @!P2 FMUL R18, R18, R18 ;  /* 0x000000121212a220 */ /* 0x002fe20000400000 */
[----:B------:R-:W-:Y:S01]  /*3960*/  FSETP.GEU.AND P2, PT, R26, -126, PT ;  /* 0xc2fc00001a00780b */ /* 0x000fe20003f4e000 */
[----:B------:R-:W-:-:S02]  /*3970*/  ULDC UR5, c[0x0][0x604] ;  /* 0x0001810000057ab9 */ /* 0x000fc40000000800 */
[--C-:B------:R-:W-:Y:S01]  /*3980*/  FFMA R42, R71, UR5, -R8.reuse ;  /* 0x00000005472a7c23 */ /* 0x100fe20008000808 */
[----:B------:R-:W-:Y:S01]  /*3990*/  ULDC UR5, c[0x0][0x604] ;  /* 0x0001810000057ab9 */ /* 0x000fe20000000800 */
[----:B------:R-:W-:Y:S01]  /*39a0*/  @!P4 FMUL R15, R15, 0.5 ;  /* 0x3f0000000f0fc820 */ /* 0x000fe20000400000 */
[----:B------:R-:W1:Y:S01]  /*39b0*/  MUFU.EX2 R13, R13 ;  /* 0x0000000d000d7308 */ /* 0x000e620000000800 */
[----:B---3--:R-:W-:Y:S01]  /*39c0*/  @!P1 FMUL R20, R20, R20 ;  /* 0x0000001414149220 */ /* 0x008fe20000400000 */
[----:B------:R-:W-:Y:S01]  /*39d0*/  FSETP.GEU.AND P1, PT, R30, -126, PT ;  /* 0xc2fc00001e00780b */ /* 0x000fe20003f2e000 */
[--C-:B------:R-:W-:Y:S01]  /*39e0*/  FFMA R19, R74, UR5, -R8.reuse ;  /* 0x000000054a137c23 */ /* 0x100fe20008000808 */
        /* <DEDUP_REMOVED lines=181> */
[----:B------:R-:W-:Y:S01]  /*4540*/  FFMA R8, R151, UR5, -R8 ;  /* 0x0000000597087c23 */ /* 0x000fe20008000808 */
[----:B------:R-:W-:Y:S02]  /*4550*/  ULDC UR5, c[0x0][0x604] ;  /* 0x0001810000057ab9 */ /* 0x000fe40000000800 */
[----:B------:R-:W-:Y:S01]  /*4560*/  FMUL R122, R152, UR5 ;  /* 0x00000005987a7c20 */ /* 0x000fe20008400000 */
[----:B------:R-:W-:Y:S01]  /*4570*/  @!P5 FMUL R75, R75, 0.5 ;  /* 0x3f0000004b4bd820 */ /* 0x000fe20000400000 */
[----:B------:R-:W1:Y:S01]  /*4580*/  MUFU.EX2 R67, R67 ;  /* 0x0000004300437308 */ /* 0x000e620000000800 */
[----:B---3--:R-:W-:Y:S01]  /*4590*/  @!P3 FMUL R74, R74, R74 ;  /* 0x0000004a4a4ab220 */ /* 0x008fe20000400000 */
[----:B------:R-:W-:Y:S01]  /*45a0*/  FSETP.GEU.AND P3, PT, R86, -126, PT ;  /* 0xc2fc00005600780b */ /* 0x000fe20003f6e000 */
[----:B------:R-:W-:Y:S01]  /*45b0*/  ULDC UR5, c[0x0][0x604] ;  /* 0x0001810000057ab9 */ /* 0x000fe20000000800 */
[--C-:B------:R-:W-:Y:S01]  /*45c0*/  FFMA R24, R24, UR10, -R122.reuse ;  /* 0x0000000a18187c23 */ /* 0x100fe2000800087a */
[--C-:B------:R-:W-:Y:S01]  /*45d0*/  FFMA R25, R25, UR5, -R122.reuse ;  /* 0x0000000519197c23 */ /* 0x100fe2000800087a */
[----:B------:R-:W-:Y:S01]  /*45e0*/  ULDC UR5, c[0x0][0x604] ;  /* 0x0001810000057ab9 */ /* 0x000fe20000000800 */
[----:B------:R-:W-:Y:S01]  /*45f0*/  @!P6 FMUL R82, R82, 0.5 ;  /* 0x3f0000005252e820 */ /* 0x000fe20000400000 */
[----:B------:R-:W3:Y:S01]  /*4600*/  MUFU.EX2 R71, R71 ;  /* 0x0000004700477308 */ /* 0x000ee20000000800 */
[----:B--2---:R-:W-:Y:S01]  /*4610*/  @!P4 FMUL R78, R78, R78 ;  /* 0x0000004e4e4ec220 */ /* 0x004fe20000400000 */
[----:B------:R-:W-:Y:S01]  /*4620*/  FSETP.GEU.AND P4, PT, R90, -126, PT ;  /* 0xc2fc00005a00780b */ /* 0x000fe20003f8e000 */
[--C-:B------:R-:W-:Y:S01]  /*4630*/  FFMA R28, R28, UR5, -R122.reuse ;  /* 0x000000051c1c7c23 */ /* 0x100fe2000800087a */
[----:B------:R-:W-:Y:S01]  /*4640*/  ULDC UR5, c[0x0][0x604] ;  /* 0x0001810000057ab9 */ /* 0x000fe20000000800 */
[----:B------:R-:W-:Y:S01]  /*4650*/  ULDC UR10, c[0x0][0x604] ;  /* 0x00018100000a7ab9 */ /* 0x000fe20000000800 */
[--C-:B------:R-:W-:Y:S01]  /*4660*/  FFMA R29, R29, UR5, -R122.reuse ;  /* 0x000000051d1d7c23 */ /* 0x100fe2000800087a */
[----:B------:R-:W-:Y:S01]  /*4670*/  @!P3 FMUL R86, R86, 0.5 ;  /* 0x3f0000005656b820 */ /* 0x000fe20000400000 */
[----:B------:R-:W2:Y:S01]  /*4680*/  MUFU.EX2 R75, R75 ;  /* 0x0000004b004b7308 */ /* 0x000ea20000000800 */
[----:B-1----:R-:W-:Y:S01]  /*4690*/  @!P2 FMUL R67, R67, R67 ;  /* 0x000000434343a220 */ /* 0x002fe20000400000 */
[----:B------:R-:W-:Y:S01]  /*46a0*/  FSETP.GEU.AND P2, PT, R79, -126, PT ;  /* 0xc2fc00004f00780b */ /* 0x000fe20003f4e000 */
[----:B------:R-:W-:Y:S01]  /*46b0*/  ULDC UR5, c[0x0][0x604] ;  /* 0x0001810000057ab9 */ /* 0x000fe20000000800 */
[--C-:B------:R-:W-:Y:S01]  /*46c0*/  FFMA R126, R129, UR11, -R122.reuse ;  /* 0x0000000b817e7c23 */ /* 0x100fe2000800087a */
[--C-:B------:R-:W-:Y:S01]  /*46d0*/  FFMA R32, R32, UR5, -R122.reuse ;  /* 0x0000000520207c23 */ /* 0x100fe2000800087a */
[----:B------:R-:W-:Y:S01]  /*46e0*/  ULDC UR5, c[0x0][0x604] ;  /* 0x0001810000057ab9 */ /* 0x000fe20000000800 */
[----:B------:R-:W-:Y:S01]  /*46f0*/  @!P4 FMUL R90, R90, 0.5 ;  /* 0x3f0000005a5ac820 */ /* 0x000fe20000400000 */
[----:B------:R-:W1:Y:S01]  /*4700*/  MUFU.EX2 R82, R82 ;  /* 0x0000005200527308 */ /* 0x000e620000000800 */
[----:B---3--:R-:W-:Y:S01]  /*4710*/  @!P1 FMUL R71, R71, R71 ;  /* 0x0000004747479220 */ /* 0x008fe20000400000 */
[----:B------:R-:W-:Y:S01]  /*4720*/  FSETP.GEU.AND P1, PT, R83, -126, PT ;  /* 0xc2fc00005300780b */ /* 0x000fe20003f2e000 */
[--C-:B------:R-:W-:Y:S01]  /*4730*/  FFMA R33, R33, UR5, -R122.reuse ;  /* 0x0000000521217c23 */ /* 0x100fe2000800087a */
[----:B------:R-:W-:Y:S01]  /*4740*/  ULDC UR5, c[0x0][0x604] ;  /* 0x0001810000057ab9 */ /* 0x000fe20000000800 */
[--C-:B------:R-:W-:Y:S01]  /*4750*/  FFMA R129, R136, UR18, -R122.reuse ;  /* 0x0000001288817c23 */ /* 0x100fe2000800087a */
[--C-:B------:R-:W-:Y:S01]  /*4760*/  FFMA R36, R36, UR5, -R122.reuse ;  /* 0x0000000524247c23 */ /* 0x100fe2000800087a */
[----:B------:R-:W-:Y:S01]  /*4770*/  @!P2 FMUL R79, R79, 0.5 ;  /* 0x3f0000004f4fa820 */ /* 0x000fe20000400000 */
[----:B------:R-:W3:Y:S01]  /*4780*/  MUFU.EX2 R86, R86 ;  /* 0x0000005600567308 */ /* 0x000ee20000000800 */
[----:B--2---:R-:W-:Y:S01]  /*4790*/  @!P5 FMUL R75, R75, R75 ;  /* 0x0000004b4b4bd220 */ /* 0x004fe20000400000 */
[----:B------:R-:W-:Y:S01]  /*47a0*/  FSETP.GEU.AND P5, PT, R91, -126, PT ;  /* 0xc2fc00005b00780b */ /* 0x000fe20003fae000 */
[----:B------:R-:W-:Y:S01]  /*47b0*/  ULDC UR5, c[0x0][0x604] ;  /* 0x0001810000057ab9 */ /* 0x000fe20000000800 */
[----:B------:R-:W-:Y:S01]  /*47c0*/  ULDC UR11, c[0x0][0x604] ;  /* 0x00018100000b7ab9 */ /* 0x000fe20000000800 */
[--C-:B------:R-:W-:Y:S01]  /*47d0*/  FFMA R37, R37, UR5, -R122.reuse ;  /* 0x0000000525257c23 */ /* 0x100fe2000800087a */
[----:B------:R-:W-:Y:S01]  /*47e0*/  ULDC UR5, c[0x0][0x604] ;  /* 0x0001810000057ab9 */ /* 0x000fe20000000800 */
[----:B------:R-:W-:Y:S01]  /*47f0*/  @!P1 FMUL R83, R83, 0.5 ;  /* 0x3f00000053539820 */ /* 0x000fe20000400000 */
[----:B------:R-:W2:Y:S01]  /*4800*/  MUFU.EX2 R90, R90 ;  /* 0x0000005a005a7308 */ /* 0x000ea20000000800 */
[----:B-1----:R-:W-:Y:S01]  /*4810*/  @!P6 FMUL R82, R82, R82 ;  /* 0x000000525252e220 */ /* 0x002fe20000400000 */
[----:B------:R-:W-:Y:S01]  /*4820*/  FSETP.GEU.AND P6, PT, R94, -126, PT ;  /* 0xc2fc00005e00780b */ /* 0x000fe20003fce000 */
[--C-:B------:R-:W-:Y:S01]  /*4830*/  FFMA R40, R40, UR5, -R122.reuse ;  /* 0x0000000528287c23 */ /* 0x100fe2000800087a */
[----:B------:R-:W-:Y:S01]  /*4840*/  ULDC UR5, c[0x0][0x604] ;  /* 0x0001810000057ab9 */ /* 0x000fe20000000800 */
[----:B------:R-:W-:Y:S01]  /*4850*/  ULDC UR18, c[0x0][0x604] ;  /* 0x0001810000127ab9 */ /* 0x000fe20000000800 */
[--C-:B------:R-:W-:Y:S01]  /*4860*/  FFMA R41, R41, UR5, -R122.reuse ;  /* 0x0000000529297c23 */ /* 0x100fe2000800087a */
        /* <DEDUP_REMOVED lines=14> */
[--C-:B------:R-:W-:Y:S01]  /*4950*/  FFMA R144, R144, UR11, -R122.reuse ;  /* 0x0000000b90907c23 */ /* 0x100fe2000800087a */
        /* <DEDUP_REMOVED lines=22> */
[----:B------:R-:W-:Y:S01]  /*4ac0*/  FADD R138, R18, R71 ;  /* 0x00000047128a7221 */ /* 0x000fe20000000000 */
[--C-:B------:R-:W-:Y:S01]  /*4ad0*/  FFMA R56, R56, UR5, -R122.reuse ;  /* 0x0000000538387c23 */ /* 0x100fe2000800087a */
[----:B------:R-:W-:Y:S01]  /*4ae0*/  ULDC UR5, c[0x0][0x604] ;  /* 0x0001810000057ab9 */ /* 0x000fe20000000800 */
[----:B------:R-:W-:Y:S01]  /*4af0*/  @!P1 FMUL R99, R99, 0.5 ;  /* 0x3f00000063639820 */ /* 0x000fe20000400000 */
[----:B------:R-:W2:Y:S01]  /*4b00*/  MUFU.EX2 R102, R102 ;  /* 0x0000006600667308 */ /* 0x000ea20000000800 */
[----:B-1----:R-:W-:Y:S01]  /*4b10*/  @!P6 FMUL R94, R94, R94 ;  /* 0x0000005e5e5ee220 */ /* 0x002fe20000400000 */
[----:B------:R-:W-:Y:S01]  /*4b20*/  FSETP.GEU.AND P6, PT, R106, -126, PT ;  /* 0xc2fc00006a00780b */ /* 0x000fe20003fce000 */
[----:B------:R-:W-:Y:S01]  /*4b30*/  FFMA R57, R57, UR5, -R122 ;  /* 0x0000000539397c23 */ /* 0x000fe2000800087a */
[----:B------:R-:W-:Y:S01]  /*4b40*/  ULDC UR5, c[0x0][0x604] ;  /* 0x0001810000057ab9 */ /* 0x000fe20000000800 */
[----:B------:R-:W-:Y:S01]  /*4b50*/  FADD R136, R15, R94 ;  /* 0x0000005e0f887221 */ /* 0x000fe20000000000 */
        /* <DEDUP_REMOVED lines=54> */
[----:B------:R-:W-:Y:S01]  /*4ec0*/  FFMA R81, R81, UR5, -R122 ;  /* 0x0000000551517c23 */ /* 0x000fe2000800087a */
[----:B------:R-:W-:Y:S01]  /*4ed0*/  ULDC UR5, c[0x0][0x604] ;  /* 0x0001810000057ab9 */ /* 0x000fe20000000800 */
[----:B------:R-:W-:Y:S01]  /*4ee0*/  FADD R142, R51, R114 ;  /* 0x00000072338e7221 */ /* 0x000fe20000000000 */
[--C-:B------:R-:W-:Y:S01]  /*4ef0*/  FFMA R84, R84, UR5, -R122.reuse ;  /* 0x0000000554547c23 */ /* 0x100fe2000800087a */
[----:B------:R-:W-:Y:S01]  /*4f00*/  @!P3 FMUL R87, R87, 0.5 ;  /* 0x3f0000005757b820 */ /* 0x000fe20000400000 */
[----:B------:R-:W2:Y:S01]  /*4f10*/  MUFU.EX2 R115, R115 ;  /* 0x0000007300737308 */ /* 0x000ea20000000800 */
[----:B-1----:R-:W-:Y:S01]  /*4f20*/  @!P2 FMUL R107, R107, R107 ;  /* 0x0000006b6b6ba220 */ /* 0x002fe20000400000 */
[----:B------:R-:W-:Y:S01]  /*4f30*/  FSETP.GEU.AND P2, PT, R8, -126, PT ;  /* 0xc2fc00000800780b */ /* 0x000fe20003f4e000 */
[----:B------:R-:W-:Y:S01]  /*4f40*/  ULDC UR5, c[0x0][0x604] ;  /* 0x0001810000057ab9 */ /* 0x000fe20000000800 */
[----:B------:R-:W-:Y:S01]  /*4f50*/  F2FP.F16.F32.PACK_AB R51, R50, R51 ;  /* 0x000000333233723e */ /* 0x000fe200000000ff */
[--C-:B------:R-:W-:Y:S01]  /*4f60*/  FFMA R85, R85, UR5, -R122.reuse ;  /* 0x0000000555557c23 */ /* 0x100fe2000800087a */
[----:B------:R-:W-:Y:S01]  /*4f70*/  ULDC UR5, c[0x0][0x604] ;  /* 0x0001810000057ab9 */ /* 0x000fe20000000800 */
[----:B------:R-:W-:Y:S01]  /*4f80*/  @!P4 FMUL R24, R24, 0.5 ;  /* 0x3f0000001818c820 */ /* 0x000fe20000400000 */
[----:B------:R-:W1:Y:S01]  /*4f90*/  MUFU.EX2 R118, R118 ;  /* 0x0000007600767308 */ /* 0x000e620000000800 */
[----:B---3--:R-:W-:Y:S01]  /*4fa0*/  @!P1 FMUL R111, R111, R111 ;  /* 0x0000006f6f6f9220 */ /* 0x008fe20000400000 */
[----:B------:R-:W-:Y:S01]  /*4fb0*/  FSETP.GEU.AND P1, PT, R25, -126, PT ;  /* 0xc2fc00001900780b */ /* 0x000fe20003f2e000 */
[----:B------:R-:W-:Y:S01]  /*4fc0*/  FFMA R165, R88, UR5, -R122 ;  /* 0x0000000558a57c23 */ /* 0x000fe2000800087a */
[----:B------:R-:W-:-:S02]  /*4fd0*/  ULDC UR5, c[0x0][0x604] ;  /* 0x0001810000057ab9 */ /* 0x000fc40000000800 */
[----:B------:R-:W-:Y:S01]  /*4fe0*/  FFMA R88, R89, UR5, -R122 ;  /* 0x0000000559587c23 */ /* 0x000fe2000800087a */
[----:B------:R-:W-:Y:S01]  /*4ff0*/  @!P2 FMUL R8, R8, 0.5 ;  /* 0x3f0000000808a820 */ /* 0x000fe20000400000 */
[----:B------:R-:W3:Y:S01]  /*5000*/  MUFU.EX2 R87, R87 ;  /* 0x0000005700577308 */ /* 0x000ee20000000800 */
[----:B--2---:R-:W-:Y:S01]  /*5010*/  @!P5 FMUL R115, R115, R115 ;  /* 0x000000737373d220 */ /* 0x004fe20000400000 */
[----:B------:R-:W-:Y:S01]  /*5020*/  FSETP.GEU.AND P5, PT, R29, -126, PT ;  /* 0xc2fc00001d00780b */ /* 0x000fe20003fae000 */
[----:B------:R-:W-:-:S04]  /*5030*/  ULDC UR5, c[0x0][0x604] ;  /* 0x0001810000057ab9 */ /* 0x000fc80000000800 */
[----:B------:R-:W-:Y:S01]  /*5040*/  @!P1 FMUL R25, R25, 0.5 ;  /* 0x3f00000019199820 */ /* 0x000fe20000400000 */
[----:B------:R-:W2:Y:S01]  /*5050*/  MUFU.EX2 R24, R24 ;  /* 0x0000001800187308 */ /* 0x000ea20000000800 */
[----:B-1----:R-:W-:Y:S01]  /*5060*/  @!P6 FMUL R118, R118, R118 ;  /* 0x000000767676e220 */ /* 0x002fe20000400000 */
[----:B------:R-:W-:-:S03]  /*5070*/  FSETP.GEU.AND P6, PT, R28, -126, PT ;  /* 0xc2fc00001c00780b */ /* 0x000fc60003fce000 */
[----:B------:R-:W-:Y:S02]  /*5080*/  FADD R146, R21, R118 ;  /* 0x0000007615927221 */ /* 0x000fe40000000000 */
[----:B------:R-:W-:Y:S01]  /*5090*/  @!P5 FMUL R29, R29, 0.5 ;  /* 0x3f0000001d1dd820 */ /* 0x000fe20000400000 */
[----:B------:R-:W1:Y:S01]  /*50a0*/  MUFU.EX2 R8, R8 ;  /* 0x0000000800087308 */ /* 0x000e620000000800 */
[----:B---3--:R-:W-:Y:S01]  /*50b0*/  @!P3 FMUL R87, R87, R87 ;  /* 0x000000575757b220 */ /* 0x008fe20000400000 */
[----:B------:R-:W-:-:S05]  /*50c0*/  FSETP.GEU.AND P3, PT, R32, -126, PT ;  /* 0xc2fc00002000780b */ /* 0x000fca0003f6e000 */
[----:B------:R-:W-:Y:S01]  /*50d0*/  @!P6 FMUL R28, R28, 0.5 ;  /* 0x3f0000001c1ce820 */ /* 0x000fe20000400000 */
[----:B------:R3:W4:Y:S01]  /*50e0*/  MUFU.EX2 R119, R25 ;  /* 0x0000001900777308 */ /* 0x0007220000000800 */
[----:B--2---:R-:W-:Y:S01]  /*50f0*/  @!P4 FMUL R24, R24, R24 ;  /* 0x000000181818c220 */ /* 0x004fe20000400000 */
[----:B------:R-:W-:-:S05]  /*5100*/  FSETP.GEU.AND P4, PT, R36, -126, PT ;  /* 0xc2fc00002400780b */ /* 0x000fca0003f8e000 */
[----:B------:R-:W-:Y:S01]  /*5110*/  @!P3 FMUL R32, R32, 0.5 ;  /* 0x3f0000002020b820 */ /* 0x000fe20000400000 */
[----:B------:R2:W5:Y:S01]  /*5120*/  MUFU.EX2 R123, R29 ;  /* 0x0000001d007b7308 */ /* 0x0005620000000800 */
[----:B-1----:R-:W-:Y:S01]  /*5130*/  @!P2 FMUL R8, R8, R8 ;  /* 0x000000080808a220 */ /* 0x002fe20000400000 */
[----:B------:R-:W-:Y:S01]  /*5140*/  FSETP.GEU.AND P2, PT, R33, -126, PT ;  /* 0xc2fc00002100780b */ /* 0x000fe20003f4e000 */
[--C-:B---3--:R-:W-:Y:S01]  /*5150*/  FFMA R25, R92, UR5, -R122.reuse ;  /* 0x000000055c197c23 */ /* 0x108fe2000800087a */
[----:B------:R-:W-:Y:S02]  /*5160*/  ULDC UR5, c[0x0][0x604] ;  /* 0x0001810000057ab9 */ /* 0x000fe40000000800 */
[----:B------:R-:W-:Y:S01]  /*5170*/  FFMA R92, R93, UR5, -R122 ;  /* 0x000000055d5c7c23 */ /* 0x000fe2000800087a */
[----:B------:R-:W-:Y:S01]  /*5180*/  @!P4 FMUL R36, R36, 0.5 ;  /* 0x3f0000002424c820 */ /* 0x000fe20000400000 */
[----:B------:R-:W1:Y:S01]  /*5190*/  MUFU.EX2 R28, R28 ;  /* 0x0000001c001c7308 */ /* 0x000e620000000800 */
[----:B----4-:R-:W-:Y:S01]  /*51a0*/  @!P1 FMUL R119, R119, R119 ;  /* 0x0000007777779220 */ /* 0x010fe20000400000 */
[----:B------:R-:W-:Y:S01]  /*51b0*/  FSETP.GEU.AND P1, PT, R37, -126, PT ;  /* 0xc2fc00002500780b */ /* 0x000fe20003f2e000 */
[----:B------:R-:W-:-:S02]  /*51c0*/  ULDC UR5, c[0x0][0x604] ;  /* 0x0001810000057ab9 */ /* 0x000fc40000000800 */
[--C-:B--2---:R-:W-:Y:S01]  /*51d0*/  FFMA R29, R96, UR5, -R122.reuse ;  /* 0x00000005601d7c23 */ /* 0x104fe2000800087a */
[----:B------:R-:W-:Y:S01]  /*51e0*/  ULDC UR5, c[0x0][0x604] ;  /* 0x0001810000057ab9 */ /* 0x000fe20000000800 */
[----:B------:R-:W-:Y:S01]  /*51f0*/  @!P2 FMUL R33, R33, 0.5 ;  /* 0x3f0000002121a820 */ /* 0x000fe20000400000 */
[----:B------:R-:W2:Y:S01]  /*5200*/  MUFU.EX2 R32, R32 ;  /* 0x0000002000207308 */ /* 0x000ea20000000800 */
[----:B-----5:R-:W-:Y:S01]  /*5210*/  @!P5 FMUL R123, R123, R123 ;  /* 0x0000007b7b7bd220 */ /* 0x020fe20000400000 */
[----:B------:R-:W-:Y:S01]  /*5220*/  FSETP.GEU.AND P5, PT, R41, -126, PT ;  /* 0xc2fc00002900780b */ /* 0x000fe20003fae000 */
[----:B------:R-:W-:Y:S01]  /*5230*/  FFMA R96, R97, UR5, -R122 ;  /* 0x0000000561607c23 */ /* 0x000fe2000800087a */
[----:B------:R-:W-:-:S03]  /*5240*/  ULDC UR5, c[0x0][0x604] ;  /* 0x0001810000057ab9 */ /* 0x000fc60000000800 */
[----:B------:R-:W-:Y:S01]  /*5250*/  @!P1 FMUL R37, R37, 0.5 ;  /* 0x3f00000025259820 */ /* 0x000fe20000400000 */
[----:B------:R3:W4:Y:S01]  /*5260*/  MUFU.EX2 R127, R33 ;  /* 0x00000021007f7308 */ /* 0x0007220000000800 */
[----:B-1----:R-:W-:Y:S01]  /*5270*/  @!P6 FMUL R28, R28, R28 ;  /* 0x0000001c1c1ce220 */ /* 0x002fe20000400000 */
[----:B------:R-:W-:-:S05]  /*5280*/  FSETP.GEU.AND P6, PT, R40, -126, PT ;  /* 0xc2fc00002800780b */ /* 0x000fca0003fce000 */
[----:B------:R-:W-:Y:S01]  /*5290*/  @!P5 FMUL R41, R41, 0.5 ;  /* 0x3f0000002929d820 */ /* 0x000fe20000400000 */
[----:B------:R-:W1:Y:S01]  /*52a0*/  MUFU.EX2 R36, R36 ;  /* 0x0000002400247308 */ /* 0x000e620000000800 */
[----:B--2---:R-:W-:Y:S01]  /*52b0*/  @!P3 FMUL R32, R32, R32 ;  /* 0x000000202020b220 */ /* 0x004fe20000400000 */
[----:B------:R-:W-:Y:S01]  /*52c0*/  FSETP.GEU.AND P3, PT, R44, -126, PT ;  /* 0xc2fc00002c00780b */ /* 0x000fe20003f6e000 */
[--C-:B---3--:R-:W-:Y:S01]  /*52d0*/  FFMA R33, R100, UR5, -R122.reuse ;  /* 0x0000000564217c23 */ /* 0x108fe2000800087a */
[----:B------:R-:W-:Y:S02]  /*52e0*/  ULDC UR5, c[0x0][0x604] ;  /* 0x0001810000057ab9 */ /* 0x000fe40000000800 */
[----:B------:R-:W-:Y:S01]  /*52f0*/  FFMA R100, R101, UR5, -R122 ;  /* 0x0000000565647c23 */ /* 0x000fe2000800087a */
[----:B------:R-:W-:Y:S01]  /*5300*/  @!P6 FMUL R40, R40, 0.5 ;  /* 0x3f0000002828e820 */ /* 0x000fe20000400000 */
[----:B------:R2:W3:Y:S01]  /*5310*/  MUFU.EX2 R131, R37 ;  /* 0x0000002500837308 */ /* 0x0004e20000000800 */
[----:B----4-:R-:W-:Y:S01]  /*5320*/  @!P2 FMUL R127, R127, R127 ;  /* 0x0000007f7f7fa220 */ /* 0x010fe20000400000 */
[----:B------:R-:W-:Y:S01]  /*5330*/  FSETP.GEU.AND P2, PT, R45, -126, PT ;  /* 0xc2fc00002d00780b */ /* 0x000fe20003f4e000 */
[----:B------:R-:W-:-:S04]  /*5340*/  ULDC UR5, c[0x0][0x604] ;  /* 0x0001810000057ab9 */ /* 0x000fc80000000800 */
[----:B------:R-:W-:Y:S01]  /*5350*/  @!P3 FMUL R44, R44, 0.5 ;  /* 0x3f0000002c2cb820 */ /* 0x000fe20000400000 */
[----:B------:R4:W5:Y:S01]  /*5360*/  MUFU.EX2 R135, R41 ;  /* 0x0000002900877308 */ /* 0x0009620000000800 */
[----:B-1----:R-:W-:Y:S01]  /*5370*/  @!P4 FMUL R36, R36, R36 ;  /* 0x000000242424c220 */ /* 0x002fe20000400000 */
[----:B------:R-:W-:Y:S01]  /*5380*/  FSETP.GEU.AND P4, PT, R48, -126, PT ;  /* 0xc2fc00003000780b */ /* 0x000fe20003f8e000 */
[----:B--2---:R-:W-:-:S04]  /*5390*/  FADD R37, R19, R110 ;  /* 0x0000006e13257221 */ /* 0x004fc80000000000 */
[----:B------:R-:W-:Y:S01]  /*53a0*/  @!P2 FMUL R45, R45, 0.5 ;  /* 0x3f0000002d2da820 */ /* 0x000fe20000400000 */
[----:B------:R-:W1:Y:S01]  /*53b0*/  MUFU.EX2 R40, R40 ;  /* 0x0000002800287308 */ /* 0x000e620000000800 */
[----:B---3--:R-:W-:Y:S01]  /*53c0*/  @!P1 FMUL R131, R131, R131 ;  /* 0x0000008383839220 */ /* 0x008fe20000400000 */
[----:B------:R-:W-:Y:S01]  /*53d0*/  FSETP.GEU.AND P1, PT, R49, -126, PT ;  /* 0xc2fc00003100780b */ /* 0x000fe20003f2e000 */
[----:B----4-:R-:W-:Y:S01]  /*53e0*/  FADD R41, R35, R82 ;  /* 0x0000005223297221 */ /* 0x010fe20000000000 */
[----:B------:R-:W-:-:S03]  /*53f0*/  F2FP.F16.F32.PACK_AB R35, R20, R35 ;  /* 0x000000231423723e */ /* 0x000fc600000000ff */
[----:B------:R-:W-:Y:S01]  /*5400*/  @!P4 FMUL R48, R48, 0.5 ;  /* 0x3f0000003030c820 */ /* 0x000fe20000400000 */
[----:B------:R-:W2:Y:S01]  /*5410*/  MUFU.EX2 R44, R44 ;  /* 0x0000002c002c7308 */ /* 0x000ea20000000800 */
[----:B-----5:R-:W-:Y:S01]  /*5420*/  @!P5 FMUL R135, R135, R135 ;  /* 0x000000878787d220 */ /* 0x020fe20000400000 */
[----:B------:R-:W-:Y:S01]  /*5430*/  FSETP.GEU.AND P5, PT, R53, -126, PT ;  /* 0xc2fc00003500780b */ /* 0x000fe20003fae000 */
[----:B------:R-:W-:Y:S01]  /*5440*/  FADD R162, R41, R142 ;  /* 0x0000008e29a27221 */ /* 0x000fe20000000000 */
[----:B------:R-:W-:Y:S01]  /*5450*/  FADD R41, R20, R75 ;  /* 0x0000004b14297221 */ /* 0x000fe20000000000 */
[----:B------:R-:W-:Y:S02]  /*5460*/  FADD R142, R50, R111 ;  /* 0x0000006f328e7221 */ /* 0x000fe40000000000 */
[----:B------:R-:W-:Y:S01]  /*5470*/  @!P1 FMUL R49, R49, 0.5 ;  /* 0x3f00000031319820 */ /* 0x000fe20000400000 */
[----:B------:R3:W4:Y:S01]  /*5480*/  MUFU.EX2 R139, R45 ;  /* 0x0000002d008b7308 */ /* 0x0007220000000800 */
[----:B-1----:R-:W-:Y:S01]  /*5490*/  @!P6 FMUL R40, R40, R40 ;  /* 0x000000282828e220 */ /* 0x002fe20000400000 */
[----:B------:R-:W-:Y:S01]  /*54a0*/  FSETP.GEU.AND P6, PT, R52, -126, PT ;  /* 0xc2fc00003400780b */ /* 0x000fe20003fce000 */
[----:B------:R-:W-:Y:S01]  /*54b0*/  FADD R164, R41, R142 ;  /* 0x0000008e29a47221 */ /* 0x000fe20000000000 */
[----:B------:R-:W-:Y:S01]  /*54c0*/  FADD R41, R14, R63 ;  /* 0x0000003f0e297221 */ /* 0x000fe20000000000 */
[----:B------:R-:W-:-:S02]  /*54d0*/  FADD R142, R38, R99 ;  /* 0x00000063268e7221 */ /* 0x000fc40000000000 */
[----:B------:R-:W-:Y:S01]  /*54e0*/  @!P5 FMUL R53, R53, 0.5 ;  /* 0x3f0000003535d820 */ /* 0x000fe20000400000 */
[----:B------:R-:W1:Y:S01]  /*54f0*/  MUFU.EX2 R48, R48 ;  /* 0x0000003000307308 */ /* 0x000e620000000800 */
[----:B--2---:R-:W-:Y:S01]  /*5500*/  @!P3 FMUL R44, R44, R44 ;  /* 0x0000002c2c2cb220 */ /* 0x004fe20000400000 */
[----:B------:R-:W-:Y:S01]  /*5510*/  FSETP.GEU.AND P3, PT, R56, -126, PT ;  /* 0xc2fc00003800780b */ /* 0x000fe20003f6e000 */
[----:B---3--:R-:W-:-:S04]  /*5520*/  FADD R45, R46, R107 ;  /* 0x0000006b2e2d7221 */ /* 0x008fc80000000000 */
[----:B------:R-:W-:Y:S01]  /*5530*/  @!P6 FMUL R52, R52, 0.5 ;  /* 0x3f0000003434e820 */ /* 0x000fe20000400000 */
[----:B------:R-:W2:Y:S01]  /*5540*/  MUFU.EX2 R143, R49 ;  /* 0x00000031008f7308 */ /* 0x000ea20000000800 */
[----:B----4-:R-:W-:Y:S01]  /*5550*/  @!P2 FMUL R139, R139, R139 ;  /* 0x0000008b8b8ba220 */ /* 0x010fe20000400000 */
[----:B------:R-:W-:Y:S01]  /*5560*/  FSETP.GEU.AND P2, PT, R57, -126, PT ;  /* 0xc2fc00003900780b */ /* 0x000fe20003f4e000 */
[----:B------:R-:W-:Y:S01]  /*5570*/  FADD R138, R138, R45 ;  /* 0x0000002d8a8a7221 */ /* 0x000fe20000000000 */
[----:B------:R-:W-:-:S03]  /*5580*/  FADD R45, R13, R86 ;  /* 0x000000560d2d7221 */ /* 0x000fc60000000000 */
[----:B------:R-:W-:Y:S01]  /*5590*/  @!P3 FMUL R56, R56, 0.5 ;  /* 0x3f0000003838b820 */ /* 0x000fe20000400000 */
[----:B------:R-:W3:Y:S01]  /*55a0*/  MUFU.EX2 R147, R53 ;  /* 0x0000003500937308 */ /* 0x000ee20000000800 */
[----:B-1----:R-:W-:Y:S01]  /*55b0*/  @!P4 FMUL R48, R48, R48 ;  /* 0x000000303030c220 */ /* 0x002fe20000400000 */
[----:B------:R-:W-:Y:S01]  /*55c0*/  FSETP.GEU.AND P4, PT, R60, -126, PT ;  /* 0xc2fc00003c00780b */ /* 0x000fe20003f8e000 */
[----:B------:R-:W-:Y:S01]  /*55d0*/  FADD R166, R45, R146 ;  /* 0x000000922da67221 */ /* 0x000fe20000000000 */
[----:B------:R-:W-:-:S03]  /*55e0*/  FADD R45, R26, R83 ;  /* 0x000000531a2d7221 */ /* 0x000fc60000000000 */
[----:B------:R-:W-:Y:S01]  /*55f0*/  @!P2 FMUL R57, R57, 0.5 ;  /* 0x3f0000003939a820 */ /* 0x000fe20000400000 */
[----:B------:R-:W1:Y:S01]  /*5600*/  MUFU.EX2 R52, R52 ;  /* 0x0000003400347308 */ /* 0x000e620000000800 */
[----:B--2---:R-:W-:Y:S01]  /*5610*/  @!P1 FMUL R143, R143, R143 ;  /* 0x0000008f8f8f9220 */ /* 0x004fe20000400000 */
[----:B------:R-:W-:-:S05]  /*5620*/  FSETP.GEU.AND P1, PT, R61, -126, PT ;  /* 0xc2fc00003d00780b */ /* 0x000fca0003f2e000 */
[----:B------:R-:W-:Y:S01]  /*5630*/  @!P4 FMUL R60, R60, 0.5 ;  /* 0x3f0000003c3cc820 */ /* 0x000fe20000400000 */
[----:B------:R-:W2:Y:S01]  /*5640*/  MUFU.EX2 R56, R56 ;  /* 0x0000003800387308 */ /* 0x000ea20000000800 */
[----:B---3--:R-:W-:Y:S01]  /*5650*/  @!P5 FMUL R147, R147, R147 ;  /* 0x000000939393d220 */ /* 0x008fe20000400000 */
[----:B------:R-:W-:-:S05]  /*5660*/  FSETP.GEU.AND P5, PT, R65, -126, PT ;  /* 0xc2fc00004100780b */ /* 0x000fca0003fae000 */
[----:B------:R-:W-:Y:S01]  /*5670*/  @!P1 FMUL R61, R61, 0.5 ;  /* 0x3f0000003d3d9820 */ /* 0x000fe20000400000 */
[----:B------:R-:W3:Y:S01]  /*5680*/  MUFU.EX2 R151, R57 ;  /* 0x0000003900977308 */ /* 0x000ee20000000800 */
[----:B-1----:R-:W-:Y:S01]  /*5690*/  @!P6 FMUL R52, R52, R52 ;  /* 0x000000343434e220 */ /* 0x002fe20000400000 */
[----:B------:R-:W-:-:S05]  /*56a0*/  FSETP.GEU.AND P6, PT, R64, -126, PT ;  /* 0xc2fc00004000780b */ /* 0x000fca0003fce000 */
        /* <DEDUP_REMOVED lines=45> */
[----:B------:R3:W4:Y:S01]  /*5980*/  MUFU.EX2 R89, R85 ;  /* 0x0000005500597308 */ /* 0x0007220000000800 */
[----:B-1----:R-:W-:Y:S01]  /*5990*/  @!P6 FMUL R76, R76, R76 ;  /* 0x0000004c4c4ce220 */ /* 0x002fe20000400000 */
[----:B------:R-:W-:-:S04]  /*59a0*/  FSETP.GEU.AND P6, PT, R165, -126, PT ;  /* 0xc2fc0000a500780b */ /* 0x000fc80003fce000 */
[----:B------:R-:W-:Y:S01]  /*59b0*/  F2FP.F16.F32.PACK_AB R50, R161, R76 ;  /* 0x0000004ca132723e */ /* 0x000fe200000000ff */
[----:B------:R-:W-:Y:S01]  /*59c0*/  @!P4 FMUL R84, R84, 0.5 ;  /* 0x3f0000005454c820 */ /* 0x000fe20000400000 */
[----:B------:R-:W1:Y:S01]  /*59d0*/  MUFU.EX2 R80, R80 ;  /* 0x0000005000507308 */ /* 0x000e620000000800 */
[----:B--2---:R-:W-:Y:S01]  /*59e0*/  @!P2 FMUL R163, R163, R163 ;  /* 0x000000a3a3a3a220 */ /* 0x004fe20000400000 */
[----:B------:R-:W-:Y:S01]  /*59f0*/  FSETP.GEU.AND P2, PT, R92, -126, PT ;  /* 0xc2fc00005c00780b */ /* 0x000fe20003f4e000 */
[----:B---3--:R-:W-:Y:S01]  /*5a00*/  FADD R85, R41, R142 ;  /* 0x0000008e29557221 */ /* 0x008fe20000000000 */
[----:B------:R-:W-:Y:S01]  /*5a10*/  FADD R41, R22, R79 ;  /* 0x0000004f16297221 */ /* 0x000fe20000000000 */
[----:B------:R-:W-:Y:S02]  /*5a20*/  FADD R142, R54, R115 ;  /* 0x00000073368e7221 */ /* 0x000fe40000000000 */
[----:B------:R-:W-:Y:S01]  /*5a30*/  @!P6 FMUL R165, R165, 0.5 ;  /* 0x3f000000a5a5e820 */ /* 0x000fe20000400000 */
[----:B------:R-:W2:Y:S01]  /*5a40*/  MUFU.EX2 R88, R88 ;  /* 0x0000005800587308 */ /* 0x000ea20000000800 */
[----:B----4-:R-:W-:Y:S01]  /*5a50*/  @!P1 FMUL R89, R89, R89 ;  /* 0x0000005959599220 */ /* 0x010fe20000400000 */
[----:B------:R-:W-:Y:S01]  /*5a60*/  FSETP.GEU.AND P1, PT, R96, -126, PT ;  /* 0xc2fc00006000780b */ /* 0x000fe20003f2e000 */
[----:B------:R-:W-:Y:S01]  /*5a70*/  FADD R168, R41, R142 ;  /* 0x0000008e29a87221 */ /* 0x000fe20000000000 */
[----:B------:R-:W-:Y:S01]  /*5a80*/  FADD R41, R39, R90 ;  /* 0x0000005a27297221 */ /* 0x000fe20000000000 */
[----:B------:R-:W-:Y:S01]  /*5a90*/  FADD R142, R58, R87 ;  /* 0x000000573a8e7221 */ /* 0x000fe20000000000 */
[----:B------:R-:W-:Y:S01]  /*5aa0*/  F2FP.F16.F32.PACK_AB R39, R26, R39 ;  /* 0x000000271a27723e */ /* 0x000fe200000000ff */
[----:B------:R-:W-:Y:S01]  /*5ab0*/  @!P2 FMUL R92, R92, 0.5 ;  /* 0x3f0000005c5ca820 */ /* 0x000fe20000400000 */
[----:B------:R-:W3:Y:S01]  /*5ac0*/  MUFU.EX2 R84, R84 ;  /* 0x0000005400547308 */ /* 0x000ee20000000800 */
[----:B-1----:R-:W-:Y:S01]  /*5ad0*/  @!P3 FMUL R80, R80, R80 ;  /* 0x000000505050b220 */ /* 0x002fe20000400000 */
[----:B------:R-:W-:Y:S01]  /*5ae0*/  FSETP.GEU.AND P3, PT, R25, -126, PT ;  /* 0xc2fc00001900780b */ /* 0x000fe20003f6e000 */
[----:B------:R-:W-:Y:S01]  /*5af0*/  FADD R170, R41, R142 ;  /* 0x0000008e29aa7221 */ /* 0x000fe20000000000 */
[----:B------:R-:W-:Y:S01]  /*5b00*/  FADD R168, R85, R168 ;  /* 0x000000a855a87221 */ /* 0x000fe20000000000 */
[----:B------:R-:W-:-:S02]  /*5b10*/  F2FP.F16.F32.PACK_AB R26, R123, R28 ;  /* 0x0000001c7b1a723e */ /* 0x000fc400000000ff */
[----:B------:R-:W-:Y:S01]  /*5b20*/  @!P1 FMUL R96, R96, 0.5 ;  /* 0x3f00000060609820 */ /* 0x000fe20000400000 */
[----:B------:R-:W1:Y:S01]  /*5b30*/  MUFU.EX2 R165, R165 ;  /* 0x000000a500a57308 */ /* 0x000e620000000800 */
[----:B--2---:R-:W-:Y:S01]  /*5b40*/  @!P5 FMUL R88, R88, R88 ;  /* 0x000000585858d220 */ /* 0x004fe20000400000 */
[----:B------:R-:W-:Y:S02]  /*5b50*/  FSETP.GEU.AND P5, PT, R100, -126, PT ;  /* 0xc2fc00006400780b */ /* 0x000fe40003fae000 */
[----:B------:R-:W-:-:S03]  /*5b60*/  F2FP.F16.F32.PACK_AB R85, R115, R118 ;  /* 0x000000767355723e */ /* 0x000fc600000000ff */
[----:B------:R-:W-:Y:S01]  /*5b70*/  @!P3 FMUL R25, R25, 0.5 ;  /* 0x3f0000001919b820 */ /* 0x000fe20000400000 */
[----:B------:R-:W2:Y:S01]  /*5b80*/  MUFU.EX2 R92, R92 ;  /* 0x0000005c005c7308 */ /* 0x000ea20000000800 */
[----:B---3--:R-:W-:Y:S01]  /*5b90*/  @!P4 FMUL R84, R84, R84 ;  /* 0x000000545454c220 */ /* 0x008fe20000400000 */
[----:B------:R-:W-:-:S05]  /*5ba0*/  FSETP.GEU.AND P4, PT, R29, -126, PT ;  /* 0xc2fc00001d00780b */ /* 0x000fca0003f8e000 */
[----:B------:R-:W-:Y:S01]  /*5bb0*/  @!P5 FMUL R100, R100, 0.5 ;  /* 0x3f0000006464d820 */ /* 0x000fe20000400000 */
[----:B------:R3:W4:Y:S01]  /*5bc0*/  MUFU.EX2 R93, R25 ;  /* 0x00000019005d7308 */ /* 0x0007220000000800 */
[----:B-1----:R-:W-:Y:S01]  /*5bd0*/  @!P6 FMUL R165, R165, R165 ;  /* 0x000000a5a5a5e220 */ /* 0x002fe20000400000 */
[----:B------:R-:W-:-:S05]  /*5be0*/  FSETP.GEU.AND P6, PT, R33, -126, PT ;  /* 0xc2fc00002100780b */ /* 0x000fca0003fce000 */
[----:B------:R-:W-:Y:S01]  /*5bf0*/  @!P4 FMUL R29, R29, 0.5 ;  /* 0x3f0000001d1dc820 */ /* 0x000fe20000400000 */
[----:B------:R-:W1:Y:S01]  /*5c00*/  MUFU.EX2 R96, R96 ;  /* 0x0000006000607308 */ /* 0x000e620000000800 */
[--C-:B---3--:R-:W-:Y:S01]  /*5c10*/  FFMA R25, R104, UR5, -R122.reuse ;  /* 0x0000000568197c23 */ /* 0x108fe2000800087a */
[----:B------:R-:W-:Y:S01]  /*5c20*/  ULDC UR5, c[0x0][0x604] ;  /* 0x0001810000057ab9 */ /* 0x000fe20000000800 */
[----:B--2---:R-:W-:Y:S01]  /*5c30*/  @!P2 FMUL R92, R92, R92 ;  /* 0x0000005c5c5ca220 */ /* 0x004fe20000400000 */
[----:B------:R-:W-:Y:S01]  /*5c40*/  FFMA R104, R105, UR5, -R122 ;  /* 0x0000000569687c23 */ /* 0x000fe2000800087a */
[----:B------:R-:W-:Y:S02]  /*5c50*/  ULDC UR5, c[0x0][0x604] ;  /* 0x0001810000057ab9 */ /* 0x000fe40000000800 */
[----:B------:R-:W-:Y:S01]  /*5c60*/  @!P6 FMUL R33, R33, 0.5 ;  /* 0x3f0000002121e820 */ /* 0x000fe20000400000 */
[----:B------:R-:W2:Y:S01]  /*5c70*/  MUFU.EX2 R100, R100 ;  /* 0x0000006400647308 */ /* 0x000ea20000000800 */
[----:B------:R-:W-:Y:S01]  /*5c80*/  FSETP.GEU.AND P2, PT, R104, -126, PT ;  /* 0xc2fc00006800780b */ /* 0x000fe20003f4e000 */
[----:B----4-:R-:W-:Y:S01]  /*5c90*/  @!P3 FMUL R93, R93, R93 ;  /* 0x0000005d5d5db220 */ /* 0x010fe20000400000 */
[----:B------:R-:W-:-:S05]  /*5ca0*/  FSETP.GEU.AND P3, PT, R25, -126, PT ;  /* 0xc2fc00001900780b */ /* 0x000fca0003f6e000 */
[----:B------:R3:W4:Y:S01]  /*5cb0*/  MUFU.EX2 R97, R29 ;  /* 0x0000001d00617308 */ /* 0x0007220000000800 */
[----:B-1----:R-:W-:-:S05]  /*5cc0*/  @!P1 FMUL R96, R96, R96 ;  /* 0x0000006060609220 */ /* 0x002fca0000400000 */
[----:B------:R-:W-:Y:S02]  /*5cd0*/  @!P2 FMUL R104, R104, 0.5 ;  /* 0x3f0000006868a820 */ /* 0x000fe40000400000 */
[----:B------:R1:W5:Y:S01]  /*5ce0*/  MUFU.EX2 R101, R33 ;  /* 0x0000002100657308 */ /* 0x0003620000000800 */
[--C-:B---3--:R-:W-:Y:S01]  /*5cf0*/  FFMA R29, R108, UR5, -R122.reuse ;  /* 0x000000056c1d7c23 */ /* 0x108fe2000800087a */
[----:B------:R-:W-:Y:S01]  /*5d00*/  ULDC UR5, c[0x0][0x604] ;  /* 0x0001810000057ab9 */ /* 0x000fe20000000800 */
[----:B--2---:R-:W-:Y:S01]  /*5d10*/  @!P5 FMUL R100, R100, R100 ;  /* 0x000000646464d220 */ /* 0x004fe20000400000 */
[--C-:B------:R-:W-:Y:S01]  /*5d20*/  FFMA R108, R109, UR5, -R122.reuse ;  /* 0x000000056d6c7c23 */ /* 0x100fe2000800087a */
[----:B------:R-:W-:Y:S01]  /*5d30*/  ULDC UR5, c[0x0][0x604] ;  /* 0x0001810000057ab9 */ /* 0x000fe20000000800 */
[----:B------:R-:W-:Y:S02]  /*5d40*/  @!P3 FMUL R25, R25, 0.5 ;  /* 0x3f0000001919b820 */ /* 0x000fe40000400000 */
[----:B------:R-:W2:Y:S01]  /*5d50*/  MUFU.EX2 R104, R104 ;  /* 0x0000006800687308 */ /* 0x000ea20000000800 */
[--C-:B-1----:R-:W-:Y:S01]  /*5d60*/  FFMA R33, R112, UR5, -R122.reuse ;  /* 0x0000000570217c23 */ /* 0x102fe2000800087a */
[----:B------:R-:W-:Y:S01]  /*5d70*/  ULDC UR5, c[0x0][0x604] ;  /* 0x0001810000057ab9 */ /* 0x000fe20000000800 */
[----:B------:R-:W-:Y:S01]  /*5d80*/  FSETP.GEU.AND P1, PT, R108, -126, PT ;  /* 0xc2fc00006c00780b */ /* 0x000fe20003f2e000 */
[--C-:B------:R-:W-:Y:S01]  /*5d90*/  FFMA R112, R113, UR5, -R122.reuse ;  /* 0x0000000571707c23 */ /* 0x100fe2000800087a */
[----:B----4-:R-:W-:Y:S01]  /*5da0*/  @!P4 FMUL R97, R97, R97 ;  /* 0x000000616161c220 */ /* 0x010fe20000400000 */
[----:B------:R-:W-:Y:S01]  /*5db0*/  FSETP.GEU.AND P4, PT, R29, -126, PT ;  /* 0xc2fc00001d00780b */ /* 0x000fe20003f8e000 */
[----:B------:R-:W-:Y:S01]  /*5dc0*/  ULDC UR5, c[0x0][0x604] ;  /* 0x0001810000057ab9 */ /* 0x000fe20000000800 */
[----:B------:R1:W3:Y:S01]  /*5dd0*/  MUFU.EX2 R105, R25 ;  /* 0x0000001900697308 */ /* 0x0002e20000000800 */
[----:B------:R-:W-:Y:S01]  /*5de0*/  FSETP.GEU.AND P5, PT, R112, -126, PT ;  /* 0xc2fc00007000780b */ /* 0x000fe20003fae000 */
[--C-:B------:R-:W-:Y:S01]  /*5df0*/  FFMA R116, R116, UR5, -R122.reuse ;  /* 0x0000000574747c23 */ /* 0x100fe2000800087a */
[----:B------:R-:W-:Y:S01]  /*5e00*/  ULDC UR5, c[0x0][0x604] ;  /* 0x0001810000057ab9 */ /* 0x000fe20000000800 */
[----:B-----5:R-:W-:Y:S01]  /*5e10*/  @!P6 FMUL R101, R101, R101 ;  /* 0x000000656565e220 */ /* 0x020fe20000400000 */
[--C-:B------:R-:W-:Y:S01]  /*5e20*/  FFMA R167, R120, UR5, -R122.reuse ;  /* 0x0000000578a77c23 */ /* 0x100fe2000800087a */
[----:B------:R-:W-:Y:S01]  /*5e30*/  ULDC UR5, c[0x0][0x604] ;  /* 0x0001810000057ab9 */ /* 0x000fe20000000800 */
[----:B------:R-:W-:Y:S01]  /*5e40*/  FSETP.GEU.AND P6, PT, R33, -126, PT ;  /* 0xc2fc00002100780b */ /* 0x000fe20003fce000 */
[----:B------:R-:W-:Y:S01]  /*5e50*/  @!P1 FMUL R108, R108, 0.5 ;  /* 0x3f0000006c6c9820 */ /* 0x000fe20000400000 */
[--C-:B-1----:R-:W-:Y:S01]  /*5e60*/  FFMA R25, R121, UR5, -R122.reuse ;  /* 0x0000000579197c23 */ /* 0x102fe2000800087a */
[----:B------:R-:W-:Y:S01]  /*5e70*/  ULDC UR5, c[0x0][0x604] ;  /* 0x0001810000057ab9 */ /* 0x000fe20000000800 */
[----:B------:R-:W-:Y:S01]  /*5e80*/  @!P4 FMUL R29, R29, 0.5 ;  /* 0x3f0000001d1dc820 */ /* 0x000fe20000400000 */
[--C-:B------:R-:W-:Y:S01]  /*5e90*/  FFMA R124, R124, UR5, -R122.reuse ;  /* 0x000000057c7c7c23 */ /* 0x100fe2000800087a */
[----:B------:R-:W-:Y:S01]  /*5ea0*/  ULDC UR5, c[0x0][0x604] ;  /* 0x0001810000057ab9 */ /* 0x000fe20000000800 */
[----:B------:R-:W-:Y:S01]  /*5eb0*/  @!P5 FMUL R112, R112, 0.5 ;  /* 0x3f0000007070d820 */ /* 0x000fe20000400000 */
[----:B------:R-:W1:Y:S01]  /*5ec0*/  MUFU.EX2 R108, R108 ;  /* 0x0000006c006c7308 */ /* 0x000e620000000800 */
[----:B------:R-:W-:Y:S01]  /*5ed0*/  FFMA R120, R117, UR5, -R122 ;  /* 0x0000000575787c23 */ /* 0x000fe2000800087a */
[----:B------:R-:W-:Y:S01]  /*5ee0*/  ULDC UR5, c[0x0][0x604] ;  /* 0x0001810000057ab9 */ /* 0x000fe20000000800 */
[----:B--2---:R-:W-:Y:S01]  /*5ef0*/  @!P2 FMUL R104, R104, R104 ;  /* 0x000000686868a220 */ /* 0x004fe20000400000 */
[----:B------:R-:W-:Y:S01]  /*5f00*/  FSETP.GEU.AND P2, PT, R167, -126, PT ;  /* 0xc2fc0000a700780b */ /* 0x000fe20003f4e000 */
[----:B---3--:R-:W-:Y:S01]  /*5f10*/  @!P3 FMUL R105, R105, R105 ;  /* 0x000000696969b220 */ /* 0x008fe20000400000 */
[----:B------:R-:W-:Y:S01]  /*5f20*/  FSETP.GEU.AND P3, PT, R116, -126, PT ;  /* 0xc2fc00007400780b */ /* 0x000fe20003f6e000 */
[----:B------:R-:W-:Y:S01]  /*5f30*/  @!P6 FMUL R33, R33, 0.5 ;  /* 0x3f0000002121e820 */ /* 0x000fe20000400000 */
[----:B------:R2:W3:Y:S01]  /*5f40*/  MUFU.EX2 R109, R29 ;  /* 0x0000001d006d7308 */ /* 0x0004e20000000800 */
[----:B------:R-:W-:-:S07]  /*5f50*/  FADD R41, R40, R105 ;  /* 0x0000006928297221 */ /* 0x000fce0000000000 */
[----:B------:R-:W4:Y:S01]  /*5f60*/  MUFU.EX2 R112, R112 ;  /* 0x0000007000707308 */ /* 0x000f220000000800 */
[--C-:B--2---:R-:W-:Y:S01]  /*5f70*/  FFMA R29, R125, UR5, -R122.reuse ;  /* 0x000000057d1d7c23 */ /* 0x104fe2000800087a */
[----:B-1----:R-:W-:Y:S01]  /*5f80*/  @!P1 FMUL R108, R108, R108 ;  /* 0x0000006c6c6c9220 */ /* 0x002fe20000400000 */
[----:B------:R-:W-:Y:S01]  /*5f90*/  FSETP.GEU.AND P1, PT, R124, -126, PT ;  /* 0xc2fc00007c00780b */ /* 0x000fe20003f2e000 */
[----:B------:R-:W-:Y:S01]  /*5fa0*/  @!P2 FMUL R167, R167, 0.5 ;  /* 0x3f000000a7a7a820 */ /* 0x000fe20000400000 */
[----:B------:R-:W-:Y:S01]  /*5fb0*/  @!P3 FMUL R116, R116, 0.5 ;  /* 0x3f0000007474b820 */ /* 0x000fe20000400000 */
[--C-:B------:R-:W-:Y:S01]  /*5fc0*/  FFMA R125, R128, UR10, -R122.reuse ;  /* 0x0000000a807d7c23 */ /* 0x100fe2000800087a */
[----:B------:R-:W-:Y:S01]  /*5fd0*/  ULDC UR10, c[0x0][0x604] ;  /* 0x00018100000a7ab9 */ /* 0x000fe20000000800 */
[----:B------:R1:W2:Y:S01]  /*5fe0*/  MUFU.EX2 R113, R33 ;  /* 0x0000002100717308 */ /* 0x0002a20000000800 */
[----:B---3--:R-:W-:Y:S01]  /*5ff0*/  @!P4 FMUL R109, R109, R109 ;  /* 0x0000006d6d6dc220 */ /* 0x008fe20000400000 */
[----:B------:R-:W-:Y:S01]  /*6000*/  FSETP.GEU.AND P4, PT, R25, -126, PT ;  /* 0xc2fc00001900780b */ /* 0x000fe20003f8e000 */
[--C-:B------:R-:W-:Y:S01]  /*6010*/  FFMA R137, R137, UR10, -R122.reuse ;  /* 0x0000000a89897c23 */ /* 0x100fe2000800087a */
[----:B------:R-:W-:Y:S01]  /*6020*/  ULDC UR5, c[0x0][0x604] ;  /* 0x0001810000057ab9 */ /* 0x000fe20000000800 */
[--C-:B------:R-:W-:Y:S01]  /*6030*/  FFMA R128, R141, UR22, -R122.reuse ;  /* 0x000000168d807c23 */ /* 0x100fe2000800087a */
[----:B------:R-:W-:-:S02]  /*6040*/  FFMA R132, R132, UR5, -R122 ;  /* 0x0000000584847c23 */ /* 0x000fc4000800087a */
[----:B------:R-:W-:Y:S01]  /*6050*/  @!P1 FMUL R124, R124, 0.5 ;  /* 0x3f0000007c7c9820 */ /* 0x000fe20000400000 */
[----:B----4-:R-:W-:Y:S01]  /*6060*/  @!P5 FMUL R112, R112, R112 ;  /* 0x000000707070d220 */ /* 0x010fe20000400000 */
[----:B------:R-:W-:Y:S01]  /*6070*/  FSETP.GEU.AND P5, PT, R29, -126, PT ;  /* 0xc2fc00001d00780b */ /* 0x000fe20003fae000 */
[----:B------:R-:W3:Y:S01]  /*6080*/  MUFU.EX2 R167, R167 ;  /* 0x000000a700a77308 */ /* 0x000ee20000000800 */
[--C-:B-1----:R-:W-:Y:S01]  /*6090*/  FFMA R33, R133, UR15, -R122.reuse ;  /* 0x0000000f85217c23 */ /* 0x102fe2000800087a */
[----:B------:R-:W-:Y:S01]  /*60a0*/  FFMA R133, R140, UR19, -R122 ;  /* 0x000000138c857c23 */ /* 0x000fe2000800087a */
[----:B------:R-:W-:Y:S01]  /*60b0*/  FADD R122, R30, R91 ;  /* 0x0000005b1e7a7221 */ /* 0x000fe20000000000 */
[----:B------:R-:W-:Y:S01]  /*60c0*/  @!P4 FMUL R25, R25, 0.5 ;  /* 0x3f0000001919c820 */ /* 0x000fe20000400000 */
[----:B------:R-:W-:Y:S01]  /*60d0*/  FADD R140, R43, R98 ;  /* 0x000000622b8c7221 */ /* 0x000fe20000000000 */
[----:B--2---:R-:W-:Y:S01]  /*60e0*/  @!P6 FMUL R113, R113, R113 ;  /* 0x000000717171e220 */ /* 0x004fe20000400000 */
[----:B------:R-:W-:Y:S01]  /*60f0*/  FSETP.GEU.AND P6, PT, R120, -126, PT ;  /* 0xc2fc00007800780b */ /* 0x000fe20003fce000 */
[----:B------:R-:W1:Y:S01]  /*6100*/  MUFU.EX2 R121, R116 ;  /* 0x0000007400797308 */ /* 0x000e620000000800 */
[----:B------:R-:W-:-:S03]  /*6110*/  F2FP.F16.F32.PACK_AB R43, R34, R43 ;  /* 0x0000002b222b723e */ /* 0x000fc600000000ff */
[----:B------:R-:W-:-:S04]  /*6120*/  @!P5 FMUL R29, R29, 0.5 ;  /* 0x3f0000001d1dd820 */ /* 0x000fc80000400000 */
[----:B------:R-:W2:Y:S01]  /*6130*/  MUFU.EX2 R117, R124 ;  /* 0x0000007c00757308 */ /* 0x000ea20000000800 */
[----:B---3--:R-:W-:Y:S01]  /*6140*/  @!P2 FMUL R167, R167, R167 ;  /* 0x000000a7a7a7a220 */ /* 0x008fe20000400000 */
[----:B------:R-:W-:Y:S02]  /*6150*/  FSETP.GEU.AND P2, PT, R125, -126, PT ;  /* 0xc2fc00007d00780b */ /* 0x000fe40003f4e000 */
[----:B------:R-:W-:-:S04]  /*6160*/  @!P6 FMUL R120, R120, 0.5 ;  /* 0x3f0000007878e820 */ /* 0x000fc80000400000 */
[----:B------:R3:W4:Y:S01]  /*6170*/  MUFU.EX2 R116, R25 ;  /* 0x0000001900747308 */ /* 0x0007220000000800 */
[----:B-1----:R-:W-:-:S06]  /*6180*/  @!P3 FMUL R121, R121, R121 ;  /* 0x000000797979b220 */ /* 0x002fcc0000400000 */
[----:B------:R-:W-:Y:S01]  /*6190*/  @!P2 FMUL R125, R125, 0.5 ;  /* 0x3f0000007d7da820 */ /* 0x000fe20000400000 */
[----:B------:R1:W5:Y:S01]  /*61a0*/  MUFU.EX2 R124, R29 ;  /* 0x0000001d007c7308 */ /* 0x0003620000000800 */
[----:B--2---:R-:W-:Y:S01]  /*61b0*/  @!P1 FMUL R117, R117, R117 ;  /* 0x0000007575759220 */ /* 0x004fe20000400000 */
[----:B------:R-:W-:Y:S01]  /*61c0*/  FSETP.GEU.AND P1, PT, R129, -126, PT ;  /* 0xc2fc00008100780b */ /* 0x000fe20003f2e000 */
[----:B---3--:R-:W-:-:S04]  /*61d0*/  FADD R25, R7, R62 ;  /* 0x0000003e07197221 */ /* 0x008fc80000000000 */
[----:B------:R-:W-:Y:S01]  /*61e0*/  FADD R25, R25, R136 ;  /* 0x0000008819197221 */ /* 0x000fe20000000000 */
[----:B------:R-:W2:Y:S01]  /*61f0*/  MUFU.EX2 R125, R125 ;  /* 0x0000007d007d7308 */ /* 0x000ea20000000800 */
[----:B----4-:R-:W-:Y:S01]  /*6200*/  @!P4 FMUL R116, R116, R116 ;  /* 0x000000747474c220 */ /* 0x010fe20000400000 */
[----:B------:R-:W-:Y:S01]  /*6210*/  FSETP.GEU.AND P4, PT, R126, -126, PT ;  /* 0xc2fc00007e00780b */ /* 0x000fe20003f8e000 */
[----:B-1----:R-:W-:Y:S01]  /*6220*/  FADD R29, R10, R23 ;  /* 0x000000170a1d7221 */ /* 0x002fe20000000000 */
[----:B------:R-:W-:-:S03]  /*6230*/  FADD R136, R11, R78 ;  /* 0x0000004e0b887221 */ /* 0x000fc60000000000 */
[----:B------:R-:W-:Y:S01]  /*6240*/  @!P1 FMUL R129, R129, 0.5 ;  /* 0x3f00000081819820 */ /* 0x000fe20000400000 */
[----:B------:R-:W-:Y:S01]  /*6250*/  FADD R29, R29, R122 ;  /* 0x0000007a1d1d7221 */ /* 0x000fe20000000000 */
[----:B-----5:R-:W-:Y:S01]  /*6260*/  @!P5 FMUL R124, R124, R124 ;  /* 0x0000007c7c7cd220 */ /* 0x020fe20000400000 */
[----:B------:R-:W-:Y:S01]  /*6270*/  FSETP.GEU.AND P5, PT, R137, -126, PT ;  /* 0xc2fc00008900780b */ /* 0x000fe20003fae000 */
[----:B------:R-:W-:Y:S01]  /*6280*/  FADD R136, R136, R37 ;  /* 0x0000002588887221 */ /* 0x000fe20000000000 */
[----:B------:R-:W-:Y:S01]  /*6290*/  FADD R37, R27, R66 ;  /* 0x000000421b257221 */ /* 0x000fe20000000000 */
[----:B------:R-:W1:Y:S01]  /*62a0*/  MUFU.EX2 R129, R129 ;  /* 0x0000008100817308 */ /* 0x000e620000000800 */
[----:B------:R-:W-:Y:S01]  /*62b0*/  FADD R29, R29, R138 ;  /* 0x0000008a1d1d7221 */ /* 0x000fe20000000000 */
[----:B------:R-:W-:Y:S01]  /*62c0*/  @!P4 FMUL R126, R126, 0.5 ;  /* 0x3f0000007e7ec820 */ /* 0x000fe20000400000 */
[----:B------:R-:W-:Y:S01]  /*62d0*/  FADD R73, R37, R140 ;  /* 0x0000008c25497221 */ /* 0x000fe20000000000 */
[----:B--2---:R-:W-:Y:S01]  /*62e0*/  @!P2 FMUL R125, R125, R125 ;  /* 0x0000007d7d7da220 */ /* 0x004fe20000400000 */
[----:B------:R-:W-:Y:S01]  /*62f0*/  FSETP.GEU.AND P2, PT, R133, -126, PT ;  /* 0xc2fc00008500780b */ /* 0x000fe20003f4e000 */
[----:B------:R-:W-:Y:S01]  /*6300*/  FADD R37, R12, R59 ;  /* 0x0000003b0c257221 */ /* 0x000fe20000000000 */
[----:B------:R-:W-:Y:S01]  /*6310*/  FADD R140, R34, R95 ;  /* 0x0000005f228c7221 */ /* 0x000fe20000000000 */
[----:B------:R-:W2:Y:S01]  /*6320*/  MUFU.EX2 R126, R126 ;  /* 0x0000007e007e7308 */ /* 0x000ea20000000800 */
[----:B------:R-:W-:Y:S01]  /*6330*/  FADD R25, R25, R136 ;  /* 0x0000008819197221 */ /* 0x000fe20000000000 */
[----:B------:R-:W-:Y:S01]  /*6340*/  @!P5 FMUL R137, R137, 0.5 ;  /* 0x3f0000008989d820 */ /* 0x000fe20000400000 */
[----:B------:R-:W-:Y:S01]  /*6350*/  FADD R77, R37, R140 ;  /* 0x0000008c254d7221 */ /* 0x000fe20000000000 */
[----:B------:R-:W-:Y:S01]  /*6360*/  FADD R37, R9, R70 ;  /* 0x0000004609257221 */ /* 0x000fe20000000000 */
[----:B------:R-:W-:Y:S01]  /*6370*/  FADD R140, R17, R102 ;  /* 0x00000066118c7221 */ /* 0x000fe20000000000 */
[----:B------:R-:W-:Y:S01]  /*6380*/  FADD R73, R73, R162 ;  /* 0x000000a249497221 */ /* 0x000fe20000000000 */
[----:B------:R-:W-:Y:S01]  /*6390*/  FADD R77, R77, R164 ;  /* 0x000000a44d4d7221 */ /* 0x000fe20000000000 */
[----:B------:R-:W3:Y:S01]  /*63a0*/  MUFU.EX2 R122, R137 ;  /* 0x00000089007a7308 */ /* 0x000ee20000000800 */
[----:B-1----:R-:W-:Y:S01]  /*63b0*/  @!P1 FMUL R129, R129, R129 ;  /* 0x0000008181819220 */ /* 0x002fe20000400000 */
[----:B------:R-:W-:Y:S01]  /*63c0*/  FSETP.GEU.AND P1, PT, R144, -126, PT ;  /* 0xc2fc00009000780b */ /* 0x000fe20003f2e000 */
[----:B------:R-:W-:Y:S01]  /*63d0*/  @!P2 FMUL R133, R133, 0.5 ;  /* 0x3f0000008585a820 */ /* 0x000fe20000400000 */
[----:B------:R-:W-:Y:S01]  /*63e0*/  FADD R81, R37, R140 ;  /* 0x0000008c25517221 */ /* 0x000fe20000000000 */
[----:B------:R-:W-:Y:S01]  /*63f0*/  FADD R37, R31, R74 ;  /* 0x0000004a1f257221 */ /* 0x000fe20000000000 */
[----:B------:R-:W-:Y:S01]  /*6400*/  FADD R140, R47, R106 ;  /* 0x0000006a2f8c7221 */ /* 0x000fe20000000000 */
[----:B------:R-:W-:Y:S01]  /*6410*/  FADD R142, R72, R129 ;  /* 0x00000081488e7221 */ /* 0x000fe20000000000 */
[----:B------:R-:W1:Y:S01]  /*6420*/  MUFU.EX2 R120, R120 ;  /* 0x0000007800787308 */ /* 0x000e620000000800 */
[----:B--2---:R-:W-:Y:S01]  /*6430*/  @!P4 FMUL R126, R126, R126 ;  /* 0x0000007e7e7ec220 */ /* 0x004fe20000400000 */
[----:B------:R-:W-:Y:S01]  /*6440*/  FSETP.GEU.AND P4, PT, R128, -126, PT ;  /* 0xc2fc00008000780b */ /* 0x000fe20003f8e000 */
[----:B------:R-:W-:Y:S01]  /*6450*/  FADD R149, R37, R140 ;  /* 0x0000008c25957221 */ /* 0x000fe20000000000 */
[----:B------:R-:W-:Y:S01]  /*6460*/  FADD R37, R16, R67 ;  /* 0x0000004310257221 */ /* 0x000fe20000000000 */
[----:B------:R-:W-:Y:S01]  /*6470*/  FADD R140, R42, R103 ;  /* 0x000000672a8c7221 */ /* 0x000fe20000000000 */
[----:B------:R-:W-:Y:S01]  /*6480*/  FADD R148, R41, R142 ;  /* 0x0000008e29947221 */ /* 0x000fe20000000000 */
[----:B------:R-:W-:Y:S01]  /*6490*/  @!P1 FMUL R144, R144, 0.5 ;  /* 0x3f00000090909820 */ /* 0x000fe20000400000 */
[----:B------:R-:W2:Y:S01]  /*64a0*/  MUFU.EX2 R133, R133 ;  /* 0x0000008500857308 */ /* 0x000ea20000000800 */
[----:B---3--:R-:W-:Y:S01]  /*64b0*/  @!P5 FMUL R122, R122, R122 ;  /* 0x0000007a7a7ad220 */ /* 0x008fe20000400000 */
[----:B------:R-:W-:Y:S01]  /*64c0*/  FSETP.GEU.AND P5, PT, R130, -126, PT ;  /* 0xc2fc00008200780b */ /* 0x000fe20003fae000 */
[----:B------:R-:W-:Y:S01]  /*64d0*/  FADD R160, R37, R140 ;  /* 0x0000008c25a07221 */ /* 0x000fe20000000000 */
[----:B------:R-:W-:Y:S01]  /*64e0*/  FADD R37, R24, R165 ;  /* 0x000000a518257221 */ /* 0x000fe20000000000 */
[----:B------:R-:W-:Y:S01]  /*64f0*/  FADD R140, R56, R167 ;  /* 0x000000a7388c7221 */ /* 0x000fe20000000000 */
[----:B------:R-:W-:Y:S01]  /*6500*/  FADD R41, R28, R93 ;  /* 0x0000005d1c297221 */ /* 0x000fe20000000000 */
[----:B------:R-:W-:Y:S01]  /*6510*/  @!P4 FMUL R128, R128, 0.5 ;  /* 0x3f0000008080c820 */ /* 0x000fe20000400000 */
[----:B------:R3:W4:Y:S01]  /*6520*/  MUFU.EX2 R137, R144 ;  /* 0x0000009000897308 */ /* 0x0007220000000800 */
[----:B------:R-:W-:Y:S01]  /*6530*/  FADD R49, R37, R140 ;  /* 0x0000008c25317221 */ /* 0x000fe20000000000 */
[----:B------:R-:W-:Y:S01]  /*6540*/  FADD R37, R119, R88 ;  /* 0x0000005877257221 */ /* 0x000fe20000000000 */
[----:B------:R-:W-:Y:S01]  /*6550*/  FADD R140, R151, R116 ;  /* 0x00000074978c7221 */ /* 0x000fe20000000000 */
[----:B------:R-:W-:Y:S01]  /*6560*/  FADD R142, R60, R117 ;  /* 0x000000753c8e7221 */ /* 0x000fe20000000000 */
[----:B-1----:R-:W-:Y:S01]  /*6570*/  @!P6 FMUL R120, R120, R120 ;  /* 0x000000787878e220 */ /* 0x002fe20000400000 */
[----:B------:R-:W-:Y:S01]  /*6580*/  FADD R166, R81, R166 ;  /* 0x000000a651a67221 */ /* 0x000fe20000000000 */
[----:B------:R-:W-:Y:S01]  /*6590*/  @!P5 FMUL R130, R130, 0.5 ;  /* 0x3f0000008282d820 */ /* 0x000fe20000400000 */
[----:B------:R-:W1:Y:S01]  /*65a0*/  MUFU.EX2 R128, R128 ;  /* 0x0000008000807308 */ /* 0x000e620000000800 */
[----:B--2---:R-:W-:Y:S01]  /*65b0*/  @!P2 FMUL R133, R133, R133 ;  /* 0x000000858585a220 */ /* 0x004fe20000400000 */
[----:B------:R-:W-:Y:S01]  /*65c0*/  FSETP.GEU.AND P2, PT, R132, -126, PT ;  /* 0xc2fc00008400780b */ /* 0x000fe20003f4e000 */
[----:B---3--:R-:W-:Y:S01]  /*65d0*/  FADD R144, R55, R8 ;  /* 0x0000000837907221 */ /* 0x008fe20000000000 */
[----:B------:R-:W-:Y:S01]  /*65e0*/  FADD R53, R37, R140 ;  /* 0x0000008c25357221 */ /* 0x000fe20000000000 */
[----:B------:R-:W-:Y:S01]  /*65f0*/  FADD R57, R41, R142 ;  /* 0x0000008e29397221 */ /* 0x000fe20000000000 */
[----:B------:R-:W-:Y:S01]  /*6600*/  FADD R37, R44, R109 ;  /* 0x0000006d2c257221 */ /* 0x000fe20000000000 */
[----:B------:R-:W-:Y:S01]  /*6610*/  FADD R169, R45, R144 ;  /* 0x000000902da97221 */ /* 0x000fe20000000000 */
[----:B------:R-:W2:Y:S01]  /*6620*/  MUFU.EX2 R130, R130 ;  /* 0x0000008200827308 */ /* 0x000ea20000000800 */
[----:B----4-:R-:W-:Y:S01]  /*6630*/  @!P1 FMUL R137, R137, R137 ;  /* 0x0000008989899220 */ /* 0x010fe20000400000 */
[----:B------:R-:W-:Y:S01]  /*6640*/  FSETP.GEU.AND P1, PT, R145, -126, PT ;  /* 0xc2fc00009100780b */ /* 0x000fe20003f2e000 */
[----:B------:R-:W-:Y:S01]  /*6650*/  FADD R45, R135, R104 ;  /* 0x00000068872d7221 */ /* 0x000fe20000000000 */
[----:B------:R-:W-:Y:S01]  /*6660*/  FADD R144, R159, R122 ;  /* 0x0000007a9f907221 */ /* 0x000fe20000000000 */
[----:B------:R-:W-:Y:S01]  /*6670*/  FADD R142, R76, R133 ;  /* 0x000000854c8e7221 */ /* 0x000fe20000000000 */
[----:B------:R-:W-:Y:S01]  /*6680*/  FADD R140, R153, R124 ;  /* 0x0000007c998c7221 */ /* 0x000fe20000000000 */
[----:B------:R-:W-:Y:S01]  /*6690*/  @!P2 FMUL R132, R132, 0.5 ;  /* 0x3f0000008484a820 */ /* 0x000fe20000400000 */
[----:B------:R-:W-:Y:S01]  /*66a0*/  FADD R150, R45, R144 ;  /* 0x000000902d967221 */ /* 0x000fe20000000000 */
[----:B-1----:R-:W-:Y:S01]  /*66b0*/  @!P4 FMUL R128, R128, R128 ;  /* 0x000000808080c220 */ /* 0x002fe20000400000 */
[----:B------:R-:W-:Y:S01]  /*66c0*/  FSETP.GEU.AND P4, PT, R33, -126, PT ;  /* 0xc2fc00002100780b */ /* 0x000fe20003f8e000 */
[----:B------:R-:W1:Y:S01]  /*66d0*/  MUFU.EX2 R141, R132 ;  /* 0x00000084008d7308 */ /* 0x000e620000000800 */
[----:B------:R-:W-:Y:S01]  /*66e0*/  FADD R41, R139, R108 ;  /* 0x0000006c8b297221 */ /* 0x000fe20000000000 */
[----:B------:R-:W-:Y:S01]  /*66f0*/  FADD R144, R161, R128 ;  /* 0x00000080a1907221 */ /* 0x000fe20000000000 */
        /* <DEDUP_REMOVED lines=14> */
[----:B-1----:R-:W-:Y:S01]  /*67e0*/  @!P2 FMUL R141, R141, R141 ;  /* 0x0000008d8d8da220 */ /* 0x002fe20000400000 */
[----:B------:R1:W3:Y:S01]  /*67f0*/  MUFU.EX2 R132, R33 ;  /* 0x0000002100847308 */ /* 0x0002e20000000800 */
[----:B------:R-:W-:Y:S01]  /*6800*/  FADD R69, R37, R142 ;  /* 0x0000008e25457221 */ /* 0x000fe20000000000 */
[----:B------:R-:W-:Y:S01]  /*6810*/  @!P5 FMUL R134, R134, 0.5 ;  /* 0x3f0000008686d820 */ /* 0x000fe20000400000 */
[----:B------:R-:W-:Y:S01]  /*6820*/  FADD R158, R45, R146 ;  /* 0x000000922d9e7221 */ /* 0x000fe20000000000 */
[----:B------:R-:W-:Y:S01]  /*6830*/  FADD R41, R52, R121 ;  /* 0x0000007934297221 */ /* 0x000fe20000000000 */
[----:B------:R-:W-:Y:S01]  /*6840*/  FADD R37, R131, R100 ;  /* 0x0000006483257221 */ /* 0x000fe20000000000 */
[----:B------:R-:W-:Y:S01]  /*6850*/  FADD R45, R147, R120 ;  /* 0x00000078932d7221 */ /* 0x000fe20000000000 */
[----:B------:R-:W-:Y:S01]  /*6860*/  FADD R160, R160, R169 ;  /* 0x000000a9a0a07221 */ /* 0x000fe20000000000 */
[----:B------:R-:W4:Y:S01]  /*6870*/  MUFU.EX2 R134, R134 ;  /* 0x0000008600867308 */ /* 0x000f220000000800 */
[----:B-1----:R-:W-:Y:S01]  /*6880*/  FADD R33, R123, R92 ;  /* 0x0000005c7b217221 */ /* 0x002fe20000000000 */
[----:B--2---:R-:W-:Y:S01]  /*6890*/  @!P1 FMUL R145, R145, R145 ;  /* 0x0000009191919220 */ /* 0x004fe20000400000 */
[----:B------:R-:W-:Y:S01]  /*68a0*/  FADD R170, R149, R170 ;  /* 0x000000aa95aa7221 */ /* 0x000fe20000000000 */
[----:B------:R-:W-:Y:S01]  /*68b0*/  FADD R49, R49, R148 ;  /* 0x0000009431317221 */ /* 0x000fe20000000000 */
[----:B------:R-:W-:Y:S01]  /*68c0*/  FADD R61, R33, R140 ;  /* 0x0000008c213d7221 */ /* 0x000fe20000000000 */
[----:B------:R-:W-:Y:S01]  /*68d0*/  FADD R33, R32, R97 ;  /* 0x0000006120217221 */ /* 0x000fe20000000000 */
[----:B------:R-:W-:Y:S01]  /*68e0*/  FADD R140, R64, R125 ;  /* 0x0000007d408c7221 */ /* 0x000fe20000000000 */
[----:B------:R-:W-:Y:S01]  /*68f0*/  FADD R144, R84, R145 ;  /* 0x0000009154907221 */ /* 0x000fe20000000000 */
[----:B---3--:R-:W-:Y:S01]  /*6900*/  @!P4 FMUL R132, R132, R132 ;  /* 0x000000848484c220 */ /* 0x008fe20000400000 */
[----:B------:R-:W-:Y:S01]  /*6910*/  FADD R53, R53, R150 ;  /* 0x0000009635357221 */ /* 0x000fe20000000000 */
[----:B------:R-:W-:Y:S01]  /*6920*/  FADD R65, R33, R140 ;  /* 0x0000008c21417221 */ /* 0x000fe20000000000 */
[----:B------:R-:W-:Y:S01]  /*6930*/  FADD R33, R36, R101 ;  /* 0x0000006524217221 */ /* 0x000fe20000000000 */
[----:B------:R-:W-:Y:S01]  /*6940*/  FADD R140, R68, R141 ;  /* 0x0000008d448c7221 */ /* 0x000fe20000000000 */
[----:B------:R-:W-:Y:S01]  /*6950*/  FADD R142, R157, R132 ;  /* 0x000000849d8e7221 */ /* 0x000fe20000000000 */
[----:B------:R-:W-:Y:S01]  /*6960*/  FADD R144, R41, R144 ;  /* 0x0000009029907221 */ /* 0x000fe20000000000 */
[----:B------:R-:W-:Y:S01]  /*6970*/  FADD R57, R57, R152 ;  /* 0x0000009839397221 */ /* 0x000fe20000000000 */
[----:B----4-:R-:W-:Y:S01]  /*6980*/  @!P5 FMUL R134, R134, R134 ;  /* 0x000000868686d220 */ /* 0x010fe20000400000 */
[----:B------:R-:W-:Y:S01]  /*6990*/  FADD R33, R33, R140 ;  /* 0x0000008c21217221 */ /* 0x000fe20000000000 */
        /* <DEDUP_REMOVED lines=18> */
[----:B------:R-:W-:Y:S01]  /*6ac0*/  MOV R29, UR4 ;  /* 0x00000004001d7c02 */ /* 0x000fe20008000f00 */
[----:B------:R-:W-:Y:S01]  /*6ad0*/  FADD R146, R53, R146 ;  /* 0x0000009235927221 */ /* 0x000fe20000000000 */
[----:B------:R-:W-:Y:S01]  /*6ae0*/  FADD R49, R49, R144 ;  /* 0x0000009031317221 */ /* 0x000fe20000000000 */
[----:B------:R-:W-:Y:S01]  /*6af0*/  FADD R33, R25, R160 ;  /* 0x000000a019217221 */ /* 0x000fe20000000000 */
[----:B------:R1:W-:Y:S01]  /*6b00*/  SYNCS.ARRIVE.TRANS64.A1T0 RZ, [R29+UR6], RZ ;  /* 0x000000ff1dff79a7 */ /* 0x0003e20008100006 */
[----:B------:R-:W-:-:S02]  /*6b10*/  F2FP.F16.F32.PACK_AB R41, R30, R15 ;  /* 0x0000000f1e29723e */ /* 0x000fc400000000ff */
[----:B------:R-:W-:Y:S01]  /*6b20*/  F2FP.F16.F32.PACK_AB R45, R38, R17 ;  /* 0x00000011262d723e */ /* 0x000fe200000000ff */
[----:B------:R-:W-:Y:S01]  /*6b30*/  STL [R1+0xa0], R33 ;  /* 0x0000a02101007387 */ /* 0x000fe20000100800 */
[----:B------:R-:W-:Y:S02]  /*6b40*/  F2FP.F16.F32.PACK_AB R61, R63, R70 ;  /* 0x000000463f3d723e */ /* 0x000fe400000000ff */
[----:B------:R-:W-:Y:S01]  /*6b50*/  F2FP.F16.F32.PACK_AB R28, R127, R32 ;  /* 0x000000207f1c723e */ /* 0x000fe200000000ff */
[----:B-1----:R-:W-:Y:S01]  /*6b60*/  FADD R29, R49, R146 ;  /* 0x00000092311d7221 */ /* 0x002fe20000000000 */
[----:B------:R-:W-:Y:S02]  /*6b70*/  F2FP.F16.F32.PACK_AB R30, R131, R36 ;  /* 0x00000024831e723e */ /* 0x000fe400000000ff */
[----:B------:R-:W-:Y:S02]  /*6b80*/  F2FP.F16.F32.PACK_AB R47, R42, R47 ;  /* 0x0000002f2a2f723e */ /* 0x000fe400000000ff */
[----:B------:R-:W-:Y:S01]  /*6b90*/  F2FP.F16.F32.PACK_AB R49, R46, R19 ;  /* 0x000000132e31723e */ /* 0x000fe200000000ff */
[----:B------:R1:W-:Y:S01]  /*6ba0*/  STL [R1+0xa4], R29 ;  /* 0x0000a41d01007387 */ /* 0x0003e20000100800 */
[----:B------:R-:W-:-:S02]  /*6bb0*/  F2FP.F16.F32.PACK_AB R53, R54, R21 ;  /* 0x000000153635723e */ /* 0x000fc400000000ff */
[----:B------:R-:W-:Y:S02]  /*6bc0*/  F2FP.F16.F32.PACK_AB R63, R67, R74 ;  /* 0x0000004a433f723e */ /* 0x000fe400000000ff */
[----:B------:R-:W-:Y:S02]  /*6bd0*/  F2FP.F16.F32.PACK_AB R65, R71, R78 ;  /* 0x0000004e4741723e */ /* 0x000fe400000000ff */
[----:B------:R-:W-:Y:S02]  /*6be0*/  F2FP.F16.F32.PACK_AB R32, R135, R40 ;  /* 0x000000288720723e */ /* 0x000fe400000000ff */
[----:B------:R-:W-:Y:S02]  /*6bf0*/  F2FP.F16.F32.PACK_AB R34, R139, R44 ;  /* 0x0000002c8b22723e */ /* 0x000fe400000000ff */
[----:B------:R-:W-:Y:S02]  /*6c00*/  F2FP.F16.F32.PACK_AB R36, R143, R48 ;  /* 0x000000308f24723e */ /* 0x000fe400000000ff */
        /* <DEDUP_REMOVED lines=16> */
[----:B-1----:R-:W-:Y:S02]  /*6d10*/  F2FP.F16.F32.PACK_AB R29, R14, R9 ;  /* 0x000000090e1d723e */ /* 0x002fe400000000ff */
        /* <DEDUP_REMOVED lines=25> */
[----:B------:R-:W-:Y:S01]  /*6eb0*/  F2FP.F16.F32.PACK_AB R86, R134, R145 ;  /* 0x000000918656723e */ /* 0x000fe200000000ff */
[----:B------:R-:W-:Y:S06]  /*6ec0*/  @!P0 BRA `(.L_x_19) ;  /* 0x0000000000048947 */ /* 0x000fec0003800000 */
[----:B------:R-:W-:Y:S01]  /*6ed0*/  BPT.TRAP 0x1 ;  /* 0x000000040000795c */ /* 0x000fe20000300000 */
.L_x_19:
[----:B------:R-:W1:Y:S02]  /*6ee0*/  SYNCS.PHASECHK.TRANS64.TRYWAIT P1, [UR61+0x9a008], R5 ;  /* 0x09a00805ff0075a7 */ /* 0x000e64000802017d */
[----:B-1----:R-:W-:Y:S05]  /*6ef0*/  @!P1 BRA `(.L_x_20) ;  /* 0x0000019000789947 */ /* 0x002fea0003800000 */
.L_x_114:
[----:B------:R-:W-:Y:S01]  /*6f00*/  UIADD3 UR4, UR7, 0x1c00, URZ ;  /* 0x00001c0007047890 */ /* 0x000fe2000fffe03f */
[----:B------:R-:W-:Y:S01]  /*6f10*/  WARPGROUP.ARRIVE ;  /* 0x00000000000079c5 */ /* 0x000fe20000000000 */
[----:B------:R-:W-:Y:S01]  /*6f20*/  UMOV UR23, 0x80000020 ;  /* 0x8000002000177882 */ /* 0x000fe20000000000 */
[----:B------:R-:W-:Y:S01]  /*6f30*/  UIADD3 UR6, UR7, 0x2000, URZ ;  /* 0x0000200007067890 */ /* 0x000fe2000fffe03f */
[----:B------:R-:W-:Y:S01]  /*6f40*/  F2FP.F16.F32.PACK_AB R87, R8, R87 ;  /* 0x000000570857723e */ /* 0x000fe200000000ff */
[----:B------:R-:W-:Y:S02]  /*6f50*/  UIADD3 UR10, UR7, 0x2400, URZ ;  /* 0x00002400070a7890 */ /* 0x000fe4000fffe03f */
[----:B------:R-:W-:Y:S01]  /*6f60*/  UMOV UR22, UR4 ;  /* 0x0000000400167c82 */ /* 0x000fe20008000000 */
[----:B------:R-:W-:Y:S01]  /*6f70*/  UMOV UR11, 0x80000020 ;  /* 0x80000020000b7882 */ /* 0x000fe20000000000 */
[----:B------:R-:W-:Y:S01]  /*6f80*/  HGMMA.64x32x16.F32 R104, R24, gdesc[UR20].tnspB, RZ, !UPT, gsb0 ;  /* 0x4060001418687df0 */ /* 0x000fe2000c0008ff */
[----:B------:R-:W-:Y:S01]  /*6f90*/  UMOV UR22, UR6 ;  /* 0x0000000600167c82 */ /* 0x000fe20008000000 */
[----:B------:R-:W-:Y:S01]  /*6fa0*/  UMOV UR23, 0x80000020 ;  /* 0x8000002000177882 */ /* 0x000fe20000000000 */
[----:B------:R-:W-:Y:S01]  /*6fb0*/  UIADD3 UR18, UR7, 0x2800, URZ ;  /* 0x0000280007127890 */ /* 0x000fe2000fffe03f */
[----:B------:R-:W-:Y:S01]  /*6fc0*/  UMOV UR19, 0x80000020 ;  /* 0x8000002000137882 */ /* 0x000fe20000000000 */
[----:B------:R-:W-:-:S02]  /*6fd0*/  UIADD3 UR4, UR7, 0x2c00, URZ ;  /* 0x00002c0007047890 */ /* 0x000fc4000fffe03f */
[----:B------:R-:W-:Y:S01]  /*6fe0*/  UIADD3 UR6, UR7, 0x3000, URZ ;  /* 0x0000300007067890 */ /* 0x000fe2000fffe03f */
[----:B------:R-:W-:Y:S02]  /*6ff0*/  WARPGROUP.DEPBAR.LE gsb0, 0x0 ;  /* 0x00008000000079c5 */ /* 0x000fe40000010000 */
[----:B------:R-:W-:-:S06]  /*7000*/  WARPGROUP.ARRIVE ;  /* 0x00000000000079c5 */ /* 0x000fcc0000000000 */
[----:B------:R-:W-:Y:S01]  /*7010*/  HGMMA.64x32x16.F32 R88, R24, gdesc[UR20].tnspB, RZ, !UPT, gsb0 ;  /* 0x4060001418587df0 */ /* 0x000fe2000c0008ff */
[----:B------:R-:W-:Y:S02]  /*7020*/  UMOV UR23, 0x80000020 ;  /* 0x8000002000177882 */ /* 0x000fe40000000000 */
[----:B------:R-:W-:Y:S02]  /*7030*/  WARPGROUP.DEPBAR.LE gsb0, 0x0 ;  /* 0x00008000000079c5 */ /* 0x000fe40000010000 */
[----:B------:R-:W-:-:S06]  /*7040*/  WARPGROUP.ARRIVE ;  /* 0x00000000000079c5 */ /* 0x000fcc0000000000 */
[----:B------:R-:W-:Y:S01]  /*7050*/  HGMMA.64x32x16.F32 R216, R24, gdesc[UR8].tnspB, RZ, !UPT, gsb0 ;  /* 0x4060000818d87df0 */ /* 0x000fe2000c0008ff */
[----:B------:R-:W-:Y:S01]  /*7060*/  UIADD3 UR10, UR7, 0x3400, URZ ;  /* 0x00003400070a7890 */ /* 0x000fe2000fffe03f */
[----:B------:R-:W-:Y:S01]  /*7070*/  UMOV UR11, 0x80000020 ;  /* 0x80000020000b7882 */ /* 0x000fe20000000000 */
[----:B------:R-:W-:Y:S02]  /*7080*/  WARPGROUP.DEPBAR.LE gsb0, 0x0 ;  /* 0x00008000000079c5 */ /* 0x000fe40000010000 */
[----:B------:R-:W-:-:S06]  /*7090*/  WARPGROUP.ARRIVE ;  /* 0x00000000000079c5 */ /* 0x000fcc0000000000 */
[----:B------:R-:W-:Y:S01]  /*70a0*/  HGMMA.64x32x16.F32 R200, R24, gdesc[UR16].tnspB, RZ, !UPT, gsb0 ;  /* 0x4060001018c87df0 */ /* 0x000fe2000c0008ff */
[----:B------:R-:W-:Y:S01]  /*70b0*/  UMOV UR18, UR4 ;  /* 0x0000000400127c82 */ /* 0x000fe20008000000 */
[----:B------:R-:W-:Y:S01]  /*70c0*/  UMOV UR19, 0x80000020 ;  /* 0x8000002000137882 */ /* 0x000fe20000000000 */
[----:B------:R-:W-:-:S07]  /*70d0*/  UIADD3 UR4, UR7, 0x1c40, URZ ;  /* 0x00001c4007047890 */ /* 0x000fce000fffe03f */
[----:B------:R-:W-:Y:S01]  /*70e0*/  UMOV UR22, UR4 ;  /* 0x0000000400167c82 */ /* 0x000fe20008000000 */
[----:B------:R-:W-:Y:S01]  /*70f0*/  UIADD3 UR4, UR7, 0x2c40, URZ ;  /* 0x00002c4007047890 */ /* 0x000fe2000fffe03f */
[----:B------:R-:W-:Y:S02]  /*7100*/  WARPGROUP.DEPBAR.LE gsb0, 0x0 ;  /* 0x00008000000079c5 */ /* 0x000fe40000010000 */
[----:B------:R-:W-:-:S06]  /*7110*/  WARPGROUP.ARRIVE ;  /* 0x00000000000079c5 */ /* 0x000fcc0000000000 */
[----:B------:R-:W-:Y:S01]  /*7120*/  HGMMA.64x32x16.F32 R184, R24, gdesc[UR16].tnspB, RZ, !UPT, gsb0 ;  /* 0x4060001018b87df0 */ /* 0x000fe2000c0008ff */
[----:B------:R-:W-:Y:S01]  /*7130*/  UMOV UR18, UR6 ;  /* 0x0000000600127c82 */ /* 0x000fe20008000000 */
[----:B------:R-:W-:Y:S01]  /*7140*/  UMOV UR19, 0x80000020 ;  /* 0x8000002000137882 */ /* 0x000fe20000000000 */
[----:B------:R-:W-:Y:S01]  /*7150*/  UIADD3 UR6, UR7, 0x2040, URZ ;  /* 0x0000204007067890 */ /* 0x000fe2000fffe03f */
        /* <DEDUP_REMOVED lines=8> */
[----:B------:R-:W-:Y:S01]  /*71e0*/  UIADD3 UR10, UR7, 0x2440, URZ ;  /* 0x00002440070a7890 */ /* 0x000fe2000fffe03f */
[----:B------:R-:W-:Y:S01]  /*71f0*/  UMOV UR11, 0x80000020 ;  /* 0x80000020000b7882 */ /* 0x000fe20000000000 */
[----:B------:R-:W-:Y:S02]  /*7200*/  WARPGROUP.DEPBAR.LE gsb0, 0x0 ;  /* 0x00008000000079c5 */ /* 0x000fe40000010000 */
[----:B------:R-:W-:-:S06]  /*7210*/  WARPGROUP.ARRIVE ;  /* 0x00000000000079c5 */ /* 0x000fcc0000000000 */
[----:B------:R-:W-:Y:S01]  /*7220*/  HGMMA.64x32x16.F32 R104, R28, gdesc[UR20].tnspB, R104, gsb0 ;  /* 0x406000141c687df0 */ /* 0x000fe20008000868 */
[----:B------:R-:W-:Y:S01]  /*7230*/  UMOV UR22, UR6 ;  /* 0x0000000600167c82 */ /* 0x000fe20008000000 */
[----:B------:R-:W-:Y:S01]  /*7240*/  UMOV UR23, 0x80000020 ;  /* 0x8000002000177882 */ /* 0x000fe20000000000 */
[----:B------:R-:W-:Y:S01]  /*7250*/  UIADD3 UR6, UR7, 0x3040, URZ ;  /* 0x0000304007067890 */ /* 0x000fe2000fffe03f */
[----:B------:R-:W-:Y:S02]  /*7260*/  WARPGROUP.DEPBAR.LE gsb0, 0x0 ;  /* 0x00008000000079c5 */ /* 0x000fe40000010000 */
[----:B------:R-:W-:-:S06]  /*7270*/  WARPGROUP.ARRIVE ;  /* 0x00000000000079c5 */ /* 0x000fcc0000000000 */
[----:B------:R-:W-:Y:S01]  /*7280*/  HGMMA.64x32x16.F32 R88, R28, gdesc[UR20].tnspB, R88, gsb0 ;  /* 0x406000141c587df0 */ /* 0x000fe20008000858 */
[----:B------:R-:W-:Y:S02]  /*7290*/  UMOV UR23, 0x80000020 ;  /* 0x8000002000177882 */ /* 0x000fe40000000000 */
[----:B------:R-:W-:Y:S02]  /*72a0*/  WARPGROUP.DEPBAR.LE gsb0, 0x0 ;  /* 0x00008000000079c5 */ /* 0x000fe40000010000 */
[----:B------:R-:W-:-:S06]  /*72b0*/  WARPGROUP.ARRIVE ;  /* 0x00000000000079c5 */ /* 0x000fcc0000000000 */
[----:B------:R-:W-:Y:S01]  /*72c0*/  HGMMA.64x32x16.F32 R216, R28, gdesc[UR8].tnspB, R216, gsb0 ;  /* 0x406000081cd87df0 */ /* 0x000fe200080008d8 */
[----:B------:R-:W-:Y:S01]  /*72d0*/  UIADD3 UR10, UR7, 0x3440, URZ ;  /* 0x00003440070a7890 */ /* 0x000fe2000fffe03f */
[----:B------:R-:W-:Y:S01]  /*72e0*/  UMOV UR11, 0x80000020 ;  /* 0x80000020000b7882 */ /* 0x000fe20000000000 */
[----:B------:R-:W-:Y:S02]  /*72f0*/  WARPGROUP.DEPBAR.LE gsb0, 0x0 ;  /* 0x00008000000079c5 */ /* 0x000fe40000010000 */
[----:B------:R-:W-:-:S06]  /*7300*/  WARPGROUP.ARRIVE ;  /* 0x00000000000079c5 */ /* 0x000fcc0000000000 */
[----:B------:R-:W-:Y:S01]  /*7310*/  HGMMA.64x32x16.F32 R200, R28, gdesc[UR16].tnspB, R200, gsb0 ;  /* 0x406000101cc87df0 */ /* 0x000fe200080008c8 */
[----:B------:R-:W-:Y:S01]  /*7320*/  UMOV UR18, UR4 ;  /* 0x0000000400127c82 */ /* 0x000fe20008000000 */
[----:B------:R-:W-:Y:S01]  /*7330*/  UMOV UR19, 0x80000020 ;  /* 0x8000002000137882 */ /* 0x000fe20000000000 */
[----:B------:R-:W-:-:S07]  /*7340*/  UIADD3 UR4, UR7, 0x1c80, URZ ;  /* 0x00001c8007047890 */ /* 0x000fce000fffe03f */
[----:B------:R-:W-:Y:S01]  /*7350*/  UMOV UR22, UR4 ;  /* 0x0000000400167c82 */ /* 0x000fe20008000000 */
[----:B------:R-:W-:Y:S01]  /*7360*/  UIADD3 UR4, UR7, 0x2c80, URZ ;  /* 0x00002c8007047890 */ /* 0x000fe2000fffe03f */
        /* <DEDUP_REMOVED lines=530> */
[----:B------:R-:W-:Y:S01]  /*9490*/  WARPGROUP.ARRIVE ;  /* 0x00000000000079c5 */ /* 0x000fe20000000000 */
[----:B------:R2:W-:Y:S04]  /*94a0*/  STL.64 [R1+0x40], R104 ;  /* 0x0000406801007387 */ /* 0x0005e80000100a00 */
[----:B------:R2:W-:Y:S01]  /*94b0*/  STL.64 [R1+0x48], R106 ;  /* 0x0000486a01007387 */ /* 0x0005e20000100a00 */
[----:B------:R-:W-:Y:S03]  /*94c0*/  HGMMA.64x32x16.F32 R88, R84, gdesc[UR20].tnspB, R88, gsb0 ;  /* 0x4060001454587df0 */ /* 0x000fe60008000858 */
[----:B------:R2:W-:Y:S04]  /*94d0*/  STL.64 [R1+0x50], R108 ;  /* 0x0000506c01007387 */ /* 0x0005e80000100a00 */
[----:B------:R2:W-:Y:S04]  /*94e0*/  STL.64 [R1+0x58], R110 ;  /* 0x0000586e01007387 */ /* 0x0005e80000100a00 */
[----:B------:R2:W-:Y:S04]  /*94f0*/  STL.64 [R1+0x60], R112 ;  /* 0x0000607001007387 */ /* 0x0005e80000100a00 */
[----:B------:R2:W-:Y:S04]  /*9500*/  STL.64 [R1+0x68], R114 ;  /* 0x0000687201007387 */ /* 0x0005e80000100a00 */
[----:B------:R2:W-:Y:S04]  /*9510*/  STL.64 [R1+0x70], R116 ;  /* 0x0000707401007387 */ /* 0x0005e80000100a00 */
[----:B------:R2:W-:Y:S01]  /*9520*/  STL.64 [R1+0x78], R118 ;  /* 0x0000787601007387 */ /* 0x0005e20000100a00 */
[----:B------:R-:W-:-:S02]  /*9530*/  WARPGROUP.DEPBAR.LE gsb0, 0x0 ;  /* 0x00008000000079c5 */ /* 0x000fc40000010000 */
[----:B------:R-:W-:Y:S01]  /*9540*/  WARPGROUP.ARRIVE ;  /* 0x00000000000079c5 */ /* 0x000fe20000000000 */
[----:B------:R2:W-:Y:S04]  /*9550*/  STL.64 [R1], R88 ;  /* 0x0000005801007387 */ /* 0x0005e80000100a00 */
[----:B------:R2:W-:Y:S01]  /*9560*/  STL.64 [R1+0x8], R90 ;  /* 0x0000085a01007387 */ /* 0x0005e20000100a00 */
[----:B------:R-:W-:Y:S01]  /*9570*/  HGMMA.64x32x16.F32 R216, R84, gdesc[UR8].tnspB, R216, gsb0 ;  /* 0x4060000854d87df0 */ /* 0x000fe200080008d8 */
[----:B------:R-:W-:Y:S01]  /*9580*/  UIADD3 UR10, UR7, 0x37c0, URZ ;  /* 0x000037c0070a7890 */ /* 0x000fe2000fffe03f */
[----:B------:R-:W-:Y:S01]  /*9590*/  UMOV UR11, 0x80000020 ;  /* 0x80000020000b7882 */ /* 0x000fe20000000000 */
[----:B------:R2:W-:Y:S04]  /*95a0*/  STL.64 [R1+0x10], R92 ;  /* 0x0000105c01007387 */ /* 0x0005e80000100a00 */
[----:B------:R2:W-:Y:S04]  /*95b0*/  STL.64 [R1+0x18], R94 ;  /* 0x0000185e01007387 */ /* 0x0005e80000100a00 */
[----:B------:R2:W-:Y:S04]  /*95c0*/  STL.64 [R1+0x20], R96 ;  /* 0x0000206001007387 */ /* 0x0005e80000100a00 */
[----:B------:R2:W-:Y:S04]  /*95d0*/  STL.64 [R1+0x28], R98 ;  /* 0x0000286201007387 */ /* 0x0005e80000100a00 */
[----:B------:R2:W-:Y:S04]  /*95e0*/  STL.64 [R1+0x30], R100 ;  /* 0x0000306401007387 */ /* 0x0005e80000100a00 */
[----:B------:R2:W-:Y:S01]  /*95f0*/  STL.64 [R1+0x38], R102 ;  /* 0x0000386601007387 */ /* 0x0005e20000100a00 */
[----:B------:R-:W-:-:S02]  /*9600*/  WARPGROUP.DEPBAR.LE gsb0, 0x0 ;  /* 0x00008000000079c5 */ /* 0x000fc40000010000 */
[----:B------:R-:W-:-:S06]  /*9610*/  WARPGROUP.ARRIVE ;  /* 0x00000000000079c5 */ /* 0x000fcc0000000000 */
[----:B------:R-:W-:Y:S01]  /*9620*/  HGMMA.64x32x16.F32 R200, R84, gdesc[UR16].tnspB, R200, gsb0 ;  /* 0x4060001054c87df0 */ /* 0x000fe200080008c8 */
[----:B------:R-:W-:Y:S01]  /*9630*/  UMOV UR18, UR4 ;  /* 0x0000000400127c82 */ /* 0x000fe20008000000 */
[----:B------:R-:W-:Y:S01]  /*9640*/  UMOV UR19, 0x80000020 ;  /* 0x8000002000137882 */ /* 0x000fe20000000000 */
[----:B------:R-:W-:Y:S02]  /*9650*/  WARPGROUP.DEPBAR.LE gsb0, 0x0 ;  /* 0x00008000000079c5 */ /* 0x000fe40000010000 */
[----:B------:R-:W-:-:S06]  /*9660*/  WARPGROUP.ARRIVE ;  /* 0x00000000000079c5 */ /* 0x000fcc0000000000 */
[----:B------:R-:W-:Y:S01]  /*9670*/  HGMMA.64x32x16.F32 R184, R84, gdesc[UR16].tnspB, R184, gsb0 ;  /* 0x4060001054b87df0 */ /* 0x000fe200080008b8 */
[----:B------:R-:W-:Y:S01]  /*9680*/  UMOV UR18, UR6 ;  /* 0x0000000600127c82 */ /* 0x000fe20008000000 */
[----:B------:R-:W-:Y:S01]  /*9690*/  UMOV UR19, 0x80000020 ;  /* 0x8000002000137882 */ /* 0x000fe20000000000 */
[----:B------:R-:W-:Y:S02]  /*96a0*/  WARPGROUP.DEPBAR.LE gsb0, 0x0 ;  /* 0x00008000000079c5 */ /* 0x000fe40000010000 */
[----:B------:R-:W-:-:S06]  /*96b0*/  WARPGROUP.ARRIVE ;  /* 0x00000000000079c5 */ /* 0x000fcc0000000000 */
[----:B------:R-:W-:Y:S03]  /*96c0*/  HGMMA.64x32x16.F32 R168, R84, gdesc[UR16].tnspB, R168, gsb0 ;  /* 0x4060001054a87df0 */ /* 0x000fe600080008a8 */
[----:B------:R-:W-:Y:S02]  /*96d0*/  WARPGROUP.DEPBAR.LE gsb0, 0x0 ;  /* 0x00008000000079c5 */ /* 0x000fe40000010000 */
[----:B------:R-:W-:-:S06]  /*96e0*/  WARPGROUP.ARRIVE ;  /* 0x00000000000079c5 */ /* 0x000fcc0000000000 */
[----:B------:R-:W-:Y:S03]  /*96f0*/  HGMMA.64x32x16.F32 R152, R84, gdesc[UR8].tnspB, R152, gsb0 ;  /* 0x4060000854987df0 */ /* 0x000fe60008000898 */
[----:B------:R-:W-:Y:S02]  /*9700*/  WARPGROUP.DEPBAR.LE gsb0, 0x0 ;  /* 0x00008000000079c5 */ /* 0x000fe40000010000 */
[----:B--2---:R-:W-:Y:S05]  /*9710*/  @!P0 BRA `(.L_x_21) ;  /* 0x0000000000048947 */ /* 0x004fea0003800000 */
[----:B------:R-:W-:Y:S01]  /*9720*/  BPT.TRAP 0x1 ;  /* 0x000000040000795c */ /* 0x000fe20000300000 */
.L_x_21:
[----:B------:R-:W-:Y:S01]  /*9730*/  UISETP.GT.U32.AND UP0, UPT, UR14, 0x1, UPT ;  /* 0x000000010e00788c */ /* 0x000fe2000bf04070 */
[----:B-1----:R-:W-:Y:S01]  /*9740*/  IMAD.MOV.U32 R5, RZ, RZ, RZ ;  /* 0x000000ffff057224 */ /* 0x002fe200078e00ff */
[----:B------:R-:W-:-:S04]  /*9750*/  UIADD3 UR4, UR61, 0x9a028, URZ ;  /* 0x0009a0283d047890 */ /* 0x000fc8000fffe03f */
[----:B------:R-:W-:Y:S01]  /*9760*/  PLOP3.LUT P1, PT, PT, PT, UP0, 0x80, 0x0 ;  /* 0x000000000000781c */ /* 0x000fe20003f2f008 */
[----:B------:R-:W-:-:S09]  /*9770*/  UPRMT UR4, URZ, 0x654, UR4 ;  /* 0x000006543f047896 */ /* 0x000fd20008000004 */
[----:B------:R-:W-:Y:S03]  /*9780*/  SYNCS.ARRIVE.TRANS64.RED.A1T0 RZ, [UR4], RZ ;  /* 0x000000ffffff79a7 */ /* 0x000fe60008100404 */
[----:B------:R-:W-:Y:S05]  /*9790*/  @P1 BRA `(.L_x_22) ;  /* 0x0000000000041947 */ /* 0x000fea0003800000 */
[----:B------:R-:W-:Y:S01]  /*97a0*/  BPT.TRAP 0x1 ;  /* 0x000000040000795c */ /* 0x000fe20000300000 */
.L_x_22:
[C---:B------:R-:W-:Y:S01]  /*97b0*/  VIADD R7, R6.reuse, 0xffffffff ;  /* 0xffffffff06077836 */ /* 0x040fe20000000000 */
[----:B------:R-:W-:Y:S01]  /*97c0*/  ISETP.GE.AND P2, PT, R6, 0x3, PT ;  /* 0x000000030600780c */ /* 0x000fe20003f46270 */
[----:B------:R-:W-:Y:S01]  /*97d0*/  UMOV UR60, 0x1 ;  /* 0x00000001003c7882 */ /* 0x000fe20000000000 */
[----:B------:R-:W-:Y:S01]  /*97e0*/  UMOV UR6, 0x2 ;  /* 0x0000000200067882 */ /* 0x000fe20000000000 */
[----:B------:R-:W-:Y:S01]  /*97f0*/  IADD3 R2, R2, 0x100, RZ ;  /* 0x0000010002027810 */ /* 0x000fe20007ffe0ff */
[----:B------:R1:W-:Y:S09]  /*9800*/  STL [R1+0x88], R7 ;  /* 0x0000880701007387 */ /* 0x0003f20000100800 */
[----:B------:R-:W-:Y:S05]  /*9810*/  @!P2 BRA `(.L_x_23) ;  /* 0x0000007800c8a947 */ /* 0x000fea0003800000 */
[----:B------:R2:W5:Y:S01]  /*9820*/  LDL.LU R6, [R1+0x90] ;  /* 0x0000900001067983 */ /* 0x0005620000300800 */
[----:B------:R-:W-:Y:S01]  /*9830*/  IMAD.MOV.U32 R5, RZ, RZ, RZ ;  /* 0x000000ffff057224 */ /* 0x000fe200078e00ff */
[----:B------:R-:W-:Y:S01]  /*9840*/  UMOV UR6, 0x2 ;  /* 0x0000000200067882 */ /* 0x000fe20000000000 */
[----:B------:R-:W-:Y:S01]  /*9850*/  UMOV UR60, 0x1 ;  /* 0x00000001003c7882 */ /* 0x000fe20000000000 */
[----:B------:R3:W-:Y:S01]  /*9860*/  STL [R1+0x94], R0 ;  /* 0x0000940001007387 */ /* 0x0007e20000100800 */
[----:B------:R-:W-:Y:S01]  /*9870*/  ULDC UR4, c[0x0][0x604] ;  /* 0x0001810000047ab9 */ /* 0x000fe20000000800 */
[----:B---3--:R-:W-:-:S05]  /*9880*/  MOV R0, R7 ;  /* 0x0000000700007202 */ /* 0x008fca0000000f00 */
[----:B------:R2:W-:Y:S02]  /*9890*/  STL [R1+0x98], R0 ;  /* 0x0000980001007387 */ /* 0x0005e40000100800 */
.L_x_34:
[----:B------:R-:W-:-:S13]  /*98a0*/  PLOP3.LUT P3, PT, PT, PT, UP1, 0x80, 0x0 ;  /* 0x000000000000781c */ /* 0x000fda0003f6f018 */
[----:B----4-:R-:W-:Y:S05]  /*98b0*/  @!P3 BRA `(.L_x_24) ;  /* 0x000000000004b947 */ /* 0x010fea0003800000 */
[----:B------:R-:W-:Y:S01]  /*98c0*/  BPT.TRAP 0x1 ;  /* 0x000000040000795c */ /* 0x000fe20000300000 */
.L_x_24:
[----:B------:R-:W-:Y:S01]  /*98d0*/  ULEA UR5, UR6, UR61, 0x3 ;  /* 0x0000003d06057291 */ /* 0x000fe2000f8e183f */
[----:B--2---:R-:W-:-:S08]  /*98e0*/  SHF.L.U32 R0, R5, 0x1f, RZ ;  /* 0x0000001f05007819 */ /* 0x004fd000000006ff */
[----:B------:R-:W2:Y:S02]  /*98f0*/  SYNCS.PHASECHK.TRANS64.TRYWAIT P2, [UR5+0x9a000], R0 ;  /* 0x09a00000ff0075a7 */ /* 0x000ea40008040145 */
[----:B--2---:R-:W-:Y:S05]  /*9900*/  @!P2 BRA `(.L_x_25) ;  /* 0x00000168000ca947 */ /* 0x004fea0003800000 */
.L_x_115:
[----:B------:R-:W2:Y:S01]  /*9910*/  LDL.64 R10, [R1+0xb8] ;  /* 0x0000b800010a7983 */ /* 0x000ea20000100a00 */
[----:B------:R-:W-:Y:S01]  /*9920*/  ULOP3.LUT UR5, UR7, 0x10000, URZ, 0xfc, !UPT ;  /* 0x0001000007057892 */ /* 0x000fe2000f8efc3f */
[----:B------:R-:W-:Y:S02]  /*9930*/  WARPGROUP.ARRIVE ;  /* 0x00000000000079c5 */ /* 0x000fe40000000000 */
[----:B------:R-:W3:Y:S01]  /*9940*/  LDL.64 R8, [R1+0xb0] ;  /* 0x0000b00001087983 */ /* 0x000ee20000100a00 */
[----:B------:R-:W-:Y:S01]  /*9950*/  UIMAD UR5, UR6, 0x1c00, UR5 ;  /* 0x00001c00060578a4 */ /* 0x000fe2000f8e0205 */
[----:B------:R-:W-:Y:S01]  /*9960*/  UMOV UR59, 0x80000020 ;  /* 0x80000020003b7882 */ /* 0x000fe20000000000 */
[----:B------:R-:W-:Y:S02]  /*9970*/  UMOV UR11, 0x80000020 ;  /* 0x80000020000b7882 */ /* 0x000fe40000000000 */
[----:B------:R-:W-:Y:S02]  /*9980*/  UIADD3 UR10, UR5, 0x2, URZ ;  /* 0x00000002050a7890 */ /* 0x000fe4000fffe03f */
[----:B------:R-:W-:-:S02]  /*9990*/  UIADD3 UR14, UR5, 0x400, URZ ;  /* 0x00000400050e7890 */ /* 0x000fc4000fffe03f */
[----:B------:R-:W-:Y:S01]  /*99a0*/  UMOV UR58, UR5 ;  /* 0x00000005003a7c82 */ /* 0x000fe20008000000 */
[----:B------:R-:W-:Y:S01]  /*99b0*/  UMOV UR15, 0x80000020 ;  /* 0x80000020000f7882 */ /* 0x000fe20000000000 */
[----:B------:R-:W-:Y:S01]  /*99c0*/  UIADD3 UR18, UR5, 0x402, URZ ;  /* 0x0000040205127890 */ /* 0x000fe2000fffe03f */
        /* <DEDUP_REMOVED lines=20> */
[----:B--2---:R-:W-:-:S02]  /*9b10*/  R2UR UR56, R10 ;  /* 0x000000000a3872ca */ /* 0x004fc400000e0000 */
[----:B------:R-:W-:-:S13]  /*9b20*/  R2UR UR57, R11 ;  /* 0x000000000b3972ca */ /* 0x000fda00000e0000 */
[----:B------:R-:W-:Y:S01]  /*9b30*/  HGMMA.64x256x16.F32 R24, gdesc[UR56], RZ, !UPT, gsb0 ;  /* 0x03e00000381879f0 */ /* 0x000fe2000c0008ff */
[----:B---3--:R-:W-:Y:S01]  /*9b40*/  R2UR UR56, R8 ;  /* 0x00000000083872ca */ /* 0x008fe200000e0000 */
[----:B------:R-:W-:Y:S01]  /*9b50*/  UMOV UR58, UR5 ;  /* 0x00000005003a7c82 */ /* 0x000fe20008000000 */
[----:B------:R-:W-:Y:S01]  /*9b60*/  R2UR UR57, R9 ;  /* 0x00000000093972ca */ /* 0x000fe200000e0000 */
[----:B------:R-:W-:Y:S01]  /*9b70*/  UMOV UR59, 0x80000020 ;  /* 0x80000020003b7882 */ /* 0x000fe20000000000 */
[----:B------:R-:W-:-:S04]  /*9b80*/  UIADD3 UR5, UR6, 0x1, URZ ;  /* 0x0000000106057890 */ /* 0x000fc8000fffe03f */
[----:B------:R-:W-:-:S04]  /*9b90*/  UISETP.NE.AND UP0, UPT, UR5, 0x5, UPT ;  /* 0x000000050500788c */ /* 0x000fc8000bf05270 */
[----:B------:R-:W-:Y:S02]  /*9ba0*/  USEL UR6, URZ, 0x1, UP0 ;  /* 0x000000013f067887 */ /* 0x000fe40008000000 */
[----:B------:R-:W-:-:S04]  /*9bb0*/  USEL UR5, UR5, URZ, UP0 ;  /* 0x0000003f05057287 */ /* 0x000fc80008000000 */
[----:B------:R-:W-:-:S05]  /*9bc0*/  LOP3.LUT R22, R5, UR6, RZ, 0x3c, !PT ;  /* 0x0000000605167c12 */ /* 0x000fca000f8e3cff */
[----:B------:R2:W-:Y:S01]  /*9bd0*/  STL [R1+0x9c], R22 ;  /* 0x00009c1601007387 */ /* 0x0005e20000100800 */
[----:B------:R-:W-:Y:S02]  /*9be0*/  WARPGROUP.DEPBAR.LE gsb0, 0x0 ;  /* 0x00008000000079c5 */ /* 0x000fe40000010000 */
[----:B------:R-:W-:-:S06]  /*9bf0*/  WARPGROUP.ARRIVE ;  /* 0x00000000000079c5 */ /* 0x000fcc0000000000 */
        /* <DEDUP_REMOVED lines=50> */
[----:B--2---:R-:W-:Y:S05]  /*9f20*/  @!P3 BRA `(.L_x_26) ;  /* 0x000000000004b947 */ /* 0x004fea0003800000 */
[----:B------:R-:W-:Y:S01]  /*9f30*/  BPT.TRAP 0x1 ;  /* 0x000000040000795c */ /* 0x000fe20000300000 */
.L_x_26:
[----:B-1---5:R-:W-:Y:S01]  /*9f40*/  FMNMX R0, R24, R6, !PT ;  /* 0x0000000618007209 */ /* 0x022fe20007800000 */
[----:B------:R-:W-:Y:S03]  /*9f50*/  STL [R1+0xc4], R2 ;  /* 0x0000c40201007387 */ /* 0x000fe60000100800 */
[----:B------:R-:W-:-:S04]  /*9f60*/  FMNMX R0, R25, R0, !PT ;  /* 0x0000000019007209 */ /* 0x000fc80007800000 */
        /* <DEDUP_REMOVED lines=61> */
[----:B------:R-:W-:-:S05]  /*a340*/  FMNMX R0, R149, R0, !PT ;  /* 0x0000000095007209 */ /* 0x000fca0007800000 */
[----:B------:R-:W1:Y:S02]  /*a350*/  SHFL.BFLY PT, R5, R0, 0x1, 0x1f ;  /* 0x0c201f0000057f89 */ /* 0x000e6400000e0000 */
[----:B-1----:R-:W-:-:S05]  /*a360*/  FMNMX R0, R0, R5, !PT ;  /* 0x0000000500007209 */ /* 0x002fca0007800000 */
[----:B------:R-:W1:Y:S02]  /*a370*/  SHFL.BFLY PT, R5, R0, 0x2, 0x1f ;  /* 0x0c401f0000057f89 */ /* 0x000e6400000e0000 */
[----:B-1----:R-:W-:-:S04]  /*a380*/  FMNMX R7, R0, R5, !PT ;  /* 0x0000000500077209 */ /* 0x002fc80007800000 */
[C---:B------:R-:W-:Y:S01]  /*a390*/  FSETP.NEU.AND P2, PT, R7.reuse, -INF , PT ;  /* 0xff8000000700780b */ /* 0x040fe20003f4d000 */
[----:B------:R1:W-:Y:S03]  /*a3a0*/  STL [R1+0x90], R7 ;  /* 0x0000900701007387 */ /* 0x0003e60000100800 */
[----:B------:R-:W-:-:S05]  /*a3b0*/  FSEL R5, R7, RZ, P2 ;  /* 0x000000ff07057208 */ /* 0x000fca0001000000 */
[C---:B------:R-:W-:Y:S01]  /*a3c0*/  FMUL R0, R5.reuse, UR4 ;  /* 0x0000000405007c20 */ /* 0x040fe20008400000 */
[----:B------:R-:W-:-:S03]  /*a3d0*/  FADD R2, -R5, R6 ;  /* 0x0000000605027221 */ /* 0x000fc60000000100 */
[--C-:B------:R-:W-:Y:S01]  /*a3e0*/  FFMA R24, R24, UR4, -R0.reuse ;  /* 0x0000000418187c23 */ /* 0x100fe20008000800 */
[--C-:B------:R-:W-:Y:S01]  /*a3f0*/  FFMA R25, R25, UR4, -R0.reuse ;  /* 0x0000000419197c23 */ /* 0x100fe20008000800 */
[--C-:B------:R-:W-:Y:S01]  /*a400*/  FFMA R28, R28, UR4, -R0.reuse ;  /* 0x000000041c1c7c23 */ /* 0x100fe20008000800 */
[--C-:B------:R-:W-:Y:S01]  /*a410*/  FFMA R29, R29, UR4, -R0.reuse ;  /* 0x000000041d1d7c23 */ /* 0x100fe20008000800 */
[--C-:B------:R-:W-:Y:S01]  /*a420*/  FFMA R33, R33, UR4, -R0.reuse ;  /* 0x0000000421217c23 */ /* 0x100fe20008000800 */
[----:B------:R-:W-:Y:S01]  /*a430*/  FSETP.GEU.AND P5, PT, R24, -126, PT ;  /* 0xc2fc00001800780b */ /* 0x000fe20003fae000 */
[--C-:B------:R-:W-:Y:S01]  /*a440*/  FFMA R36, R36, UR4, -R0.reuse ;  /* 0x0000000424247c23 */ /* 0x100fe20008000800 */
[----:B------:R-:W-:Y:S01]  /*a450*/  FSETP.GEU.AND P4, PT, R25, -126, PT ;  /* 0xc2fc00001900780b */ /* 0x000fe20003f8e000 */
[--C-:B------:R-:W-:Y:S01]  /*a460*/  FFMA R37, R37, UR4, -R0.reuse ;  /* 0x0000000425257c23 */ /* 0x100fe20008000800 */
[----:B------:R-:W-:Y:S01]  /*a470*/  FSETP.GEU.AND P3, PT, R28, -126, PT ;  /* 0xc2fc00001c00780b */ /* 0x000fe20003f6e000 */
[--C-:B------:R-:W-:Y:S01]  /*a480*/  FFMA R32, R32, UR4, -R0.reuse ;  /* 0x0000000420207c23 */ /* 0x100fe20008000800 */
[----:B------:R-:W-:Y:S01]  /*a490*/  FSETP.GEU.AND P2, PT, R29, -126, PT ;  /* 0xc2fc00001d00780b */ /* 0x000fe20003f4e000 */
[--C-:B------:R-:W-:Y:S01]  /*a4a0*/  FFMA R40, R40, UR4, -R0.reuse ;  /* 0x0000000428287c23 */ /* 0x100fe20008000800 */
[--C-:B------:R-:W-:Y:S01]  /*a4b0*/  FFMA R44, R44, UR4, -R0.reuse ;  /* 0x000000042c2c7c23 */ /* 0x100fe20008000800 */
[--C-:B------:R-:W-:Y:S01]  /*a4c0*/  FFMA R45, R45, UR4, -R0.reuse ;  /* 0x000000042d2d7c23 */ /* 0x100fe20008000800 */
[----:B------:R-:W-:Y:S01]  /*a4d0*/  FSETP.GEU.AND P6, PT, R32, -126, PT ;  /* 0xc2fc00002000780b */ /* 0x000fe20003fce000 */
[--C-:B------:R-:W-:Y:S01]  /*a4e0*/  FFMA R48, R48, UR4, -R0.reuse ;  /* 0x0000000430307c23 */ /* 0x100fe20008000800 */
[--C-:B------:R-:W-:Y:S01]  /*a4f0*/  FFMA R41, R41, UR4, -R0.reuse ;  /* 0x0000000429297c23 */ /* 0x100fe20008000800 */
[----:B------:R-:W-:Y:S01]  /*a500*/  @!P5 FMUL R24, R24, 0.5 ;  /* 0x3f0000001818d820 */ /* 0x000fe20000400000 */
[--C-:B------:R-:W-:Y:S01]  /*a510*/  FFMA R49, R49, UR4, -R0.reuse ;  /* 0x0000000431317c23 */ /* 0x100fe20008000800 */
[----:B------:R-:W-:Y:S01]  /*a520*/  @!P4 FMUL R25, R25, 0.5 ;  /* 0x3f0000001919c820 */ /* 0x000fe20000400000 */
[--C-:B------:R-:W-:Y:S01]  /*a530*/  FFMA R53, R53, UR4, -R0.reuse ;  /* 0x0000000435357c23 */ /* 0x100fe20008000800 */
[----:B------:R-:W2:Y:S01]  /*a540*/  MUFU.EX2 R13, R24 ;  /* 0x00000018000d7308 */ /* 0x000ea20000000800 */
[----:B------:R-:W-:Y:S01]  /*a550*/  @!P3 FMUL R28, R28, 0.5 ;  /* 0x3f0000001c1cb820 */ /* 0x000fe20000400000 */
[----:B------:R-:W-:Y:S01]  /*a560*/  @!P2 FMUL R29, R29, 0.5 ;  /* 0x3f0000001d1da820 */ /* 0x000fe20000400000 */
[--C-:B------:R-:W-:Y:S01]  /*a570*/  FFMA R57, R57, UR4, -R0.reuse ;  /* 0x0000000439397c23 */ /* 0x100fe20008000800 */
[--C-:B------:R-:W-:Y:S01]  /*a580*/  FFMA R52, R52, UR4, -R0.reuse ;  /* 0x0000000434347c23 */ /* 0x100fe20008000800 */
[--C-:B------:R-:W-:Y:S01]  /*a590*/  FFMA R56, R56, UR4, -R0.reuse ;  /* 0x0000000438387c23 */ /* 0x100fe20008000800 */
[----:B------:R-:W-:Y:S01]  /*a5a0*/  @!P6 FMUL R32, R32, 0.5 ;  /* 0x3f0000002020e820 */ /* 0x000fe20000400000 */
[--C-:B------:R-:W-:Y:S01]  /*a5b0*/  FFMA R60, R60, UR4, -R0.reuse ;  /* 0x000000043c3c7c23 */ /* 0x100fe20008000800 */
[----:B------:R-:W3:Y:S01]  /*a5c0*/  MUFU.EX2 R10, R25 ;  /* 0x00000019000a7308 */ /* 0x000ee20000000800 */
[--C-:B------:R-:W-:Y:S01]  /*a5d0*/  FFMA R68, R68, UR4, -R0.reuse ;  /* 0x0000000444447c23 */ /* 0x100fe20008000800 */
[--C-:B------:R-:W-:Y:S01]  /*a5e0*/  FFMA R61, R61, UR4, -R0.reuse ;  /* 0x000000043d3d7c23 */ /* 0x100fe20008000800 */
[--C-:B------:R-:W-:Y:S01]  /*a5f0*/  FFMA R64, R64, UR4, -R0.reuse ;  /* 0x0000000440407c23 */ /* 0x100fe20008000800 */
[--C-:B------:R-:W-:Y:S01]  /*a600*/  FFMA R65, R65, UR4, -R0.reuse ;  /* 0x0000000441417c23 */ /* 0x100fe20008000800 */
[--C-:B------:R-:W-:Y:S01]  /*a610*/  FFMA R69, R69, UR4, -R0.reuse ;  /* 0x0000000445457c23 */ /* 0x100fe20008000800 */
[--C-:B------:R-:W-:Y:S01]  /*a620*/  FFMA R77, R77, UR4, -R0.reuse ;  /* 0x000000044d4d7c23 */ /* 0x100fe20008000800 */
[--C-:B------:R-:W-:Y:S01]  /*a630*/  FFMA R72, R72, UR4, -R0.reuse ;  /* 0x0000000448487c23 */ /* 0x100fe20008000800 */
[----:B------:R-:W4:Y:S01]  /*a640*/  MUFU.EX2 R12, R28 ;  /* 0x0000001c000c7308 */ /* 0x000f220000000800 */
[----:B--2---:R-:W-:Y:S01]  /*a650*/  @!P5 FMUL R13, R13, R13 ;  /* 0x0000000d0d0dd220 */ /* 0x004fe20000400000 */
[----:B------:R-:W-:Y:S01]  /*a660*/  FSETP.GEU.AND P5, PT, R33, -126, PT ;  /* 0xc2fc00002100780b */ /* 0x000fe20003fae000 */
[--C-:B------:R-:W-:Y:S01]  /*a670*/  FFMA R73, R73, UR4, -R0.reuse ;  /* 0x0000000449497c23 */ /* 0x100fe20008000800 */
[--C-:B------:R-:W-:Y:S01]  /*a680*/  FFMA R76, R76, UR4, -R0.reuse ;  /* 0x000000044c4c7c23 */ /* 0x100fe20008000800 */
[--C-:B------:R-:W-:Y:S01]  /*a690*/  FFMA R80, R80, UR4, -R0.reuse ;  /* 0x0000000450507c23 */ /* 0x100fe20008000800 */
[--C-:B------:R-:W-:Y:S01]  /*a6a0*/  FFMA R89, R89, UR4, -R0.reuse ;  /* 0x0000000459597c23 */ /* 0x100fe20008000800 */
[--C-:B------:R-:W-:Y:S01]  /*a6b0*/  FFMA R81, R81, UR4, -R0.reuse ;  /* 0x0000000451517c23 */ /* 0x100fe20008000800 */
[----:B------:R-:W2:Y:S01]  /*a6c0*/  MUFU.EX2 R8, R29 ;  /* 0x0000001d00087308 */ /* 0x000ea20000000800 */
[----:B---3--:R-:W-:Y:S01]  /*a6d0*/  @!P4 FMUL R10, R10, R10 ;  /* 0x0000000a0a0ac220 */ /* 0x008fe20000400000 */
[----:B------:R-:W-:Y:S01]  /*a6e0*/  FSETP.GEU.AND P4, PT, R36, -126, PT ;  /* 0xc2fc00002400780b */ /* 0x000fe20003f8e000 */
[--C-:B------:R-:W-:Y:S01]  /*a6f0*/  FFMA R84, R84, UR4, -R0.reuse ;  /* 0x0000000454547c23 */ /* 0x100fe20008000800 */
[--C-:B------:R-:W-:Y:S01]  /*a700*/  FFMA R88, R88, UR4, -R0.reuse ;  /* 0x0000000458587c23 */ /* 0x100fe20008000800 */
[--C-:B------:R-:W-:Y:S01]  /*a710*/  FFMA R92, R92, UR4, -R0.reuse ;  /* 0x000000045c5c7c23 */ /* 0x100fe20008000800 */
[--C-:B------:R-:W-:Y:S01]  /*a720*/  FFMA R120, R120, UR4, -R0.reuse ;  /* 0x0000000478787c23 */ /* 0x100fe20008000800 */
[----:B------:R-:W-:Y:S01]  /*a730*/  @!P5 FMUL R33, R33, 0.5 ;  /* 0x3f0000002121d820 */ /* 0x000fe20000400000 */
[----:B------:R-:W3:Y:S01]  /*a740*/  MUFU.EX2 R32, R32 ;  /* 0x0000002000207308 */ /* 0x000ee20000000800 */
[----:B----4-:R-:W-:Y:S01]  /*a750*/  @!P3 FMUL R12, R12, R12 ;  /* 0x0000000c0c0cb220 */ /* 0x010fe20000400000 */
[----:B------:R-:W-:Y:S01]  /*a760*/  FSETP.GEU.AND P3, PT, R37, -126, PT ;  /* 0xc2fc00002500780b */ /* 0x000fe20003f6e000 */
[--C-:B------:R-:W-:Y:S01]  /*a770*/  FFMA R6, R93, UR4, -R0.reuse ;  /* 0x000000045d067c23 */ /* 0x100fe20008000800 */
[--C-:B------:R-:W-:Y:S01]  /*a780*/  FFMA R18, R109, UR4, -R0.reuse ;  /* 0x000000046d127c23 */ /* 0x100fe20008000800 */
[--C-:B------:R-:W-:Y:S01]  /*a790*/  FFMA R17, R108, UR4, -R0.reuse ;  /* 0x000000046c117c23 */ /* 0x100fe20008000800 */
[--C-:B------:R-:W-:Y:S01]  /*a7a0*/  FFMA R108, R136, UR4, -R0.reuse ;  /* 0x00000004886c7c23 */ /* 0x100fe20008000800 */
[----:B------:R-:W-:Y:S01]  /*a7b0*/  @!P4 FMUL R36, R36, 0.5 ;  /* 0x3f0000002424c820 */ /* 0x000fe20000400000 */
[----:B------:R-:W4:Y:S01]  /*a7c0*/  MUFU.EX2 R33, R33 ;  /* 0x0000002100217308 */ /* 0x000f220000000800 */
[----:B--2---:R-:W-:Y:S01]  /*a7d0*/  @!P2 FMUL R8, R8, R8 ;  /* 0x000000080808a220 */ /* 0x004fe20000400000 */
[----:B------:R-:W-:Y:S01]  /*a7e0*/  FSETP.GEU.AND P2, PT, R40, -126, PT ;  /* 0xc2fc00002800780b */ /* 0x000fe20003f4e000 */
[--C-:B------:R-:W-:Y:S01]  /*a7f0*/  FFMA R14, R116, UR4, -R0.reuse ;  /* 0x00000004740e7c23 */ /* 0x100fe20008000800 */
[--C-:B------:R-:W-:Y:S01]  /*a800*/  FFMA R20, R101, UR4, -R0.reuse ;  /* 0x0000000465147c23 */ /* 0x100fe20008000800 */
[--C-:B------:R-:W-:Y:S01]  /*a810*/  FFMA R19, R100, UR4, -R0.reuse ;  /* 0x0000000464137c23 */ /* 0x100fe20008000800 */
[--C-:B------:R-:W-:Y:S01]  /*a820*/  FFMA R100, R140, UR4, -R0.reuse ;  /* 0x000000048c647c23 */ /* 0x100fe20008000800 */
[----:B------:R-:W-:Y:S01]  /*a830*/  @!P3 FMUL R37, R37, 0.5 ;  /* 0x3f0000002525b820 */ /* 0x000fe20000400000 */
[----:B------:R2:W1:Y:S01]  /*a840*/  MUFU.EX2 R28, R36 ;  /* 0x00000024001c7308 */ /* 0x0004620000000800 */
[----:B---3--:R-:W-:Y:S01]  /*a850*/  @!P6 FMUL R32, R32, R32 ;  /* 0x000000202020e220 */ /* 0x008fe20000400000 */
[----:B------:R-:W-:Y:S01]  /*a860*/  FSETP.GEU.AND P6, PT, R41, -126, PT ;  /* 0xc2fc00002900780b */ /* 0x000fe20003fce000 */
[--C-:B------:R-:W-:Y:S01]  /*a870*/  FFMA R24, R97, UR4, -R0.reuse ;  /* 0x0000000461187c23 */ /* 0x100fe20008000800 */
[--C-:B------:R-:W-:Y:S01]  /*a880*/  FFMA R5, R104, UR4, -R0.reuse ;  /* 0x0000000468057c23 */ /* 0x100fe20008000800 */
[--C-:B------:R-:W-:Y:S01]  /*a890*/  FFMA R97, R141, UR4, -R0.reuse ;  /* 0x000000048d617c23 */ /* 0x100fe20008000800 */
[----:B------:R-:W-:Y:S01]  /*a8a0*/  FFMA R104, R145, UR4, -R0 ;  /* 0x0000000491687c23 */ /* 0x000fe20008000800 */
[----:B------:R-:W-:Y:S01]  /*a8b0*/  @!P2 FMUL R40, R40, 0.5 ;  /* 0x3f0000002828a820 */ /* 0x000fe20000400000 */
[----:B------:R-:W3:Y:S01]  /*a8c0*/  MUFU.EX2 R29, R37 ;  /* 0x00000025001d7308 */ /* 0x000ee20000000800 */
[----:B----4-:R-:W-:Y:S01]  /*a8d0*/  @!P5 FMUL R33, R33, R33 ;  /* 0x000000212121d220 */ /* 0x010fe20000400000 */
[----:B------:R-:W-:Y:S01]  /*a8e0*/  FSETP.GEU.AND P5, PT, R44, -126, PT ;  /* 0xc2fc00002c00780b */ /* 0x000fe20003fae000 */
[----:B--2---:R-:W-:-:S02]  /*a8f0*/  IMAD.MOV.U32 R36, RZ, RZ, R8 ;  /* 0x000000ffff247224 */ /* 0x004fc400078e0008 */
[--C-:B------:R-:W-:Y:S01]  /*a900*/  FFMA R93, R96, UR4, -R0.reuse ;  /* 0x00000004605d7c23 */ /* 0x100fe20008000800 */
[--C-:B------:R-:W-:Y:S01]  /*a910*/  FFMA R16, R113, UR4, -R0.reuse ;  /* 0x0000000471107c23 */ /* 0x100fe20008000800 */
[--C-:B------:R-:W-:Y:S01]  /*a920*/  FFMA R113, R148, UR4, -R0.reuse ;  /* 0x0000000494717c23 */ /* 0x100fe20008000800 */
[----:B------:R-:W-:Y:S01]  /*a930*/  @!P6 FMUL R41, R41, 0.5 ;  /* 0x3f0000002929e820 */ /* 0x000fe20000400000 */
[----:B-1----:R-:W1:Y:S01]  /*a940*/  MUFU.EX2 R7, R40 ;  /* 0x0000002800077308 */ /* 0x002e620000000800 */
[----:B------:R-:W-:Y:S01]  /*a950*/  @!P4 FMUL R28, R28, R28 ;  /* 0x0000001c1c1cc220 */ /* 0x000fe20000400000 */
[----:B------:R-:W-:Y:S01]  /*a960*/  FSETP.GEU.AND P4, PT, R45, -126, PT ;  /* 0xc2fc00002d00780b */ /* 0x000fe20003f8e000 */
[----:B------:R-:W-:-:S03]  /*a970*/  FFMA R21, R85, UR4, -R0 ;  /* 0x0000000455157c23 */ /* 0x000fc60008000800 */
[----:B------:R-:W-:Y:S02]  /*a980*/  @!P5 FMUL R44, R44, 0.5 ;  /* 0x3f0000002c2cd820 */ /* 0x000fe40000400000 */
        /* <DEDUP_REMOVED lines=18> */
[----:B------:R-:W-:-:S03]  /*aab0*/  FSETP.GEU.AND P4, PT, R56, -126, PT ;  /* 0xc2fc00003800780b */ /* 0x000fc60003f8e000 */
[----:B------:R-:W-:Y:S02]  /*aac0*/  IMAD.MOV.U32 R85, RZ, RZ, R23 ;  /* 0x000000ffff557224 */ /* 0x000fe400078e0017 */
[----:B------:R-:W-:Y:S01]  /*aad0*/  @!P5 FMUL R53, R53, 0.5 ;  /* 0x3f0000003535d820 */ /* 0x000fe20000400000 */
[----:B------:R-:W1:Y:S01]  /*aae0*/  MUFU.EX2 R52, R52 ;  /* 0x0000003400347308 */ /* 0x000e620000000800 */
[----:B--2---:R-:W-:Y:S01]  /*aaf0*/  @!P3 FMUL R45, R45, R45 ;  /* 0x0000002d2d2db220 */ /* 0x004fe20000400000 */
[----:B------:R-:W-:-:S04]  /*ab00*/  FSETP.GEU.AND P3, PT, R57, -126, PT ;  /* 0xc2fc00003900780b */ /* 0x000fc80003f6e000 */
[----:B------:R-:W-:Y:S01]  /*ab10*/  MOV R145, R45 ;  /* 0x0000002d00917202 */ /* 0x000fe20000000f00 */
[----:B------:R-:W-:Y:S01]  /*ab20*/  @!P4 FMUL R56, R56, 0.5 ;  /* 0x3f0000003838c820 */ /* 0x000fe20000400000 */
[----:B------:R-:W2:Y:S01]  /*ab30*/  MUFU.EX2 R49, R53 ;  /* 0x0000003500317308 */ /* 0x000ea20000000800 */
[----:B---3--:R-:W-:Y:S01]  /*ab40*/  @!P2 FMUL R41, R41, R41 ;  /* 0x000000292929a220 */ /* 0x008fe20000400000 */
[----:B------:R-:W-:-:S04]  /*ab50*/  FSETP.GEU.AND P2, PT, R60, -126, PT ;  /* 0xc2fc00003c00780b */ /* 0x000fc80003f4e000 */
[----:B------:R-:W-:Y:S01]  /*ab60*/  MOV R148, R41 ;  /* 0x0000002900947202 */ /* 0x000fe20000000f00 */
[----:B------:R-:W-:Y:S01]  /*ab70*/  @!P3 FMUL R57, R57, 0.5 ;  /* 0x3f0000003939b820 */ /* 0x000fe20000400000 */
[----:B------:R-:W3:Y:S01]  /*ab80*/  MUFU.EX2 R9, R56 ;  /* 0x0000003800097308 */ /* 0x000ee20000000800 */
[----:B-1----:R-:W-:Y:S01]  /*ab90*/  @!P6 FMUL R52, R52, R52 ;  /* 0x000000343434e220 */ /* 0x002fe20000400000 */
[----:B------:R-:W-:Y:S02]  /*aba0*/  FSETP.GEU.AND P6, PT, R61, -126, PT ;  /* 0xc2fc00003d00780b */ /* 0x000fe40003fce000 */
[----:B------:R-:W-:Y:S01]  /*abb0*/  MOV R41, R22 ;  /* 0x0000001600297202 */ /* 0x000fe20000000f00 */
[----:B------:R-:W-:Y:S02]  /*abc0*/  IMAD.MOV.U32 R141, RZ, RZ, R52 ;  /* 0x000000ffff8d7224 */ /* 0x000fe400078e0034 */
[----:B------:R-:W-:Y:S01]  /*abd0*/  @!P2 FMUL R60, R60, 0.5 ;  /* 0x3f0000003c3ca820 */ /* 0x000fe20000400000 */
[----:B------:R3:W1:Y:S01]  /*abe0*/  MUFU.EX2 R53, R57 ;  /* 0x0000003900357308 */ /* 0x0006620000000800 */
[----:B--2---:R-:W-:Y:S01]  /*abf0*/  @!P5 FMUL R49, R49, R49 ;  /* 0x000000313131d220 */ /* 0x004fe20000400000 */
[----:B------:R-:W-:-:S05]  /*ac00*/  FSETP.GEU.AND P5, PT, R64, -126, PT ;  /* 0xc2fc00004000780b */ /* 0x000fca0003fae000 */
[----:B------:R-:W-:Y:S01]  /*ac10*/  @!P6 FMUL R61, R61, 0.5 ;  /* 0x3f0000003d3de820 */ /* 0x000fe20000400000 */
[----:B------:R-:W2:Y:S01]  /*ac20*/  MUFU.EX2 R8, R60 ;  /* 0x0000003c00087308 */ /* 0x000ea20000000800 */
[----:B---3--:R-:W-:-:S05]  /*ac30*/  MOV R57, R9 ;  /* 0x0000000900397202 */ /* 0x008fca0000000f00 */
[----:B------:R-:W-:Y:S01]  /*ac40*/  @!P4 FMUL R57, R57, R57 ;  /* 0x000000393939c220 */ /* 0x000fe20000400000 */
[----:B------:R-:W-:Y:S01]  /*ac50*/  FSETP.GEU.AND P4, PT, R65, -126, PT ;  /* 0xc2fc00004100780b */ /* 0x000fe20003f8e000 */
[----:B------:R-:W3:Y:S01]  /*ac60*/  MUFU.EX2 R237, R61 ;  /* 0x0000003d00ed7308 */ /* 0x000ee20000000800 */
[----:B-1----:R-:W-:Y:S01]  /*ac70*/  @!P3 FMUL R53, R53, R53 ;  /* 0x000000353535b220 */ /* 0x002fe20000400000 */
[----:B------:R-:W-:Y:S01]  /*ac80*/  FSETP.GEU.AND P3, PT, R68, -126, PT ;  /* 0xc2fc00004400780b */ /* 0x000fe20003f6e000 */
[----:B------:R-:W-:-:S03]  /*ac90*/  @!P5 FMUL R64, R64, 0.5 ;  /* 0x3f0000004040d820 */ /* 0x000fc60000400000 */
[----:B------:R-:W-:Y:S02]  /*aca0*/  MOV R140, R53 ;  /* 0x00000035008c7202 */ /* 0x000fe40000000f00 */
[----:B------:R1:W4:Y:S01]  /*acb0*/  MUFU.EX2 R56, R64 ;  /* 0x0000004000387308 */ /* 0x0003220000000800 */
[----:B--2---:R-:W-:Y:S01]  /*acc0*/  @!P2 FMUL R8, R8, R8 ;  /* 0x000000080808a220 */ /* 0x004fe20000400000 */
[----:B------:R-:W-:Y:S02]  /*acd0*/  FSETP.GEU.AND P2, PT, R69, -126, PT ;  /* 0xc2fc00004500780b */ /* 0x000fe40003f4e000 */
[----:B------:R-:W-:-:S03]  /*ace0*/  @!P4 FMUL R65, R65, 0.5 ;  /* 0x3f0000004141c820 */ /* 0x000fc60000400000 */
[----:B------:R-:W-:Y:S01]  /*acf0*/  @!P3 FMUL R68, R68, 0.5 ;  /* 0x3f0000004444b820 */ /* 0x000fe20000400000 */
[----:B------:R-:W2:Y:S01]  /*ad00*/  MUFU.EX2 R236, R65 ;  /* 0x0000004100ec7308 */ /* 0x000ea20000000800 */
[----:B---3--:R-:W-:Y:S01]  /*ad10*/  @!P6 FMUL R237, R237, R237 ;  /* 0x000000ededede220 */ /* 0x008fe20000400000 */
[----:B------:R-:W-:Y:S01]  /*ad20*/  FSETP.GEU.AND P6, PT, R72, -126, PT ;  /* 0xc2fc00004800780b */ /* 0x000fe20003fce000 */
[----:B-1----:R-:W-:-:S04]  /*ad30*/  FFMA R64, R112, UR4, -R0 ;  /* 0x0000000470407c23 */ /* 0x002fc80008000800 */
[----:B------:R-:W-:Y:S01]  /*ad40*/  @!P2 FMUL R69, R69, 0.5 ;  /* 0x3f0000004545a820 */ /* 0x000fe20000400000 */
[----:B------:R1:W3:Y:S01]  /*ad50*/  MUFU.EX2 R37, R68 ;  /* 0x0000004400257308 */ /* 0x0002e20000000800 */
[----:B----4-:R-:W-:Y:S01]  /*ad60*/  @!P5 FMUL R56, R56, R56 ;  /* 0x000000383838d220 */ /* 0x010fe20000400000 */
[----:B------:R-:W-:-:S05]  /*ad70*/  FSETP.GEU.AND P5, PT, R73, -126, PT ;  /* 0xc2fc00004900780b */ /* 0x000fca0003fae000 */
[----:B------:R-:W-:Y:S01]  /*ad80*/  @!P6 FMUL R72, R72, 0.5 ;  /* 0x3f0000004848e820 */ /* 0x000fe20000400000 */
[----:B------:R-:W4:Y:S01]  /*ad90*/  MUFU.EX2 R235, R69 ;  /* 0x0000004500eb7308 */ /* 0x000f220000000800 */
[----:B--2---:R-:W-:Y:S01]  /*ada0*/  @!P4 FMUL R236, R236, R236 ;  /* 0x000000ecececc220 */ /* 0x004fe20000400000 */
[----:B------:R-:W-:Y:S01]  /*adb0*/  FSETP.GEU.AND P4, PT, R76, -126, PT ;  /* 0xc2fc00004c00780b */ /* 0x000fe20003f8e000 */
[--C-:B-1----:R-:W-:Y:S01]  /*adc0*/  FFMA R68, R105, UR4, -R0.reuse ;  /* 0x0000000469447c23 */ /* 0x102fe20008000800 */
[----:B------:R-:W-:Y:S01]  /*add0*/  FFMA R105, R144, UR4, -R0 ;  /* 0x0000000490697c23 */ /* 0x000fe20008000800 */
[----:B------:R-:W-:Y:S02]  /*ade0*/  MOV R144, R49 ;  /* 0x0000003100907202 */ /* 0x000fe40000000f00 */
[----:B------:R-:W-:Y:S01]  /*adf0*/  @!P5 FMUL R73, R73, 0.5 ;  /* 0x3f0000004949d820 */ /* 0x000fe20000400000 */
[----:B------:R1:W2:Y:S01]  /*ae00*/  MUFU.EX2 R11, R72 ;  /* 0x00000048000b7308 */ /* 0x0002a20000000800 */
[----:B---3--:R-:W-:Y:S01]  /*ae10*/  @!P3 FMUL R37, R37, R37 ;  /* 0x000000252525b220 */ /* 0x008fe20000400000 */
[----:B------:R-:W-:-:S05]  /*ae20*/  FSETP.GEU.AND P3, PT, R77, -126, PT ;  /* 0xc2fc00004d00780b */ /* 0x000fca0003f6e000 */
[----:B------:R-:W-:Y:S01]  /*ae30*/  @!P4 FMUL R76, R76, 0.5 ;  /* 0x3f0000004c4cc820 */ /* 0x000fe20000400000 */
[----:B------:R-:W3:Y:S01]  /*ae40*/  MUFU.EX2 R234, R73 ;  /* 0x0000004900ea7308 */ /* 0x000ee20000000800 */
[----:B----4-:R-:W-:Y:S01]  /*ae50*/  @!P2 FMUL R235, R235, R235 ;  /* 0x000000ebebeba220 */ /* 0x010fe20000400000 */
[----:B------:R-:W-:Y:S01]  /*ae60*/  FSETP.GEU.AND P2, PT, R80, -126, PT ;  /* 0xc2fc00005000780b */ /* 0x000fe20003f4e000 */
[----:B-1----:R-:W-:-:S04]  /*ae70*/  IMAD.MOV.U32 R72, RZ, RZ, R28 ;  /* 0x000000ffff487224 */ /* 0x002fc800078e001c */
        /* <DEDUP_REMOVED lines=13> */
[----:B------:R1:W1:Y:S01]  /*af50*/  MUFU.EX2 R232, R81 ;  /* 0x0000005100e87308 */ /* 0x0002620000000800 */
[----:B--2---:R-:W-:Y:S01]  /*af60*/  @!P3 FMUL R233, R233, R233 ;  /* 0x000000e9e9e9b220 */ /* 0x004fe20000400000 */
[----:B------:R-:W-:Y:S02]  /*af70*/  FSETP.GEU.AND P3, PT, R89, -126, PT ;  /* 0xc2fc00005900780b */ /* 0x000fe40003f6e000 */
[----:B---3--:R-:W-:-:S03]  /*af80*/  MOV R80, R33 ;  /* 0x0000002100507202 */ /* 0x008fc60000000f00 */
[----:B------:R-:W-:Y:S01]  /*af90*/  @!P4 FMUL R88, R88, 0.5 ;  /* 0x3f0000005858c820 */ /* 0x000fe20000400000 */
[----:B------:R2:W3:Y:S01]  /*afa0*/  MUFU.EX2 R9, R84 ;  /* 0x0000005400097308 */ /* 0x0004e20000000800 */
[----:B----4-:R-:W-:Y:S01]  /*afb0*/  @!P2 FMUL R48, R48, R48 ;  /* 0x000000303030a220 */ /* 0x010fe20000400000 */
[----:B------:R-:W-:Y:S01]  /*afc0*/  FSETP.GEU.AND P2, PT, R92, -126, PT ;  /* 0xc2fc00005c00780b */ /* 0x000fe20003f4e000 */
[----:B-1----:R-:W-:-:S04]  /*afd0*/  IMAD.MOV.U32 R81, RZ, RZ, R32 ;  /* 0x000000ffff517224 */ /* 0x002fc800078e0020 */
[----:B------:R-:W-:Y:S01]  /*afe0*/  @!P3 FMUL R89, R89, 0.5 ;  /* 0x3f0000005959b820 */ /* 0x000fe20000400000 */
[----:B------:R-:W1:Y:S01]  /*aff0*/  MUFU.EX2 R61, R88 ;  /* 0x00000058003d7308 */ /* 0x000e620000000800 */
[----:B------:R-:W-:Y:S01]  /*b000*/  @!P6 FMUL R232, R232, R232 ;  /* 0x000000e8e8e8e220 */ /* 0x000fe20000400000 */
[----:B------:R-:W-:Y:S02]  /*b010*/  FSETP.GEU.AND P6, PT, R6, -126, PT ;  /* 0xc2fc00000600780b */ /* 0x000fe40003fce000 */
[----:B--2---:R-:W-:-:S03]  /*b020*/  MOV R84, R29 ;  /* 0x0000001d00547202 */ /* 0x004fc60000000f00 */
[----:B------:R-:W-:Y:S01]  /*b030*/  @!P2 FMUL R92, R92, 0.5 ;  /* 0x3f0000005c5ca820 */ /* 0x000fe20000400000 */
[----:B------:R2:W4:Y:S01]  /*b040*/  MUFU.EX2 R60, R89 ;  /* 0x00000059003c7308 */ /* 0x0005220000000800 */
[----:B---3--:R-:W-:Y:S01]  /*b050*/  @!P5 FMUL R9, R9, R9 ;  /* 0x000000090909d220 */ /* 0x008fe20000400000 */
[----:B------:R-:W-:-:S03]  /*b060*/  FSETP.GEU.AND P5, PT, R93, -126, PT ;  /* 0xc2fc00005d00780b */ /* 0x000fc60003fae000 */
[----:B------:R-:W-:Y:S02]  /*b070*/  IMAD.MOV.U32 R136, RZ, RZ, R9 ;  /* 0x000000ffff887224 */ /* 0x000fe400078e0009 */
[--C-:B------:R-:W-:Y:S01]  /*b080*/  FFMA R9, R124, UR4, -R0.reuse ;  /* 0x000000047c097c23 */ /* 0x100fe20008000800 */
[----:B------:R-:W-:Y:S01]  /*b090*/  @!P6 FMUL R6, R6, 0.5 ;  /* 0x3f0000000606e820 */ /* 0x000fe20000400000 */
[----:B------:R3:W3:Y:S01]  /*b0a0*/  MUFU.EX2 R15, R92 ;  /* 0x0000005c000f7308 */ /* 0x0006e20000000800 */
[----:B-1----:R-:W-:Y:S01]  /*b0b0*/  @!P4 FMUL R61, R61, R61 ;  /* 0x0000003d3d3dc220 */ /* 0x002fe20000400000 */
[----:B------:R-:W-:Y:S01]  /*b0c0*/  MOV R124, R48 ;  /* 0x00000030007c7202 */ /* 0x000fe20000000f00 */
[----:B------:R-:W-:Y:S01]  /*b0d0*/  IMAD.MOV.U32 R48, RZ, RZ, R7 ;  /* 0x000000ffff307224 */ /* 0x000fe200078e0007 */
[----:B------:R-:W-:Y:S01]  /*b0e0*/  FSETP.GEU.AND P4, PT, R24, -126, PT ;  /* 0xc2fc00001800780b */ /* 0x000fe20003f8e000 */
[----:B------:R-:W-:Y:S01]  /*b0f0*/  FFMA R7, R125, UR4, -R0 ;  /* 0x000000047d077c23 */ /* 0x000fe20008000800 */
[----:B--2---:R-:W-:Y:S01]  /*b100*/  MOV R89, R25 ;  /* 0x0000001900597202 */ /* 0x004fe20000000f00 */
[----:B------:R-:W-:Y:S01]  /*b110*/  IMAD.MOV.U32 R88, RZ, RZ, R48 ;  /* 0x000000ffff587224 */ /* 0x000fe200078e0030 */
[----:B------:R1:W2:Y:S01]  /*b120*/  MUFU.EX2 R101, R6 ;  /* 0x0000000600657308 */ /* 0x0002a20000000800 */
[----:B----4-:R-:W-:Y:S01]  /*b130*/  @!P3 FMUL R60, R60, R60 ;  /* 0x0000003c3c3cb220 */ /* 0x010fe20000400000 */
[----:B------:R-:W-:Y:S01]  /*b140*/  FSETP.GEU.AND P3, PT, R120, -126, PT ;  /* 0xc2fc00007800780b */ /* 0x000fe20003f6e000 */
[----:B---3--:R-:W3:Y:S01]  /*b150*/  LDL.LU R92, [R1+0x64] ;  /* 0x00006400015c7983 */ /* 0x008ee20000300800 */
[----:B------:R-:W-:-:S03]  /*b160*/  @!P5 FMUL R93, R93, 0.5 ;  /* 0x3f0000005d5dd820 */ /* 0x000fc60000400000 */
[----:B------:R-:W4:Y:S01]  /*b170*/  LDL.LU R73, [R1+0x70] ;  /* 0x0000700001497983 */ /* 0x000f220000300800 */
[----:B------:R-:W-:Y:S01]  /*b180*/  MOV R116, R15 ;  /* 0x0000000f00747202 */ /* 0x000fe20000000f00 */
[--C-:B------:R-:W-:Y:S02]  /*b190*/  FFMA R15, R117, UR4, -R0.reuse ;  /* 0x00000004750f7c23 */ /* 0x100fe40008000800 */
[----:B------:R-:W4:Y:S01]  /*b1a0*/  LDL.LU R69, [R1+0x74] ;  /* 0x0000740001457983 */ /* 0x000f220000300800 */
[----:B------:R-:W-:Y:S02]  /*b1b0*/  IMAD.MOV.U32 R117, RZ, RZ, R61 ;  /* 0x000000ffff757224 */ /* 0x000fe400078e003d */
[----:B-1----:R-:W-:Y:S01]  /*b1c0*/  FFMA R6, R121, UR4, -R0 ;  /* 0x0000000479067c23 */ /* 0x002fe20008000800 */
[----:B------:R-:W-:Y:S01]  /*b1d0*/  MOV R121, R60 ;  /* 0x0000003c00797202 */ /* 0x000fe20000000f00 */
[----:B------:R-:W-:Y:S01]  /*b1e0*/  @!P3 FMUL R120, R120, 0.5 ;  /* 0x3f0000007878b820 */ /* 0x000fe20000400000 */
[----:B------:R-:W4:Y:S01]  /*b1f0*/  LDL.LU R65, [R1] ;  /* 0x0000000001417983 */ /* 0x000f220000300800 */
[----:B------:R-:W-:Y:S01]  /*b200*/  @!P2 FMUL R116, R116, R116 ;  /* 0x000000747474a220 */ /* 0x000fe20000400000 */
[----:B------:R-:W-:Y:S01]  /*b210*/  FSETP.GEU.AND P2, PT, R5, -126, PT ;  /* 0xc2fc00000500780b */ /* 0x000fe20003f4e000 */
[----:B------:R1:W-:Y:S01]  /*b220*/  MUFU.EX2 R109, R120 ;  /* 0x00000078006d7308 */ /* 0x0003e20000000800 */
[----:B------:R-:W4:Y:S01]  /*b230*/  LDL.LU R61, [R1+0x4] ;  /* 0x00000400013d7983 */ /* 0x000f220000300800 */
[----:B------:R-:W-:Y:S01]  /*b240*/  @!P4 FMUL R24, R24, 0.5 ;  /* 0x3f0000001818c820 */ /* 0x000fe20000400000 */
[----:B--2---:R-:W-:Y:S01]  /*b250*/  @!P6 FMUL R101, R101, R101 ;  /* 0x000000656565e220 */ /* 0x004fe20000400000 */
[----:B------:R-:W-:Y:S01]  /*b260*/  FSETP.GEU.AND P6, PT, R108, -126, PT ;  /* 0xc2fc00006c00780b */ /* 0x000fe20003fce000 */
[----:B------:R-:W2:Y:S03]  /*b270*/  LDL.LU R60, [R1+0x10] ;  /* 0x00001000013c7983 */ /* 0x000ea60000300800 */
[----:B------:R-:W1:Y:S02]  /*b280*/  MUFU.EX2 R93, R93 ;  /* 0x0000005d005d7308 */ /* 0x000e640000000800 */
[----:B-1----:R-:W-:Y:S01]  /*b290*/  MOV R120, R44 ;  /* 0x0000002c00787202 */ /* 0x002fe20000000f00 */
[----:B------:R-:W-:-:S02]  /*b2a0*/  IMAD.MOV.U32 R44, RZ, RZ, R10 ;  /* 0x000000ffff2c7224 */ /* 0x000fc400078e000a */
[--C-:B------:R-:W-:Y:S01]  /*b2b0*/  FFMA R10, R128, UR4, -R0.reuse ;  /* 0x00000004800a7c23 */ /* 0x100fe20008000800 */
[----:B------:R-:W-:Y:S01]  /*b2c0*/  MOV R128, R11 ;  /* 0x0000000b00807202 */ /* 0x000fe20000000f00 */
[----:B------:R-:W-:Y:S01]  /*b2d0*/  FFMA R11, R129, UR4, -R0 ;  /* 0x00000004810b7c23 */ /* 0x000fe20008000800 */
[----:B------:R-:W-:Y:S01]  /*b2e0*/  IMAD.MOV.U32 R129, RZ, RZ, R37 ;  /* 0x000000ffff817224 */ /* 0x000fe200078e0025 */
[----:B------:R-:W-:Y:S01]  /*b2f0*/  MOV R37, R36 ;  /* 0x0000002400257202 */ /* 0x000fe20000000f00 */
[----:B------:R-:W-:Y:S02]  /*b300*/  IMAD.MOV.U32 R36, RZ, RZ, R12 ;  /* 0x000000ffff247224 */ /* 0x000fe400078e000c */
[--C-:B------:R-:W-:Y:S01]  /*b310*/  FFMA R12, R132, UR4, -R0.reuse ;  /* 0x00000004840c7c23 */ /* 0x100fe20008000800 */
[----:B------:R-:W-:Y:S01]  /*b320*/  MOV R132, R56 ;  /* 0x0000003800847202 */ /* 0x000fe20000000f00 */
[----:B------:R-:W-:Y:S02]  /*b330*/  IMAD.MOV.U32 R56, RZ, RZ, R13 ;  /* 0x000000ffff387224 */ /* 0x000fe400078e000d */
[--C-:B------:R-:W-:Y:S01]  /*b340*/  FFMA R13, R133, UR4, -R0.reuse ;  /* 0x00000004850d7c23 */ /* 0x100fe20008000800 */
[----:B------:R-:W-:Y:S01]  /*b350*/  MOV R133, R8 ;  /* 0x0000000800857202 */ /* 0x000fe20000000f00 */
[----:B------:R-:W-:Y:S01]  /*b360*/  FFMA R8, R137, UR4, -R0 ;  /* 0x0000000489087c23 */ /* 0x000fe20008000800 */
[----:B------:R-:W-:Y:S01]  /*b370*/  IMAD.MOV.U32 R137, RZ, RZ, R57 ;  /* 0x000000ffff897224 */ /* 0x000fe200078e0039 */
[----:B------:R-:W1:Y:S01]  /*b380*/  MUFU.EX2 R24, R24 ;  /* 0x0000001800187308 */ /* 0x000e620000000800 */
[----:B------:R-:W2:Y:S01]  /*b390*/  LDL.LU R57, [R1+0x14] ;  /* 0x0000140001397983 */ /* 0x000ea20000300800 */
[----:B------:R-:W-:-:S02]  /*b3a0*/  IMAD.MOV.U32 R52, RZ, RZ, R44 ;  /* 0x000000ffff347224 */ /* 0x000fc400078e002c */
[----:B------:R-:W-:Y:S01]  /*b3b0*/  @!P2 FMUL R5, R5, 0.5 ;  /* 0x3f0000000505a820 */ /* 0x000fe20000400000 */
[----:B------:R-:W-:Y:S01]  /*b3c0*/  @!P5 FMUL R93, R93, R93 ;  /* 0x0000005d5d5dd220 */ /* 0x000fe20000400000 */
[----:B------:R-:W2:Y:S01]  /*b3d0*/  LDL.LU R53, [R1+0x20] ;  /* 0x0000200001357983 */ /* 0x000ea20000300800 */
[----:B------:R-:W-:Y:S01]  /*b3e0*/  FSETP.GEU.AND P5, PT, R19, -126, PT ;  /* 0xc2fc00001300780b */ /* 0x000fe20003fae000 */
[----:B------:R-:W-:Y:S01]  /*b3f0*/  @!P3 FMUL R109, R109, R109 ;  /* 0x0000006d6d6db220 */ /* 0x000fe20000400000 */
[----:B------:R-:W-:Y:S01]  /*b400*/  @!P6 FMUL R108, R108, 0.5 ;  /* 0x3f0000006c6ce820 */ /* 0x000fe20000400000 */
[----:B------:R-:W2:Y:S01]  /*b410*/  LDL.LU R49, [R1+0x24] ;  /* 0x0000240001317983 */ /* 0x000ea20000300800 */
[----:B------:R-:W1:Y:S01]  /*b420*/  MUFU.EX2 R5, R5 ;  /* 0x0000000500057308 */ /* 0x000e620000000800 */
[----:B------:R-:W-:Y:S01]  /*b430*/  FADD R23, R56, R117 ;  /* 0x0000007538177221 */ /* 0x000fe20000000000 */
[----:B------:R-:W-:Y:S01]  /*b440*/  IMAD.MOV.U32 R77, RZ, RZ, R36 ;  /* 0x000000ffff4d7224 */ /* 0x000fe200078e0024 */
[----:B------:R-:W2:Y:S01]  /*b450*/  LDL.LU R48, [R1+0x30] ;  /* 0x0000300001307983 */ /* 0x000ea20000300800 */
[----:B------:R-:W-:Y:S01]  /*b460*/  FFMA R0, R149, UR4, -R0 ;  /* 0x0000000495007c23 */ /* 0x000fe20008000800 */
[----:B------:R-:W-:Y:S01]  /*b470*/  MOV R76, R37 ;  /* 0x00000025004c7202 */ /* 0x000fe20000000f00 */
[----:B-1----:R-:W-:Y:S01]  /*b480*/  @!P4 FMUL R24, R24, R24 ;  /* 0x000000181818c220 */ /* 0x002fe20000400000 */
[----:B------:R-:W2:Y:S01]  /*b490*/  LDL.LU R45, [R1+0x34] ;  /* 0x00003400012d7983 */ /* 0x000ea20000300800 */
[----:B------:R-:W-:Y:S01]  /*b4a0*/  FSETP.GEU.AND P4, PT, R68, -126, PT ;  /* 0xc2fc00004400780b */ /* 0x000fe20003f8e000 */
[----:B------:R-:W-:Y:S01]  /*b4b0*/  @!P5 FMUL R19, R19, 0.5 ;  /* 0x3f0000001313d820 */ /* 0x000fe20000400000 */
[----:B------:R-:W-:Y:S01]  /*b4c0*/  FSETP.GEU.AND P3, PT, R6, -126, PT ;  /* 0xc2fc00000600780b */ /* 0x000fe20003f6e000 */
[----:B------:R-:W3:Y:S01]  /*b4d0*/  LDL.LU R44, [R1+0x94] ;  /* 0x00009400012c7983 */ /* 0x000ee20000300800 */
[----:B------:R-:W1:Y:S01]  /*b4e0*/  MUFU.EX2 R108, R108 ;  /* 0x0000006c006c7308 */ /* 0x000e620000000800 */
[----:B------:R-:W-:Y:S01]  /*b4f0*/  FADD R22, R137, R109 ;  /* 0x0000006d89167221 */ /* 0x000fe20000000000 */
[----:B------:R-:W-:-:S02]  /*b500*/  IMAD.MOV.U32 R149, RZ, RZ, R40 ;  /* 0x000000ffff957224 */ /* 0x000fc400078e0028 */
[----:B------:R-:W-:Y:S01]  /*b510*/  @!P2 FMUL R5, R5, R5 ;  /* 0x000000050505a220 */ /* 0x000fe20000400000 */
[----:B------:R-:W-:-:S04]  /*b520*/  FSETP.GEU.AND P2, PT, R8, -126, PT ;  /* 0xc2fc00000800780b */ /* 0x000fc80003f4e000 */
[----:B------:R-:W-:Y:S01]  /*b530*/  @!P4 FMUL R68, R68, 0.5 ;  /* 0x3f0000004444c820 */ /* 0x000fe20000400000 */
[----:B------:R-:W-:Y:S01]  /*b540*/  MUFU.EX2 R19, R19 ;  /* 0x0000001300137308 */ /* 0x000fe20000000800 */
[----:B------:R-:W-:-:S07]  /*b550*/  @!P3 FMUL R6, R6, 0.5 ;  /* 0x3f0000000606b820 */ /* 0x000fce0000400000 */
[----:B------:R-:W1:Y:S01]  /*b560*/  MUFU.EX2 R68, R68 ;  /* 0x0000004400447308 */ /* 0x000e620000000800 */
[----:B------:R-:W-:-:S07]  /*b570*/  @!P2 FMUL R8, R8, 0.5 ;  /* 0x3f0000000808a820 */ /* 0x000fce0000400000 */
[----:B------:R-:W1:Y:S08]  /*b580*/  MUFU.EX2 R6, R6 ;  /* 0x0000000600067308 */ /* 0x000e700000000800 */
[----:B------:R-:W1:Y:S02]  /*b590*/  MUFU.EX2 R8, R8 ;  /* 0x0000000800087308 */ /* 0x000e640000000800 */
[----:B-1----:R-:W-:Y:S01]  /*b5a0*/  @!P6 FMUL R108, R108, R108 ;  /* 0x0000006c6c6ce220 */ /* 0x002fe20000400000 */
[----:B------:R-:W-:Y:S01]  /*b5b0*/  @!P4 FMUL R68, R68, R68 ;  /* 0x000000444444c220 */ /* 0x000fe20000400000 */
[----:B------:R-:W-:Y:S01]  /*b5c0*/  @!P5 FMUL R19, R19, R19 ;  /* 0x000000131313d220 */ /* 0x000fe20000400000 */
[----:B------:R-:W-:-:S02]  /*b5d0*/  FSETP.GEU.AND P6, PT, R9, -126, PT ;  /* 0xc2fc00000900780b */ /* 0x000fc40003fce000 */
[----:B------:R-:W-:Y:S02]  /*b5e0*/  FSETP.GEU.AND P4, PT, R17, -126, PT ;  /* 0xc2fc00001100780b */ /* 0x000fe40003f8e000 */
[----:B------:R-:W-:Y:S01]  /*b5f0*/  FSETP.GEU.AND P5, PT, R7, -126, PT ;  /* 0xc2fc00000700780b */ /* 0x000fe20003fae000 */
[----:B------:R-:W-:Y:S01]  /*b600*/  @!P3 FMUL R6, R6, R6 ;  /* 0x000000060606b220 */ /* 0x000fe20000400000 */
[----:B------:R-:W-:Y:S01]  /*b610*/  FSETP.GEU.AND P3, PT, R100, -126, PT ;  /* 0xc2fc00006400780b */ /* 0x000fe20003f6e000 */
[----:B------:R-:W-:Y:S01]  /*b620*/  @!P2 FMUL R8, R8, R8 ;  /* 0x000000080808a220 */ /* 0x000fe20000400000 */
[----:B------:R-:W-:-:S05]  /*b630*/  FSETP.GEU.AND P2, PT, R18, -126, PT ;  /* 0xc2fc00001200780b */ /* 0x000fca0003f4e000 */
[----:B------:R-:W-:Y:S02]  /*b640*/  @!P6 FMUL R9, R9, 0.5 ;  /* 0x3f0000000909e820 */ /* 0x000fe40000400000 */
[----:B------:R-:W-:Y:S02]  /*b650*/  @!P4 FMUL R17, R17, 0.5 ;  /* 0x3f0000001111c820 */ /* 0x000fe40000400000 */
[----:B------:R-:W-:Y:S02]  /*b660*/  @!P5 FMUL R7, R7, 0.5 ;  /* 0x3f0000000707d820 */ /* 0x000fe40000400000 */
[----:B------:R-:W-:Y:S01]  /*b670*/  @!P3 FMUL R100, R100, 0.5 ;  /* 0x3f0000006464b820 */ /* 0x000fe20000400000 */
[----:B------:R-:W1:Y:S01]  /*b680*/  MUFU.EX2 R9, R9 ;  /* 0x0000000900097308 */ /* 0x000e620000000800 */
[----:B------:R-:W-:-:S07]  /*b690*/  @!P2 FMUL R18, R18, 0.5 ;  /* 0x3f0000001212a820 */ /* 0x000fce0000400000 */
[----:B------:R-:W1:Y:S08]  /*b6a0*/  MUFU.EX2 R17, R17 ;  /* 0x0000001100117308 */ /* 0x000e700000000800 */
[----:B------:R-:W1:Y:S08]  /*b6b0*/  MUFU.EX2 R7, R7 ;  /* 0x0000000700077308 */ /* 0x000e700000000800 */
        /* <DEDUP_REMOVED lines=17> */
[----:B------:R-:W-:Y:S01]  /*b7d0*/  FADD R25, R23, R22 ;  /* 0x0000001617197221 */ /* 0x000fe20000000000 */
[----:B------:R-:W-:-:S06]  /*b7e0*/  @!P2 FMUL R14, R14, 0.5 ;  /* 0x3f0000000e0ea820 */ /* 0x000fcc0000400000 */
[----:B------:R-:W1:Y:S01]  /*b7f0*/  MUFU.EX2 R97, R97 ;  /* 0x0000006100617308 */ /* 0x000e620000000800 */
[----:B------:R-:W-:Y:S01]  /*b800*/  FADD R23, R88, R5 ;  /* 0x0000000558177221 */ /* 0x000fe20000000000 */
[----:B------:R-:W-:-:S06]  /*b810*/  FADD R22, R128, R108 ;  /* 0x0000006c80167221 */ /* 0x000fcc0000000000 */
[----:B------:R-:W1:Y:S01]  /*b820*/  MUFU.EX2 R10, R10 ;  /* 0x0000000a000a7308 */ /* 0x000e620000000800 */
[----:B------:R-:W-:-:S07]  /*b830*/  FADD R22, R23, R22 ;  /* 0x0000001617167221 */ /* 0x000fce0000000000 */
[----:B------:R-:W1:Y:S01]  /*b840*/  MUFU.EX2 R16, R16 ;  /* 0x0000001000107308 */ /* 0x000e620000000800 */
[----:B------:R-:W-:-:S07]  /*b850*/  FADD R32, R25, R22 ;  /* 0x0000001619207221 */ /* 0x000fce0000000000 */
[----:B------:R-:W1:Y:S01]  /*b860*/  MUFU.EX2 R14, R14 ;  /* 0x0000000e000e7308 */ /* 0x000e620000000800 */
[----:B------:R-:W-:Y:S01]  /*b870*/  FADD R23, R52, R121 ;  /* 0x0000007934177221 */ /* 0x000fe20000000000 */
[----:B------:R-:W-:Y:S01]  /*b880*/  FADD R22, R140, R6 ;  /* 0x000000068c167221 */ /* 0x000fe20000000000 */
[----:B-1----:R-:W-:Y:S01]  /*b890*/  @!P6 FMUL R64, R64, R64 ;  /* 0x000000404040e220 */ /* 0x002fe20000400000 */
[----:B------:R-:W-:Y:S01]  /*b8a0*/  @!P4 FMUL R97, R97, R97 ;  /* 0x000000616161c220 */ /* 0x000fe20000400000 */
[----:B------:R-:W-:Y:S01]  /*b8b0*/  @!P5 FMUL R10, R10, R10 ;  /* 0x0000000a0a0ad220 */ /* 0x000fe20000400000 */
[----:B------:R-:W-:Y:S01]  /*b8c0*/  FSETP.GEU.AND P6, PT, R105, -126, PT ;  /* 0xc2fc00006900780b */ /* 0x000fe20003fce000 */
[----:B------:R-:W-:Y:S01]  /*b8d0*/  FADD R29, R23, R22 ;  /* 0x00000016171d7221 */ /* 0x000fe20000000000 */
[----:B------:R-:W-:Y:S02]  /*b8e0*/  FSETP.GEU.AND P4, PT, R11, -126, PT ;  /* 0xc2fc00000b00780b */ /* 0x000fe40003f8e000 */
[----:B------:R-:W-:Y:S01]  /*b8f0*/  FSETP.GEU.AND P5, PT, R104, -126, PT ;  /* 0xc2fc00006800780b */ /* 0x000fe20003fae000 */
[----:B------:R-:W-:Y:S01]  /*b900*/  FADD R23, R89, R68 ;  /* 0x0000004459177221 */ /* 0x000fe20000000000 */
[----:B------:R-:W-:Y:S01]  /*b910*/  FADD R22, R234, R8 ;  /* 0x00000008ea167221 */ /* 0x000fe20000000000 */
[----:B------:R-:W-:Y:S01]  /*b920*/  @!P3 FMUL R16, R16, R16 ;  /* 0x000000101010b220 */ /* 0x000fe20000400000 */
[----:B------:R-:W-:-:S02]  /*b930*/  FSETP.GEU.AND P3, PT, R12, -126, PT ;  /* 0xc2fc00000c00780b */ /* 0x000fc40003f6e000 */
[----:B------:R-:W-:Y:S01]  /*b940*/  FADD R28, R23, R22 ;  /* 0x00000016171c7221 */ /* 0x000fe20000000000 */
[----:B------:R-:W-:Y:S01]  /*b950*/  @!P2 FMUL R14, R14, R14 ;  /* 0x0000000e0e0ea220 */ /* 0x000fe20000400000 */
[----:B------:R-:W-:Y:S01]  /*b960*/  FADD R23, R77, R116 ;  /* 0x000000744d177221 */ /* 0x000fe20000000000 */
[----:B------:R-:W-:Y:S01]  /*b970*/  FADD R22, R133, R9 ;  /* 0x0000000985167221 */ /* 0x000fe20000000000 */
[----:B------:R-:W-:Y:S01]  /*b980*/  FSETP.GEU.AND P2, PT, R113, -126, PT ;  /* 0xc2fc00007100780b */ /* 0x000fe20003f4e000 */
[----:B------:R-:W-:Y:S02]  /*b990*/  @!P6 FMUL R105, R105, 0.5 ;  /* 0x3f0000006969e820 */ /* 0x000fe40000400000 */
[----:B------:R-:W-:Y:S01]  /*b9a0*/  FADD R25, R23, R22 ;  /* 0x0000001617197221 */ /* 0x000fe20000000000 */
[----:B------:R-:W-:Y:S01]  /*b9b0*/  FADD R23, R149, R17 ;  /* 0x0000001195177221 */ /* 0x000fe20000000000 */
[----:B------:R-:W-:Y:S01]  /*b9c0*/  FADD R22, R120, R100 ;  /* 0x0000006478167221 */ /* 0x000fe20000000000 */
[----:B------:R-:W-:Y:S01]  /*b9d0*/  @!P4 FMUL R11, R11, 0.5 ;  /* 0x3f0000000b0bc820 */ /* 0x000fe20000400000 */
[----:B------:R-:W-:-:S02]  /*b9e0*/  @!P5 FMUL R104, R104, 0.5 ;  /* 0x3f0000006868d820 */ /* 0x000fc40000400000 */
[----:B------:R-:W-:Y:S01]  /*b9f0*/  FADD R22, R23, R22 ;  /* 0x0000001617167221 */ /* 0x000fe20000000000 */
[----:B------:R-:W-:Y:S01]  /*ba00*/  @!P3 FMUL R12, R12, 0.5 ;  /* 0x3f0000000c0cb820 */ /* 0x000fe20000400000 */
[----:B------:R-:W1:Y:S01]  /*ba10*/  MUFU.EX2 R105, R105 ;  /* 0x0000006900697308 */ /* 0x000e620000000800 */
[----:B------:R-:W-:Y:S01]  /*ba20*/  FADD R23, R76, R101 ;  /* 0x000000654c177221 */ /* 0x000fe20000000000 */
[----:B------:R-:W-:Y:S01]  /*ba30*/  FADD R40, R25, R22 ;  /* 0x0000001619287221 */ /* 0x000fe20000000000 */
[----:B------:R-:W-:Y:S01]  /*ba40*/  @!P2 FMUL R113, R113, 0.5 ;  /* 0x3f0000007171a820 */ /* 0x000fe20000400000 */
[----:B------:R-:W-:-:S04]  /*ba50*/  FADD R22, R237, R7 ;  /* 0x00000007ed167221 */ /* 0x000fc80000000000 */
[----:B------:R-:W1:Y:S01]  /*ba60*/  MUFU.EX2 R11, R11 ;  /* 0x0000000b000b7308 */ /* 0x000e620000000800 */
[----:B------:R-:W-:-:S07]  /*ba70*/  FADD R25, R23, R22 ;  /* 0x0000001617197221 */ /* 0x000fce0000000000 */
[----:B------:R-:W1:Y:S01]  /*ba80*/  MUFU.EX2 R104, R104 ;  /* 0x0000006800687308 */ /* 0x000e620000000800 */
[----:B------:R-:W-:Y:S01]  /*ba90*/  FADD R23, R85, R18 ;  /* 0x0000001255177221 */ /* 0x000fe20000000000 */
[----:B------:R-:W-:-:S06]  /*baa0*/  FADD R22, R233, R97 ;  /* 0x00000061e9167221 */ /* 0x000fcc0000000000 */
[----:B------:R-:W1:Y:S01]  /*bab0*/  MUFU.EX2 R12, R12 ;  /* 0x0000000c000c7308 */ /* 0x000e620000000800 */
[----:B------:R-:W-:-:S07]  /*bac0*/  FADD R22, R23, R22 ;  /* 0x0000001617167221 */ /* 0x000fce0000000000 */
[----:B------:R-:W1:Y:S01]  /*bad0*/  MUFU.EX2 R113, R113 ;  /* 0x0000007100717308 */ /* 0x000e620000000800 */
[----:B------:R-:W-:Y:S01]  /*bae0*/  FADD R37, R25, R22 ;  /* 0x0000001619257221 */ /* 0x000fe20000000000 */
[----:B------:R-:W-:Y:S01]  /*baf0*/  FADD R23, R81, R93 ;  /* 0x0000005d51177221 */ /* 0x000fe20000000000 */
[----:B------:R-:W-:Y:S01]  /*bb00*/  FADD R22, R132, R10 ;  /* 0x0000000a84167221 */ /* 0x000fe20000000000 */
[----:B-1----:R-:W-:Y:S01]  /*bb10*/  @!P6 FMUL R105, R105, R105 ;  /* 0x000000696969e220 */ /* 0x002fe20000400000 */
[----:B------:R-:W-:Y:S01]  /*bb20*/  @!P4 FMUL R11, R11, R11 ;  /* 0x0000000b0b0bc220 */ /* 0x000fe20000400000 */
[----:B------:R-:W-:Y:S01]  /*bb30*/  @!P5 FMUL R104, R104, R104 ;  /* 0x000000686868d220 */ /* 0x000fe20000400000 */
[----:B------:R-:W-:Y:S02]  /*bb40*/  FSETP.GEU.AND P4, PT, R20, -126, PT ;  /* 0xc2fc00001400780b */ /* 0x000fe40003f8e000 */
[----:B------:R-:W-:Y:S01]  /*bb50*/  FSETP.GEU.AND P5, PT, R13, -126, PT ;  /* 0xc2fc00000d00780b */ /* 0x000fe20003fae000 */
[----:B------:R-:W-:Y:S01]  /*bb60*/  FADD R25, R23, R22 ;  /* 0x0000001617197221 */ /* 0x000fe20000000000 */
[----:B------:R-:W-:Y:S01]  /*bb70*/  FADD R23, R145, R64 ;  /* 0x0000004091177221 */ /* 0x000fe20000000000 */
[----:B------:R-:W-:Y:S01]  /*bb80*/  FADD R22, R124, R105 ;  /* 0x000000697c167221 */ /* 0x000fe20000000000 */
[----:B------:R-:W-:Y:S01]  /*bb90*/  @!P3 FMUL R12, R12, R12 ;  /* 0x0000000c0c0cb220 */ /* 0x000fe20000400000 */
[----:B------:R-:W-:-:S02]  /*bba0*/  FSETP.GEU.AND P6, PT, R21, -126, PT ;  /* 0xc2fc00001500780b */ /* 0x000fc40003fce000 */
[----:B------:R-:W-:Y:S01]  /*bbb0*/  FSETP.GEU.AND P3, PT, R15, -126, PT ;  /* 0xc2fc00000f00780b */ /* 0x000fe20003f6e000 */
[----:B------:R-:W-:Y:S01]  /*bbc0*/  @!P2 FMUL R113, R113, R113 ;  /* 0x000000717171a220 */ /* 0x000fe20000400000 */
[----:B------:R-:W-:Y:S01]  /*bbd0*/  FADD R22, R23, R22 ;  /* 0x0000001617167221 */ /* 0x000fe20000000000 */
[----:B------:R-:W-:Y:S01]  /*bbe0*/  FSETP.GEU.AND P2, PT, R0, -126, PT ;  /* 0xc2fc00000000780b */ /* 0x000fe20003f4e000 */
[----:B------:R-:W-:Y:S01]  /*bbf0*/  FADD R29, R29, R28 ;  /* 0x0000001c1d1d7221 */ /* 0x000fe20000000000 */
[----:B------:R-:W-:Y:S01]  /*bc00*/  FADD R23, R80, R24 ;  /* 0x0000001850177221 */ /* 0x000fe20000000000 */
[----:B------:R-:W-:Y:S01]  /*bc10*/  FADD R28, R25, R22 ;  /* 0x00000016191c7221 */ /* 0x000fe20000000000 */
[----:B------:R-:W-:Y:S01]  /*bc20*/  FADD R22, R236, R11 ;  /* 0x0000000bec167221 */ /* 0x000fe20000000000 */
[----:B------:R-:W-:Y:S01]  /*bc30*/  @!P4 FMUL R20, R20, 0.5 ;  /* 0x3f0000001414c820 */ /* 0x000fe20000400000 */
[----:B------:R-:W-:Y:S02]  /*bc40*/  @!P5 FMUL R13, R13, 0.5 ;  /* 0x3f0000000d0dd820 */ /* 0x000fe40000400000 */
[----:B------:R-:W-:Y:S01]  /*bc50*/  FADD R25, R23, R22 ;  /* 0x0000001617197221 */ /* 0x000fe20000000000 */
[----:B------:R-:W-:Y:S01]  /*bc60*/  FADD R23, R148, R16 ;  /* 0x0000001094177221 */ /* 0x000fe20000000000 */
[----:B------:R-:W-:Y:S01]  /*bc70*/  FADD R22, R232, R104 ;  /* 0x00000068e8167221 */ /* 0x000fe20000000000 */
[----:B------:R-:W-:Y:S01]  /*bc80*/  @!P6 FMUL R21, R21, 0.5 ;  /* 0x3f0000001515e820 */ /* 0x000fe20000400000 */
[----:B------:R-:W-:Y:S01]  /*bc90*/  @!P3 FMUL R15, R15, 0.5 ;  /* 0x3f0000000f0fb820 */ /* 0x000fe20000400000 */
[----:B------:R-:W1:Y:S01]  /*bca0*/  MUFU.EX2 R20, R20 ;  /* 0x0000001400147308 */ /* 0x000e620000000800 */
[----:B------:R-:W-:Y:S01]  /*bcb0*/  @!P2 FMUL R0, R0, 0.5 ;  /* 0x3f0000000000a820 */ /* 0x000fe20000400000 */
[----:B------:R-:W-:-:S06]  /*bcc0*/  FADD R22, R23, R22 ;  /* 0x0000001617167221 */ /* 0x000fcc0000000000 */
[----:B------:R-:W4:Y:S01]  /*bcd0*/  MUFU.EX2 R13, R13 ;  /* 0x0000000d000d7308 */ /* 0x000f220000000800 */
[----:B------:R-:W-:Y:S01]  /*bce0*/  FADD R25, R25, R22 ;  /* 0x0000001619197221 */ /* 0x000fe20000000000 */
[----:B------:R-:W-:Y:S01]  /*bcf0*/  FADD R23, R72, R19 ;  /* 0x0000001348177221 */ /* 0x000fe20000000000 */
[----:B------:R-:W-:-:S05]  /*bd00*/  FADD R22, R129, R12 ;  /* 0x0000000c81167221 */ /* 0x000fca0000000000 */
[----:B------:R-:W2:Y:S01]  /*bd10*/  MUFU.EX2 R21, R21 ;  /* 0x0000001500157308 */ /* 0x000ea20000000800 */
[----:B------:R-:W-:-:S07]  /*bd20*/  FADD R23, R23, R22 ;  /* 0x0000001617177221 */ /* 0x000fce0000000000 */
[----:B------:R-:W2:Y:S01]  /*bd30*/  MUFU.EX2 R15, R15 ;  /* 0x0000000f000f7308 */ /* 0x000ea20000000800 */
[----:B------:R-:W-:-:S07]  /*bd40*/  FADD R22, R141, R14 ;  /* 0x0000000e8d167221 */ /* 0x000fce0000000000 */
[----:B------:R2:W3:Y:S01]  /*bd50*/  MUFU.EX2 R112, R0 ;  /* 0x0000000000707308 */ /* 0x0004e20000000800 */
[----:B-1----:R-:W-:Y:S01]  /*bd60*/  @!P4 FMUL R20, R20, R20 ;  /* 0x000000141414c220 */ /* 0x002fe20000400000 */
[----:B----4-:R-:W-:Y:S01]  /*bd70*/  @!P5 FMUL R13, R13, R13 ;  /* 0x0000000d0d0dd220 */ /* 0x010fe20000400000 */
[----:B--2---:R-:W-:-:S04]  /*bd80*/  FADD R0, R136, R113 ;  /* 0x0000007188007221 */ /* 0x004fc80000000000 */
[----:B------:R-:W-:Y:S01]  /*bd90*/  FADD R0, R22, R0 ;  /* 0x0000000016007221 */ /* 0x000fe20000000000 */
[----:B------:R-:W-:Y:S01]  /*bda0*/  FADD R22, R84, R20 ;  /* 0x0000001454167221 */ /* 0x000fe20000000000 */
[----:B------:R-:W-:Y:S02]  /*bdb0*/  @!P6 FMUL R21, R21, R21 ;  /* 0x000000151515e220 */ /* 0x000fe40000400000 */
[----:B------:R-:W-:Y:S01]  /*bdc0*/  FADD R36, R23, R0 ;  /* 0x0000000017247221 */ /* 0x000fe20000000000 */
[----:B------:R-:W-:Y:S01]  /*bdd0*/  FADD R0, R235, R13 ;  /* 0x0000000deb007221 */ /* 0x000fe20000000000 */
[----:B------:R-:W-:Y:S01]  /*bde0*/  @!P3 FMUL R15, R15, R15 ;  /* 0x0000000f0f0fb220 */ /* 0x000fe20000400000 */
[----:B---3--:R-:W-:Y:S02]  /*bdf0*/  @!P2 FMUL R112, R112, R112 ;  /* 0x000000707070a220 */ /* 0x008fe40000400000 */
[----:B------:R-:W-:Y:S01]  /*be00*/  FADD R23, R22, R0 ;  /* 0x0000000016177221 */ /* 0x000fe20000000000 */
[----:B------:R-:W-:Y:S01]  /*be10*/  FADD R22, R144, R15 ;  /* 0x0000000f90167221 */ /* 0x000fe20000000000 */
[----:B------:R-:W-:-:S04]  /*be20*/  FADD R0, R21, R112 ;  /* 0x0000007015007221 */ /* 0x000fc80000000000 */
[----:B------:R-:W-:-:S04]  /*be30*/  FADD R0, R22, R0 ;  /* 0x0000000016007221 */ /* 0x000fc80000000000 */
[----:B------:R-:W-:Y:S01]  /*be40*/  FADD R33, R23, R0 ;  /* 0x0000000017217221 */ /* 0x000fe20000000000 */
        /* <DEDUP_REMOVED lines=64> */
[----:B------:R-:W1:Y:S01]  /*c250*/  SHFL.BFLY PT, R23, R0, 0x1, 0x1f ;  /* 0x0c201f0000177f89 */ /* 0x000e6200000e0000 */
[----:B------:R-:W-:-:S03]  /*c260*/  FMUL R22, R2, UR4 ;  /* 0x0000000402167c20 */ /* 0x000fc60008400000 */
[----:B------:R2:W5:Y:S01]  /*c270*/  LDL.LU R2, [R1+0xc4] ;  /* 0x0000c40001027983 */ /* 0x0005620000300800 */
[----:B------:R-:W-:-:S03]  /*c280*/  FADD R29, R29, R25 ;  /* 0x000000191d1d7221 */ /* 0x000fc60000000000 */
[----:B------:R-:W3:Y:S01]  /*c290*/  LDL.LU R125, [R1+0x54] ;  /* 0x00005400017d7983 */ /* 0x000ee20000300800 */
[----:B------:R-:W-:-:S03]  /*c2a0*/  FADD R25, R40, R36 ;  /* 0x0000002428197221 */ /* 0x000fc60000000000 */
[----:B------:R-:W4:Y:S01]  /*c2b0*/  LDL.LU R96, [R1+0x60] ;  /* 0x0000600001607983 */ /* 0x000f220000300800 */
[----:B-1----:R-:W-:Y:S01]  /*c2c0*/  FMNMX R0, R0, R23, !PT ;  /* 0x0000001700007209 */ /* 0x002fe20007800000 */
[----:B------:R-:W-:Y:S02]  /*c2d0*/  FADD R23, R37, R33 ;  /* 0x0000002125177221 */ /* 0x000fe40000000000 */
[----:B------:R-:W2:Y:S04]  /*c2e0*/  LDL.LU R37, [R1+0x44] ;  /* 0x0000440001257983 */ /* 0x000ea80000300800 */
[----:B------:R-:W2:Y:S04]  /*c2f0*/  LDL.LU R33, [R1+0x50] ;  /* 0x0000500001217983 */ /* 0x000ea80000300800 */
[----:B------:R-:W2:Y:S01]  /*c300*/  LDL.LU R36, [R1+0x40] ;  /* 0x0000400001247983 */ /* 0x000ea20000300800 */
[----:B------:R-:W-:-:S13]  /*c310*/  FSETP.GEU.AND P2, PT, R22, -126, PT ;  /* 0xc2fc00001600780b */ /* 0x000fda0003f4e000 */
[----:B------:R-:W-:-:S06]  /*c320*/  @!P2 FMUL R22, R22, 0.5 ;  /* 0x3f0000001616a820 */ /* 0x000fcc0000400000 */
[----:B------:R-:W1:Y:S01]  /*c330*/  MUFU.EX2 R22, R22 ;  /* 0x0000001600167308 */ /* 0x000e620000000800 */
[----:B------:R-:W-:Y:S01]  /*c340*/  FADD R32, R32, R28 ;  /* 0x0000001c20207221 */ /* 0x000fe20000000000 */
[----:B-1----:R-:W-:-:S04]  /*c350*/  @!P2 FMUL R22, R22, R22 ;  /* 0x000000161616a220 */ /* 0x002fc80000400000 */
[-C--:B------:R-:W-:Y:S01]  /*c360*/  FMUL R92, R92, R22.reuse ;  /* 0x000000165c5c7220 */ /* 0x080fe20000400000 */
[-C--:B------:R-:W-:Y:S01]  /*c370*/  FMUL R73, R73, R22.reuse ;  /* 0x0000001649497220 */ /* 0x080fe20000400000 */
[-C--:B------:R-:W-:Y:S01]  /*c380*/  FMUL R69, R69, R22.reuse ;  /* 0x0000001645457220 */ /* 0x080fe20000400000 */
[-C--:B------:R-:W-:Y:S01]  /*c390*/  FMUL R65, R65, R22.reuse ;  /* 0x0000001641417220 */ /* 0x080fe20000400000 */
[-C--:B------:R-:W-:Y:S01]  /*c3a0*/  FMUL R61, R61, R22.reuse ;  /* 0x000000163d3d7220 */ /* 0x080fe20000400000 */
[-C--:B------:R-:W-:Y:S01]  /*c3b0*/  FMUL R60, R60, R22.reuse ;  /* 0x000000163c3c7220 */ /* 0x080fe20000400000 */
[-C--:B------:R-:W-:Y:S01]  /*c3c0*/  FMUL R57, R57, R22.reuse ;  /* 0x0000001639397220 */ /* 0x080fe20000400000 */
[-C--:B------:R-:W-:Y:S01]  /*c3d0*/  FMUL R53, R53, R22.reuse ;  /* 0x0000001635357220 */ /* 0x080fe20000400000 */
[----:B------:R-:W-:Y:S01]  /*c3e0*/  FADD R25, R32, R25 ;  /* 0x0000001920197221 */ /* 0x000fe20000000000 */
[----:B------:R-:W-:Y:S01]  /*c3f0*/  FMUL R49, R49, R22 ;  /* 0x0000001631317220 */ /* 0x000fe20000400000 */
[----:B------:R-:W-:-:S04]  /*c400*/  FADD R23, R29, R23 ;  /* 0x000000171d177221 */ /* 0x000fc80000000000 */
[----:B------:R-:W-:Y:S01]  /*c410*/  FADD R23, R25, R23 ;  /* 0x0000001719177221 */ /* 0x000fe20000000000 */
[-C--:B---3--:R-:W-:Y:S01]  /*c420*/  FMUL R125, R125, R22.reuse ;  /* 0x000000167d7d7220 */ /* 0x088fe20000400000 */
[-C--:B----4-:R-:W-:Y:S01]  /*c430*/  FMUL R96, R96, R22.reuse ;  /* 0x0000001660607220 */ /* 0x090fe20000400000 */
[-C--:B--2---:R-:W-:Y:S01]  /*c440*/  FMUL R37, R37, R22.reuse ;  /* 0x0000001625257220 */ /* 0x084fe20000400000 */
[-C--:B------:R-:W-:Y:S01]  /*c450*/  FMUL R33, R33, R22.reuse ;  /* 0x0000001621217220 */ /* 0x080fe20000400000 */
[----:B------:R-:W-:-:S05]  /*c460*/  FMUL R36, R36, R22 ;  /* 0x0000001624247220 */ /* 0x000fca0000400000 */
[----:B------:R-:W-:Y:S04]  /*c470*/  STL [R1+0x40], R36 ;  /* 0x0000402401007387 */ /* 0x000fe80000100800 */
[----:B------:R-:W-:Y:S04]  /*c480*/  STL [R1+0x44], R37 ;  /* 0x0000442501007387 */ /* 0x000fe80000100800 */
[----:B------:R-:W-:Y:S04]  /*c490*/  STL [R1+0x50], R33 ;  /* 0x0000502101007387 */ /* 0x000fe80000100800 */
[----:B------:R-:W-:Y:S04]  /*c4a0*/  STL [R1+0x54], R125 ;  /* 0x0000547d01007387 */ /* 0x000fe80000100800 */
[----:B------:R-:W-:Y:S04]  /*c4b0*/  STL [R1+0x60], R96 ;  /* 0x0000606001007387 */ /* 0x000fe80000100800 */
[----:B------:R-:W-:Y:S04]  /*c4c0*/  STL [R1+0x64], R92 ;  /* 0x0000645c01007387 */ /* 0x000fe80000100800 */
[----:B------:R-:W-:Y:S04]  /*c4d0*/  STL [R1+0x70], R73 ;  /* 0x0000704901007387 */ /* 0x000fe80000100800 */
[----:B------:R-:W-:Y:S04]  /*c4e0*/  STL [R1+0x74], R69 ;  /* 0x0000744501007387 */ /* 0x000fe80000100800 */
[----:B------:R-:W-:Y:S04]  /*c4f0*/  STL [R1], R65 ;  /* 0x0000004101007387 */ /* 0x000fe80000100800 */
[----:B------:R-:W-:Y:S04]  /*c500*/  STL [R1+0x4], R61 ;  /* 0x0000043d01007387 */ /* 0x000fe80000100800 */
[----:B------:R-:W-:Y:S04]  /*c510*/  STL [R1+0x10], R60 ;  /* 0x0000103c01007387 */ /* 0x000fe80000100800 */
[----:B------:R-:W-:Y:S04]  /*c520*/  STL [R1+0x14], R57 ;  /* 0x0000143901007387 */ /* 0x000fe80000100800 */
[----:B------:R-:W-:Y:S04]  /*c530*/  STL [R1+0x20], R53 ;  /* 0x0000203501007387 */ /* 0x000fe80000100800 */
[----:B------:R-:W-:Y:S04]  /*c540*/  STL [R1+0x24], R49 ;  /* 0x0000243101007387 */ /* 0x000fe80000100800 */
[----:B------:R-:W2:Y:S04]  /*c550*/  LDL.LU R25, [R1+0xa4] ;  /* 0x0000a40001197983 */ /* 0x000ea80000300800 */
[----:B------:R-:W1:Y:S01]  /*c560*/  SHFL.BFLY PT, R28, R0, 0x2, 0x1f ;  /* 0x0c401f00001c7f89 */ /* 0x000e6200000e0000 */
[----:B------:R-:W-:-:S05]  /*c570*/  FMUL R48, R48, R22 ;  /* 0x0000001630307220 */ /* 0x000fca0000400000 */
[----:B------:R3:W-:Y:S01]  /*c580*/  STL [R1+0x30], R48 ;  /* 0x0000303001007387 */ /* 0x0007e20000100800 */
[----:B-1----:R-:W-:-:S04]  /*c590*/  FMNMX R0, R0, R28, !PT ;  /* 0x0000001c00007209 */ /* 0x002fc80007800000 */
[----:B------:R-:W-:Y:S01]  /*c5a0*/  FSETP.NEU.AND P2, PT, R0, -INF , PT ;  /* 0xff8000000000780b */ /* 0x000fe20003f4d000 */
        /* <DEDUP_REMOVED lines=40> */
[----:B------:R-:W-:Y:S01]  /*c830*/  FMUL R165, R165, R22 ;  /* 0x00000016a5a57220 */ /* 0x000fe20000400000 */
[----:B------:R1:W-:Y:S01]  /*c840*/  STL [R1+0x34], R45 ;  /* 0x0000342d01007387 */ /* 0x0003e20000100800 */
[----:B------:R-:W-:-:S02]  /*c850*/  IMAD.MOV.U32 R125, RZ, RZ, R41 ;  /* 0x000000ffff7d7224 */ /* 0x000fc400078e0029 */
[----:B--2---:R-:W-:Y:S01]  /*c860*/  FFMA R25, R22, R25, R23 ;  /* 0x0000001916197223 */ /* 0x004fe20000000017 */
[----:B------:R-:W-:-:S05]  /*c870*/  FSEL R23, R0, RZ, P2 ;  /* 0x000000ff00177208 */ /* 0x000fca0001000000 */
[----:B---3--:R-:W-:-:S04]  /*c880*/  FMUL R48, R23, UR4 ;  /* 0x0000000417307c20 */ /* 0x008fc80008400000 */
[--C-:B------:R-:W-:Y:S01]  /*c890*/  FFMA R30, R30, UR4, -R48.reuse ;  /* 0x000000041e1e7c23 */ /* 0x100fe20008000830 */
[--C-:B------:R-:W-:Y:S01]  /*c8a0*/  FFMA R22, R27, UR4, -R48.reuse ;  /* 0x000000041b167c23 */ /* 0x100fe20008000830 */
[----:B------:R-:W-:-:S03]  /*c8b0*/  FFMA R31, R31, UR4, -R48 ;  /* 0x000000041f1f7c23 */ /* 0x000fc60008000830 */
[----:B------:R-:W-:Y:S02]  /*c8c0*/  FSETP.GEU.AND P4, PT, R30, -126, PT ;  /* 0xc2fc00001e00780b */ /* 0x000fe40003f8e000 */
[----:B------:R-:W-:Y:S02]  /*c8d0*/  FSETP.GEU.AND P3, PT, R22, -126, PT ;  /* 0xc2fc00001600780b */ /* 0x000fe40003f6e000 */
[----:B------:R-:W-:Y:S01]  /*c8e0*/  FSETP.GEU.AND P5, PT, R31, -126, PT ;  /* 0xc2fc00001f00780b */ /* 0x000fe20003fae000 */
[----:B------:R-:W-:-:S05]  /*c8f0*/  FFMA R26, R26, UR4, -R48 ;  /* 0x000000041a1a7c23 */ /* 0x000fca0008000830 */
[----:B------:R-:W-:-:S03]  /*c900*/  FSETP.GEU.AND P2, PT, R26, -126, PT ;  /* 0xc2fc00001a00780b */ /* 0x000fc60003f4e000 */
[----:B------:R-:W-:Y:S02]  /*c910*/  @!P4 FMUL R30, R30, 0.5 ;  /* 0x3f0000001e1ec820 */ /* 0x000fe40000400000 */
[----:B------:R-:W-:Y:S02]  /*c920*/  @!P3 FMUL R22, R22, 0.5 ;  /* 0x3f0000001616b820 */ /* 0x000fe40000400000 */
[----:B------:R-:W2:Y:S01]  /*c930*/  MUFU.EX2 R36, R30 ;  /* 0x0000001e00247308 */ /* 0x000ea20000000800 */
[----:B------:R-:W-:-:S07]  /*c940*/  @!P5 FMUL R31, R31, 0.5 ;  /* 0x3f0000001f1fd820 */ /* 0x000fce0000400000 */
[----:B------:R-:W3:Y:S01]  /*c950*/  MUFU.EX2 R22, R22 ;  /* 0x0000001600167308 */ /* 0x000ee20000000800 */
[----:B------:R-:W-:Y:S01]  /*c960*/  @!P2 FMUL R26, R26, 0.5 ;  /* 0x3f0000001a1aa820 */ /* 0x000fe20000400000 */
[----:B------:R-:W-:-:S06]  /*c970*/  FFMA R57, R34, UR4, -R48 ;  /* 0x0000000422397c23 */ /* 0x000fcc0008000830 */
[----:B------:R-:W4:Y:S01]  /*c980*/  MUFU.EX2 R40, R31 ;  /* 0x0000001f00287308 */ /* 0x000f220000000800 */
[--C-:B------:R-:W-:Y:S01]  /*c990*/  FFMA R39, R39, UR4, -R48.reuse ;  /* 0x0000000427277c23 */ /* 0x100fe20008000830 */
[----:B------:R-:W-:Y:S01]  /*c9a0*/  FSETP.GEU.AND P6, PT, R57, -126, PT ;  /* 0xc2fc00003900780b */ /* 0x000fe20003fce000 */
[----:B------:R-:W-:Y:S01]  /*c9b0*/  FFMA R34, R38, UR4, -R48 ;  /* 0x0000000426227c23 */ /* 0x000fe20008000830 */
[----:B--2---:R-:W-:-:S04]  /*c9c0*/  @!P4 FMUL R36, R36, R36 ;  /* 0x000000242424c220 */ /* 0x004fc80000400000 */
[----:B------:R-:W2:Y:S01]  /*c9d0*/  MUFU.EX2 R61, R26 ;  /* 0x0000001a003d7308 */ /* 0x000ea20000000800 */
[----:B------:R-:W-:Y:S01]  /*c9e0*/  FSETP.GEU.AND P4, PT, R39, -126, PT ;  /* 0xc2fc00002700780b */ /* 0x000fe20003f8e000 */
[--C-:B------:R-:W-:Y:S01]  /*c9f0*/  FFMA R53, R42, UR4, -R48.reuse ;  /* 0x000000042a357c23 */ /* 0x100fe20008000830 */
[----:B---3--:R-:W-:Y:S01]  /*ca00*/  @!P3 FMUL R22, R22, R22 ;  /* 0x000000161616b220 */ /* 0x008fe20000400000 */
[----:B------:R-:W-:Y:S01]  /*ca10*/  FSETP.GEU.AND P3, PT, R34, -126, PT ;  /* 0xc2fc00002200780b */ /* 0x000fe20003f6e000 */
[----:B----4-:R-:W-:Y:S02]  /*ca20*/  @!P5 FMUL R40, R40, R40 ;  /* 0x000000282828d220 */ /* 0x010fe40000400000 */
[----:B------:R-:W-:Y:S01]  /*ca30*/  FSETP.GEU.AND P5, PT, R53, -126, PT ;  /* 0xc2fc00003500780b */ /* 0x000fe20003fae000 */
[----:B------:R-:W-:Y:S01]  /*ca40*/  FFMA R35, R35, UR4, -R48 ;  /* 0x0000000423237c23 */ /* 0x000fe20008000830 */
[----:B------:R-:W-:-:S05]  /*ca50*/  @!P6 FMUL R57, R57, 0.5 ;  /* 0x3f0000003939e820 */ /* 0x000fca0000400000 */
[----:B------:R-:W-:Y:S01]  /*ca60*/  @!P4 FMUL R39, R39, 0.5 ;  /* 0x3f0000002727c820 */ /* 0x000fe20000400000 */
[----:B--2---:R-:W-:Y:S01]  /*ca70*/  @!P2 FMUL R61, R61, R61 ;  /* 0x0000003d3d3da220 */ /* 0x004fe20000400000 */
[----:B------:R-:W-:Y:S01]  /*ca80*/  FSETP.GEU.AND P2, PT, R35, -126, PT ;  /* 0xc2fc00002300780b */ /* 0x000fe20003f4e000 */
[----:B------:R-:W2:Y:S01]  /*ca90*/  MUFU.EX2 R57, R57 ;  /* 0x0000003900397308 */ /* 0x000ea20000000800 */
[----:B------:R-:W-:Y:S02]  /*caa0*/  @!P3 FMUL R34, R34, 0.5 ;  /* 0x3f0000002222b820 */ /* 0x000fe40000400000 */
[----:B------:R-:W-:-:S05]  /*cab0*/  @!P5 FMUL R53, R53, 0.5 ;  /* 0x3f0000003535d820 */ /* 0x000fca0000400000 */
[----:B------:R-:W3:Y:S01]  /*cac0*/  MUFU.EX2 R42, R39 ;  /* 0x00000027002a7308 */ /* 0x000ee20000000800 */
[----:B------:R-:W-:-:S03]  /*cad0*/  FFMA R43, R43, UR4, -R48 ;  /* 0x000000042b2b7c23 */ /* 0x000fc60008000830 */
[----:B------:R-:W-:-:S04]  /*cae0*/  @!P2 FMUL R35, R35, 0.5 ;  /* 0x3f0000002323a820 */ /* 0x000fc80000400000 */
[----:B------:R-:W4:Y:S01]  /*caf0*/  MUFU.EX2 R34, R34 ;  /* 0x0000002200227308 */ /* 0x000f220000000800 */
[----:B------:R-:W-:-:S07]  /*cb00*/  FFMA R49, R50, UR4, -R48 ;  /* 0x0000000432317c23 */ /* 0x000fce0008000830 */
[----:B------:R-:W1:Y:S01]  /*cb10*/  MUFU.EX2 R53, R53 ;  /* 0x0000003500357308 */ /* 0x000e620000000800 */
[----:B--2---:R-:W-:Y:S01]  /*cb20*/  @!P6 FMUL R57, R57, R57 ;  /* 0x000000393939e220 */ /* 0x004fe20000400000 */
[----:B---3--:R-:W-:Y:S01]  /*cb30*/  @!P4 FMUL R42, R42, R42 ;  /* 0x0000002a2a2ac220 */ /* 0x008fe20000400000 */
[----:B------:R-:W-:Y:S01]  /*cb40*/  FSETP.GEU.AND P6, PT, R43, -126, PT ;  /* 0xc2fc00002b00780b */ /* 0x000fe20003fce000 */
[----:B------:R-:W-:-:S04]  /*cb50*/  FFMA R32, R46, UR4, -R48 ;  /* 0x000000042e207c23 */ /* 0x000fc80008000830 */
[----:B------:R-:W2:Y:S01]  /*cb60*/  MUFU.EX2 R38, R35 ;  /* 0x0000002300267308 */ /* 0x000ea20000000800 */
[----:B------:R-:W-:Y:S01]  /*cb70*/  FSETP.GEU.AND P4, PT, R49, -126, PT ;  /* 0xc2fc00003100780b */ /* 0x000fe20003f8e000 */
[--C-:B------:R-:W-:Y:S01]  /*cb80*/  FFMA R46, R47, UR4, -R48.reuse ;  /* 0x000000042f2e7c23 */ /* 0x100fe20008000830 */
[----:B------:R-:W-:Y:S01]  /*cb90*/  FFMA R50, R51, UR4, -R48 ;  /* 0x0000000433327c23 */ /* 0x000fe20008000830 */
[----:B----4-:R-:W-:-:S03]  /*cba0*/  @!P3 FMUL R34, R34, R34 ;  /* 0x000000222222b220 */ /* 0x010fc60000400000 */
[----:B------:R-:W-:Y:S01]  /*cbb0*/  FSETP.GEU.AND P3, PT, R46, -126, PT ;  /* 0xc2fc00002e00780b */ /* 0x000fe20003f6e000 */
[----:B-1----:R-:W-:Y:S01]  /*cbc0*/  @!P5 FMUL R53, R53, R53 ;  /* 0x000000353535d220 */ /* 0x002fe20000400000 */
[----:B------:R-:W-:Y:S01]  /*cbd0*/  FSETP.GEU.AND P5, PT, R50, -126, PT ;  /* 0xc2fc00003200780b */ /* 0x000fe20003fae000 */
[----:B------:R-:W-:-:S04]  /*cbe0*/  @!P6 FMUL R43, R43, 0.5 ;  /* 0x3f0000002b2be820 */ /* 0x000fc80000400000 */
[----:B------:R-:W-:Y:S01]  /*cbf0*/  @!P4 FMUL R49, R49, 0.5 ;  /* 0x3f0000003131c820 */ /* 0x000fe20000400000 */
[----:B--2---:R-:W-:Y:S01]  /*cc00*/  @!P2 FMUL R38, R38, R38 ;  /* 0x000000262626a220 */ /* 0x004fe20000400000 */
[----:B------:R-:W-:Y:S01]  /*cc10*/  FSETP.GEU.AND P2, PT, R32, -126, PT ;  /* 0xc2fc00002000780b */ /* 0x000fe20003f4e000 */
[----:B------:R-:W-:Y:S02]  /*cc20*/  FADD R60, -R23, R44 ;  /* 0x0000002c173c7221 */ /* 0x000fe40000000100 */
[----:B------:R-:W1:Y:S01]  /*cc30*/  MUFU.EX2 R44, R43 ;  /* 0x0000002b002c7308 */ /* 0x000e620000000800 */
[----:B------:R-:W-:Y:S02]  /*cc40*/  @!P3 FMUL R46, R46, 0.5 ;  /* 0x3f0000002e2eb820 */ /* 0x000fe40000400000 */
[----:B------:R-:W-:-:S05]  /*cc50*/  @!P5 FMUL R50, R50, 0.5 ;  /* 0x3f0000003232d820 */ /* 0x000fca0000400000 */
[----:B------:R-:W2:Y:S02]  /*cc60*/  MUFU.EX2 R49, R49 ;  /* 0x0000003100317308 */ /* 0x000ea40000000800 */
[----:B------:R-:W-:Y:S01]  /*cc70*/  @!P2 FMUL R32, R32, 0.5 ;  /* 0x3f0000002020a820 */ /* 0x000fe20000400000 */
[----:B------:R-:W-:-:S05]  /*cc80*/  FFMA R51, R54, UR4, -R48 ;  /* 0x0000000436337c23 */ /* 0x000fca0008000830 */
[----:B------:R-:W3:Y:S01]  /*cc90*/  MUFU.EX2 R46, R46 ;  /* 0x0000002e002e7308 */ /* 0x000ee20000000800 */
[----:B------:R-:W-:-:S07]  /*cca0*/  FFMA R47, R62, UR4, -R48 ;  /* 0x000000043e2f7c23 */ /* 0x000fce0008000830 */
[----:B------:R-:W4:Y:S01]  /*ccb0*/  MUFU.EX2 R50, R50 ;  /* 0x0000003200327308 */ /* 0x000f220000000800 */
[----:B-1----:R-:W-:Y:S01]  /*ccc0*/  @!P6 FMUL R44, R44, R44 ;  /* 0x0000002c2c2ce220 */ /* 0x002fe20000400000 */
[----:B------:R-:W-:Y:S01]  /*ccd0*/  FSETP.GEU.AND P6, PT, R51, -126, PT ;  /* 0xc2fc00003300780b */ /* 0x000fe20003fce000 */
[----:B--2---:R-:W-:Y:S01]  /*cce0*/  @!P4 FMUL R49, R49, R49 ;  /* 0x000000313131c220 */ /* 0x004fe20000400000 */
[----:B------:R-:W-:-:S04]  /*ccf0*/  FSETP.GEU.AND P4, PT, R47, -126, PT ;  /* 0xc2fc00002f00780b */ /* 0x000fc80003f8e000 */
[----:B------:R-:W1:Y:S01]  /*cd00*/  MUFU.EX2 R32, R32 ;  /* 0x0000002000207308 */ /* 0x000e620000000800 */
[----:B------:R2:W-:Y:S01]  /*cd10*/  STL [R1+0xa4], R25 ;  /* 0x0000a41901007387 */ /* 0x0005e20000100800 */
[--C-:B------:R-:W-:Y:S01]  /*cd20*/  FFMA R23, R59, UR4, -R48.reuse ;  /* 0x000000043b177c23 */ /* 0x100fe20008000830 */
[----:B---3--:R-:W-:Y:S01]  /*cd30*/  @!P3 FMUL R46, R46, R46 ;  /* 0x0000002e2e2eb220 */ /* 0x008fe20000400000 */
[----:B------:R-:W-:-:S03]  /*cd40*/  FFMA R45, R58, UR4, -R48 ;  /* 0x000000043a2d7c23 */ /* 0x000fc60008000830 */
[----:B------:R-:W-:Y:S01]  /*cd50*/  FSETP.GEU.AND P3, PT, R23, -126, PT ;  /* 0xc2fc00001700780b */ /* 0x000fe20003f6e000 */
[----:B--2---:R-:W-:Y:S01]  /*cd60*/  FFMA R25, R63, UR4, -R48 ;  /* 0x000000043f197c23 */ /* 0x004fe20008000830 */
[----:B----4-:R-:W-:-:S04]  /*cd70*/  @!P5 FMUL R50, R50, R50 ;  /* 0x000000323232d220 */ /* 0x010fc80000400000 */
[----:B------:R-:W-:Y:S01]  /*cd80*/  FSETP.GEU.AND P5, PT, R25, -126, PT ;  /* 0xc2fc00001900780b */ /* 0x000fe20003fae000 */
[----:B------:R-:W-:Y:S01]  /*cd90*/  @!P6 FMUL R51, R51, 0.5 ;  /* 0x3f0000003333e820 */ /* 0x000fe20000400000 */
[----:B-1----:R-:W-:Y:S01]  /*cda0*/  @!P2 FMUL R32, R32, R32 ;  /* 0x000000202020a220 */ /* 0x002fe20000400000 */
[----:B------:R-:W-:Y:S01]  /*cdb0*/  @!P4 FMUL R47, R47, 0.5 ;  /* 0x3f0000002f2fc820 */ /* 0x000fe20000400000 */
[----:B------:R-:W-:-:S03]  /*cdc0*/  FSETP.GEU.AND P2, PT, R45, -126, PT ;  /* 0xc2fc00002d00780b */ /* 0x000fc60003f4e000 */
[----:B------:R-:W-:Y:S01]  /*cdd0*/  @!P3 FMUL R23, R23, 0.5 ;  /* 0x3f0000001717b820 */ /* 0x000fe20000400000 */
[----:B------:R-:W1:Y:S05]  /*cde0*/  MUFU.EX2 R51, R51 ;  /* 0x0000003300337308 */ /* 0x000e6a0000000800 */
[----:B------:R-:W-:-:S03]  /*cdf0*/  @!P5 FMUL R25, R25, 0.5 ;  /* 0x3f0000001919d820 */ /* 0x000fc60000400000 */
[----:B------:R-:W2:Y:S01]  /*ce00*/  MUFU.EX2 R47, R47 ;  /* 0x0000002f002f7308 */ /* 0x000ea20000000800 */
[----:B------:R-:W-:Y:S01]  /*ce10*/  @!P2 FMUL R45, R45, 0.5 ;  /* 0x3f0000002d2da820 */ /* 0x000fe20000400000 */
[----:B------:R-:W-:-:S06]  /*ce20*/  FFMA R41, R66, UR4, -R48 ;  /* 0x0000000442297c23 */ /* 0x000fcc0008000830 */
        /* <DEDUP_REMOVED lines=8> */
[--C-:B------:R-:W-:Y:S01]  /*ceb0*/  FFMA R43, R70, UR4, -R48.reuse ;  /* 0x00000004462b7c23 */ /* 0x100fe20008000830 */
[----:B------:R-:W-:Y:S01]  /*cec0*/  FFMA R37, R74, UR4, -R48 ;  /* 0x000000044a257c23 */ /* 0x000fe20008000830 */
[----:B---3--:R-:W-:-:S03]  /*ced0*/  @!P3 FMUL R23, R23, R23 ;  /* 0x000000171717b220 */ /* 0x008fc60000400000 */
[----:B------:R-:W-:Y:S01]  /*cee0*/  FSETP.GEU.AND P3, PT, R43, -126, PT ;  /* 0xc2fc00002b00780b */ /* 0x000fe20003f6e000 */
[----:B----4-:R-:W-:Y:S01]  /*cef0*/  @!P5 FMUL R25, R25, R25 ;  /* 0x000000191919d220 */ /* 0x010fe20000400000 */
[----:B------:R-:W-:Y:S01]  /*cf00*/  FSETP.GEU.AND P5, PT, R37, -126, PT ;  /* 0xc2fc00002500780b */ /* 0x000fe20003fae000 */
[----:B------:R-:W-:Y:S01]  /*cf10*/  FFMA R26, R67, UR4, -R48 ;  /* 0x00000004431a7c23 */ /* 0x000fe20008000830 */
[----:B------:R-:W-:Y:S01]  /*cf20*/  @!P6 FMUL R41, R41, 0.5 ;  /* 0x3f0000002929e820 */ /* 0x000fe20000400000 */
[----:B------:R-:W-:Y:S01]  /*cf30*/  @!P4 FMUL R27, R27, 0.5 ;  /* 0x3f0000001b1bc820 */ /* 0x000fe20000400000 */
[----:B-1----:R-:W-:Y:S02]  /*cf40*/  @!P2 FMUL R45, R45, R45 ;  /* 0x0000002d2d2da220 */ /* 0x002fe40000400000 */
[----:B------:R-:W-:Y:S02]  /*cf50*/  FSETP.GEU.AND P2, PT, R26, -126, PT ;  /* 0xc2fc00001a00780b */ /* 0x000fe40003f4e000 */
[----:B------:R-:W1:Y:S03]  /*cf60*/  MUFU.EX2 R41, R41 ;  /* 0x0000002900297308 */ /* 0x000e660000000800 */
[----:B------:R-:W-:-:S02]  /*cf70*/  @!P3 FMUL R43, R43, 0.5 ;  /* 0x3f0000002b2bb820 */ /* 0x000fc40000400000 */
[----:B------:R-:W-:-:S03]  /*cf80*/  @!P5 FMUL R37, R37, 0.5 ;  /* 0x3f0000002525d820 */ /* 0x000fc60000400000 */
[----:B------:R-:W2:Y:S01]  /*cf90*/  MUFU.EX2 R27, R27 ;  /* 0x0000001b001b7308 */ /* 0x000ea20000000800 */
[----:B------:R-:W-:Y:S02]  /*cfa0*/  FFMA R28, R75, UR4, -R48 ;  /* 0x000000044b1c7c23 */ /* 0x000fe40008000830 */
[----:B------:R-:W-:-:S05]  /*cfb0*/  @!P2 FMUL R26, R26, 0.5 ;  /* 0x3f0000001a1aa820 */ /* 0x000fca0000400000 */
        /* <DEDUP_REMOVED lines=51> */
[----:B------:R-:W-:Y:S01]  /*d2f0*/  FFMA R73, R122, UR4, -R48 ;  /* 0x000000047a497c23 */ /* 0x000fe20008000830 */
[----:B------:R-:W-:-:S06]  /*d300*/  MOV R122, R85 ;  /* 0x00000055007a7202 */ /* 0x000fcc0000000f00 */
[----:B------:R-:W4:Y:S01]  /*d310*/  MUFU.EX2 R67, R67 ;  /* 0x0000004300437308 */ /* 0x000f220000000800 */
[----:B------:R-:W-:Y:S01]  /*d320*/  FFMA R85, R138, UR4, -R48 ;  /* 0x000000048a557c23 */ /* 0x000fe20008000830 */
[----:B-1----:R-:W-:Y:S01]  /*d330*/  @!P6 FMUL R35, R35, R35 ;  /* 0x000000232323e220 */ /* 0x002fe20000400000 */
[----:B------:R-:W-:Y:S01]  /*d340*/  FSETP.GEU.AND P6, PT, R69, -126, PT ;  /* 0xc2fc00004500780b */ /* 0x000fe20003fce000 */
[----:B--2---:R-:W-:-:S04]  /*d350*/  @!P4 FMUL R66, R66, R66 ;  /* 0x000000424242c220 */ /* 0x004fc80000400000 */
[----:B------:R-:W1:Y:S01]  /*d360*/  MUFU.EX2 R29, R29 ;  /* 0x0000001d001d7308 */ /* 0x000e620000000800 */
[----:B------:R-:W-:Y:S01]  /*d370*/  FSETP.GEU.AND P4, PT, R85, -126, PT ;  /* 0xc2fc00005500780b */ /* 0x000fe20003f8e000 */
[--C-:B------:R-:W-:Y:S01]  /*d380*/  FFMA R70, R98, UR4, -R48.reuse ;  /* 0x0000000462467c23 */ /* 0x100fe20008000830 */
[----:B------:R-:W-:Y:S01]  /*d390*/  FFMA R74, R123, UR4, -R48 ;  /* 0x000000047b4a7c23 */ /* 0x000fe20008000830 */
[----:B---3--:R-:W-:-:S03]  /*d3a0*/  @!P3 FMUL R65, R65, R65 ;  /* 0x000000414141b220 */ /* 0x008fc60000400000 */
[----:B------:R-:W-:Y:S01]  /*d3b0*/  FSETP.GEU.AND P3, PT, R70, -126, PT ;  /* 0xc2fc00004600780b */ /* 0x000fe20003f6e000 */
[----:B----4-:R-:W-:Y:S01]  /*d3c0*/  @!P5 FMUL R67, R67, R67 ;  /* 0x000000434343d220 */ /* 0x010fe20000400000 */
[----:B------:R-:W-:Y:S01]  /*d3d0*/  FSETP.GEU.AND P5, PT, R74, -126, PT ;  /* 0xc2fc00004a00780b */ /* 0x000fe20003fae000 */
[----:B------:R-:W-:-:S04]  /*d3e0*/  @!P6 FMUL R69, R69, 0.5 ;  /* 0x3f0000004545e820 */ /* 0x000fc80000400000 */
[----:B------:R-:W-:Y:S01]  /*d3f0*/  @!P4 FMUL R85, R85, 0.5 ;  /* 0x3f0000005555c820 */ /* 0x000fe20000400000 */
[----:B-1----:R-:W-:Y:S01]  /*d400*/  @!P2 FMUL R29, R29, R29 ;  /* 0x0000001d1d1da220 */ /* 0x002fe20000400000 */
[----:B------:R-:W-:Y:S01]  /*d410*/  FSETP.GEU.AND P2, PT, R73, -126, PT ;  /* 0xc2fc00004900780b */ /* 0x000fe20003f4e000 */
[----:B------:R-:W1:Y:S03]  /*d420*/  MUFU.EX2 R69, R69 ;  /* 0x0000004500457308 */ /* 0x000e660000000800 */
[----:B------:R-:W-:Y:S02]  /*d430*/  @!P3 FMUL R70, R70, 0.5 ;  /* 0x3f0000004646b820 */ /* 0x000fe40000400000 */
[----:B------:R-:W-:-:S03]  /*d440*/  @!P5 FMUL R74, R74, 0.5 ;  /* 0x3f0000004a4ad820 */ /* 0x000fc60000400000 */
[----:B------:R-:W2:Y:S01]  /*d450*/  MUFU.EX2 R85, R85 ;  /* 0x0000005500557308 */ /* 0x000ea20000000800 */
[----:B------:R-:W-:-:S03]  /*d460*/  FFMA R94, R107, UR4, -R48 ;  /* 0x000000046b5e7c23 */ /* 0x000fc60008000830 */
[----:B------:R-:W-:-:S04]  /*d470*/  @!P2 FMUL R73, R73, 0.5 ;  /* 0x3f0000004949a820 */ /* 0x000fc80000400000 */
        /* <DEDUP_REMOVED lines=9> */
[--C-:B------:R-:W-:Y:S01]  /*d510*/  FFMA R71, R110, UR4, -R48.reuse ;  /* 0x000000046e477c23 */ /* 0x100fe20008000830 */
[----:B------:R-:W-:Y:S01]  /*d520*/  FFMA R92, R111, UR4, -R48 ;  /* 0x000000046f5c7c23 */ /* 0x000fe20008000830 */
[----:B---3--:R-:W-:Y:S01]  /*d530*/  @!P3 FMUL R70, R70, R70 ;  /* 0x000000464646b220 */ /* 0x008fe20000400000 */
[----:B------:R-:W-:Y:S01]  /*d540*/  IMAD.MOV.U32 R111, RZ, RZ, R88 ;  /* 0x000000ffff6f7224 */ /* 0x000fe200078e0058 */
[----:B------:R-:W-:Y:S01]  /*d550*/  FSETP.GEU.AND P3, PT, R75, -126, PT ;  /* 0xc2fc00004b00780b */ /* 0x000fe20003f6e000 */
[--C-:B------:R-:W-:Y:S01]  /*d560*/  FFMA R88, R114, UR4, -R48.reuse ;  /* 0x0000000472587c23 */ /* 0x100fe20008000830 */
[----:B----4-:R-:W-:Y:S01]  /*d570*/  @!P5 FMUL R74, R74, R74 ;  /* 0x0000004a4a4ad220 */ /* 0x010fe20000400000 */
[----:B------:R-:W-:Y:S02]  /*d580*/  FSETP.GEU.AND P5, PT, R71, -126, PT ;  /* 0xc2fc00004700780b */ /* 0x000fe40003fae000 */
[----:B------:R-:W-:Y:S01]  /*d590*/  MOV R114, R89 ;  /* 0x0000005900727202 */ /* 0x000fe20000000f00 */
[----:B------:R-:W-:Y:S01]  /*d5a0*/  FFMA R89, R139, UR4, -R48 ;  /* 0x000000048b597c23 */ /* 0x000fe20008000830 */
[----:B------:R-:W-:Y:S01]  /*d5b0*/  @!P6 FMUL R94, R94, 0.5 ;  /* 0x3f0000005e5ee820 */ /* 0x000fe20000400000 */
[----:B------:R-:W-:Y:S01]  /*d5c0*/  @!P4 FMUL R98, R98, 0.5 ;  /* 0x3f0000006262c820 */ /* 0x000fe20000400000 */
[----:B-1----:R-:W-:-:S02]  /*d5d0*/  @!P2 FMUL R73, R73, R73 ;  /* 0x000000494949a220 */ /* 0x002fc40000400000 */
[----:B------:R-:W-:Y:S02]  /*d5e0*/  FSETP.GEU.AND P2, PT, R89, -126, PT ;  /* 0xc2fc00005900780b */ /* 0x000fe40003f4e000 */
[----:B------:R-:W1:Y:S01]  /*d5f0*/  MUFU.EX2 R94, R94 ;  /* 0x0000005e005e7308 */ /* 0x000e620000000800 */
[----:B------:R-:W-:Y:S02]  /*d600*/  @!P3 FMUL R75, R75, 0.5 ;  /* 0x3f0000004b4bb820 */ /* 0x000fe40000400000 */
[----:B------:R-:W-:-:S05]  /*d610*/  @!P5 FMUL R71, R71, 0.5 ;  /* 0x3f0000004747d820 */ /* 0x000fca0000400000 */
[----:B------:R-:W2:Y:S01]  /*d620*/  MUFU.EX2 R98, R98 ;  /* 0x0000006200627308 */ /* 0x000ea20000000800 */
[----:B------:R-:W-:Y:S01]  /*d630*/  FFMA R90, R115, UR4, -R48 ;  /* 0x00000004735a7c23 */ /* 0x000fe20008000830 */
[----:B------:R-:W-:Y:S02]  /*d640*/  IMAD.MOV.U32 R115, RZ, RZ, R72 ;  /* 0x000000ffff737224 */ /* 0x000fe400078e0048 */
[----:B------:R-:W-:Y:S01]  /*d650*/  @!P2 FMUL R89, R89, 0.5 ;  /* 0x3f0000005959a820 */ /* 0x000fe20000400000 */
[----:B------:R-:W-:-:S03]  /*d660*/  FFMA R72, R118, UR4, -R48 ;  /* 0x0000000476487c23 */ /* 0x000fc60008000830 */
[----:B------:R-:W3:Y:S01]  /*d670*/  MUFU.EX2 R75, R75 ;  /* 0x0000004b004b7308 */ /* 0x000ee20000000800 */
[----:B------:R-:W-:Y:S01]  /*d680*/  MOV R118, R84 ;  /* 0x0000005400767202 */ /* 0x000fe20000000f00 */
[----:B------:R-:W-:-:S06]  /*d690*/  FFMA R84, R142, UR4, -R48 ;  /* 0x000000048e547c23 */ /* 0x000fcc0008000830 */
[----:B------:R-:W4:Y:S01]  /*d6a0*/  MUFU.EX2 R71, R71 ;  /* 0x0000004700477308 */ /* 0x000f220000000800 */
[----:B-1----:R-:W-:Y:S01]  /*d6b0*/  @!P6 FMUL R94, R94, R94 ;  /* 0x0000005e5e5ee220 */ /* 0x002fe20000400000 */
[----:B------:R-:W-:Y:S01]  /*d6c0*/  FSETP.GEU.AND P6, PT, R84, -126, PT ;  /* 0xc2fc00005400780b */ /* 0x000fe20003fce000 */
[----:B--2---:R-:W-:Y:S01]  /*d6d0*/  @!P4 FMUL R98, R98, R98 ;  /* 0x000000626262c220 */ /* 0x004fe20000400000 */
[----:B------:R-:W-:-:S04]  /*d6e0*/  MOV R126, R80 ;  /* 0x00000050007e7202 */ /* 0x000fc80000000f00 */
        /* <DEDUP_REMOVED lines=8> */
[----:B------:R-:W-:Y:S01]  /*d770*/  FFMA R95, R102, UR4, -R48 ;  /* 0x00000004665f7c23 */ /* 0x000fe20008000830 */
[----:B------:R-:W-:-:S03]  /*d780*/  @!P6 FMUL R84, R84, 0.5 ;  /* 0x3f0000005454e820 */ /* 0x000fc60000400000 */
[----:B------:R-:W-:Y:S01]  /*d790*/  @!P4 FMUL R92, R92, 0.5 ;  /* 0x3f0000005c5cc820 */ /* 0x000fe20000400000 */
[----:B-1----:R-:W-:Y:S01]  /*d7a0*/  @!P2 FMUL R89, R89, R89 ;  /* 0x000000595959a220 */ /* 0x002fe20000400000 */
[----:B------:R-:W-:Y:S01]  /*d7b0*/  FSETP.GEU.AND P2, PT, R95, -126, PT ;  /* 0xc2fc00005f00780b */ /* 0x000fe20003f4e000 */
[----:B------:R-:W1:Y:S03]  /*d7c0*/  MUFU.EX2 R84, R84 ;  /* 0x0000005400547308 */ /* 0x000e660000000800 */
[----:B------:R-:W-:Y:S02]  /*d7d0*/  @!P3 FMUL R80, R80, 0.5 ;  /* 0x3f0000005050b820 */ /* 0x000fe40000400000 */
[----:B------:R-:W-:-:S03]  /*d7e0*/  @!P5 FMUL R91, R91, 0.5 ;  /* 0x3f0000005b5bd820 */ /* 0x000fc60000400000 */
[----:B------:R-:W2:Y:S01]  /*d7f0*/  MUFU.EX2 R92, R92 ;  /* 0x0000005c005c7308 */ /* 0x000ea20000000800 */
[----:B------:R-:W-:-:S03]  /*d800*/  IMAD.MOV.U32 R123, RZ, RZ, R81 ;  /* 0x000000ffff7b7224 */ /* 0x000fc600078e0051 */
        /* <DEDUP_REMOVED lines=16> */
[----:B------:R-:W-:Y:S01]  /*d910*/  MOV R130, R52 ;  /* 0x0000003400827202 */ /* 0x000fe20000000f00 */
[----:B------:R-:W-:Y:S01]  /*d920*/  FADD R54, R61, R29 ;  /* 0x0000001d3d367221 */ /* 0x000fe20000000000 */
[----:B------:R-:W-:Y:S01]  /*d930*/  FADD R52, R45, R73 ;  /* 0x000000492d347221 */ /* 0x000fe20000000000 */
[----:B------:R-:W-:Y:S01]  /*d940*/  @!P6 FMUL R81, R81, 0.5 ;  /* 0x3f0000005151e820 */ /* 0x000fe20000400000 */
[----:B------:R-:W-:Y:S01]  /*d950*/  @!P4 FMUL R88, R88, 0.5 ;  /* 0x3f0000005858c820 */ /* 0x000fe20000400000 */
[----:B-1----:R-:W-:Y:S01]  /*d960*/  @!P2 FMUL R95, R95, R95 ;  /* 0x0000005f5f5fa220 */ /* 0x002fe20000400000 */
[----:B------:R-:W-:Y:S01]  /*d970*/  FADD R59, R54, R52 ;  /* 0x00000034363b7221 */ /* 0x000fe20000000000 */
[----:B------:R-:W-:Y:S01]  /*d980*/  FSETP.GEU.AND P2, PT, R82, -126, PT ;  /* 0xc2fc00005200780b */ /* 0x000fe20003f4e000 */
[----:B------:R-:W-:Y:S01]  /*d990*/  FADD R54, R53, R69 ;  /* 0x0000004535367221 */ /* 0x000fe20000000000 */
[----:B------:R-:W-:Y:S01]  /*d9a0*/  FADD R52, R37, R85 ;  /* 0x0000005525347221 */ /* 0x000fe20000000000 */
[----:B------:R-:W1:Y:S01]  /*d9b0*/  MUFU.EX2 R81, R81 ;  /* 0x0000005100517308 */ /* 0x000e620000000800 */
[----:B------:R-:W-:Y:S01]  /*d9c0*/  @!P3 FMUL R78, R78, 0.5 ;  /* 0x3f0000004e4eb820 */ /* 0x000fe20000400000 */
[----:B------:R-:W-:Y:S01]  /*d9d0*/  @!P5 FMUL R96, R96, 0.5 ;  /* 0x3f0000006060d820 */ /* 0x000fe20000400000 */
[----:B------:R-:W-:Y:S01]  /*d9e0*/  FADD R58, R54, R52 ;  /* 0x00000034363a7221 */ /* 0x000fe20000000000 */
[----:B------:R-:W-:Y:S01]  /*d9f0*/  FADD R54, R22, R65 ;  /* 0x0000004116367221 */ /* 0x000fe20000000000 */
[----:B------:R-:W-:-:S03]  /*da00*/  FADD R52, R23, R74 ;  /* 0x0000004a17347221 */ /* 0x000fc60000000000 */
[----:B------:R-:W2:Y:S01]  /*da10*/  MUFU.EX2 R88, R88 ;  /* 0x0000005800587308 */ /* 0x000ea20000000800 */
[----:B------:R-:W-:Y:S02]  /*da20*/  IMAD.MOV.U32 R127, RZ, RZ, R56 ;  /* 0x000000ffff7f7224 */ /* 0x000fe400078e0038 */
[----:B------:R-:W-:Y:S01]  /*da30*/  FADD R56, R54, R52 ;  /* 0x0000003436387221 */ /* 0x000fe20000000000 */
[----:B------:R-:W-:Y:S01]  /*da40*/  FADD R54, R44, R94 ;  /* 0x0000005e2c367221 */ /* 0x000fe20000000000 */
[----:B------:R-:W-:Y:S01]  /*da50*/  FADD R52, R28, R89 ;  /* 0x000000591c347221 */ /* 0x000fe20000000000 */
[----:B------:R-:W-:Y:S02]  /*da60*/  @!P2 FMUL R82, R82, 0.5 ;  /* 0x3f0000005252a820 */ /* 0x000fe40000400000 */
[----:B------:R-:W3:Y:S01]  /*da70*/  MUFU.EX2 R78, R78 ;  /* 0x0000004e004e7308 */ /* 0x000ee20000000800 */
[----:B------:R-:W-:Y:S01]  /*da80*/  FADD R52, R54, R52 ;  /* 0x0000003436347221 */ /* 0x000fe20000000000 */
[----:B------:R-:W-:-:S06]  /*da90*/  FFMA R79, R147, UR4, -R48 ;  /* 0x00000004934f7c23 */ /* 0x000fcc0008000830 */
[----:B------:R-:W4:Y:S01]  /*daa0*/  MUFU.EX2 R96, R96 ;  /* 0x0000006000607308 */ /* 0x000f220000000800 */
[----:B------:R-:W-:Y:S01]  /*dab0*/  FADD R107, R56, R52 ;  /* 0x00000034386b7221 */ /* 0x000fe20000000000 */
[----:B------:R-:W-:Y:S01]  /*dac0*/  FADD R54, R36, R66 ;  /* 0x0000004224367221 */ /* 0x000fe20000000000 */
[----:B------:R-:W-:Y:S01]  /*dad0*/  FADD R52, R47, R75 ;  /* 0x0000004b2f347221 */ /* 0x000fe20000000000 */
[----:B-1----:R-:W-:Y:S01]  /*dae0*/  @!P6 FMUL R81, R81, R81 ;  /* 0x000000515151e220 */ /* 0x002fe20000400000 */
[----:B------:R-:W-:-:S03]  /*daf0*/  FSETP.GEU.AND P6, PT, R90, -126, PT ;  /* 0xc2fc00005a00780b */ /* 0x000fc60003fce000 */
[----:B------:R-:W1:Y:S01]  /*db00*/  MUFU.EX2 R82, R82 ;  /* 0x0000005200527308 */ /* 0x000e620000000800 */
[----:B--2---:R-:W-:Y:S01]  /*db10*/  @!P4 FMUL R88, R88, R88 ;  /* 0x000000585858c220 */ /* 0x004fe20000400000 */
[----:B------:R-:W-:Y:S01]  /*db20*/  FSETP.GEU.AND P4, PT, R79, -126, PT ;  /* 0xc2fc00004f00780b */ /* 0x000fe20003f8e000 */
[----:B------:R-:W-:Y:S01]  /*db30*/  FADD R56, R54, R52 ;  /* 0x0000003436387221 */ /* 0x000fe20000000000 */
[----:B------:R-:W-:Y:S01]  /*db40*/  FFMA R83, R134, UR4, -R48 ;  /* 0x0000000486537c23 */ /* 0x000fe20008000830 */
[----:B------:R-:W-:Y:S01]  /*db50*/  FADD R54, R32, R71 ;  /* 0x0000004720367221 */ /* 0x000fe20000000000 */
[----:B------:R-:W-:Y:S01]  /*db60*/  FADD R52, R39, R84 ;  /* 0x0000005427347221 */ /* 0x000fe20000000000 */
[----:B---3--:R-:W-:Y:S01]  /*db70*/  @!P3 FMUL R78, R78, R78 ;  /* 0x0000004e4e4eb220 */ /* 0x008fe20000400000 */
[----:B------:R-:W-:Y:S01]  /*db80*/  FSETP.GEU.AND P3, PT, R72, -126, PT ;  /* 0xc2fc00004800780b */ /* 0x000fe20003f6e000 */
[----:B----4-:R-:W-:Y:S01]  /*db90*/  @!P5 FMUL R96, R96, R96 ;  /* 0x000000606060d220 */ /* 0x010fe20000400000 */
[----:B------:R-:W-:Y:S01]  /*dba0*/  FADD R52, R54, R52 ;  /* 0x0000003436347221 */ /* 0x000fe20000000000 */
[----:B------:R-:W-:Y:S01]  /*dbb0*/  FSETP.GEU.AND P5, PT, R83, -126, PT ;  /* 0xc2fc00005300780b */ /* 0x000fe20003fae000 */
[----:B------:R-:W-:-:S02]  /*dbc0*/  IMAD.MOV.U32 R62, RZ, RZ, R77 ;  /* 0x000000ffff3e7224 */ /* 0x000fc400078e004d */
[----:B------:R-:W-:Y:S01]  /*dbd0*/  FFMA R77, R150, UR4, -R48 ;  /* 0x00000004964d7c23 */ /* 0x000fe20008000830 */
[----:B------:R-:W-:Y:S01]  /*dbe0*/  FADD R106, R56, R52 ;  /* 0x00000034386a7221 */ /* 0x000fe20000000000 */
        /* <DEDUP_REMOVED lines=17> */
[----:B------:R-:W-:Y:S01]  /*dd00*/  FADD R56, R54, R52 ;  /* 0x0000003436387221 */ /* 0x000fe20000000000 */
[----:B------:R-:W-:Y:S01]  /*dd10*/  FADD R54, R49, R88 ;  /* 0x0000005831367221 */ /* 0x000fe20000000000 */
[----:B------:R-:W-:Y:S01]  /*dd20*/  FADD R52, R33, R78 ;  /* 0x0000004e21347221 */ /* 0x000fe20000000000 */
[----:B------:R-:W-:-:S04]  /*dd30*/  @!P2 FMUL R77, R77, 0.5 ;  /* 0x3f0000004d4da820 */ /* 0x000fc80000400000 */
[----:B------:R-:W3:Y:S01]  /*dd40*/  MUFU.EX2 R72, R72 ;  /* 0x0000004800487308 */ /* 0x000ee20000000800 */
[----:B------:R-:W-:Y:S01]  /*dd50*/  FFMA R55, R55, UR4, -R48 ;  /* 0x0000000437377c23 */ /* 0x000fe20008000830 */
[----:B------:R-:W-:-:S06]  /*dd60*/  FADD R52, R54, R52 ;  /* 0x0000003436347221 */ /* 0x000fcc0000000000 */
[----:B------:R-:W4:Y:S01]  /*dd70*/  MUFU.EX2 R83, R83 ;  /* 0x0000005300537308 */ /* 0x000f220000000800 */
[----:B------:R-:W-:Y:S01]  /*dd80*/  FADD R63, R56, R52 ;  /* 0x00000034383f7221 */ /* 0x000fe20000000000 */
[----:B-1----:R-:W-:Y:S01]  /*dd90*/  @!P6 FMUL R90, R90, R90 ;  /* 0x0000005a5a5ae220 */ /* 0x002fe20000400000 */
[----:B------:R-:W-:Y:S01]  /*dda0*/  FADD R54, R38, R98 ;  /* 0x0000006226367221 */ /* 0x000fe20000000000 */
[----:B------:R-:W-:Y:S01]  /*ddb0*/  FADD R52, R26, R82 ;  /* 0x000000521a347221 */ /* 0x000fe20000000000 */
[----:B------:R-:W-:-:S03]  /*ddc0*/  FSETP.GEU.AND P6, PT, R55, -126, PT ;  /* 0xc2fc00003700780b */ /* 0x000fc60003fce000 */
[----:B------:R-:W1:Y:S01]  /*ddd0*/  MUFU.EX2 R77, R77 ;  /* 0x0000004d004d7308 */ /* 0x000e620000000800 */
[----:B--2---:R-:W-:Y:S01]  /*dde0*/  @!P4 FMUL R79, R79, R79 ;  /* 0x0000004f4f4fc220 */ /* 0x004fe20000400000 */
[--C-:B------:R-:W-:Y:S01]  /*ddf0*/  FFMA R87, R87, UR4, -R48.reuse ;  /* 0x0000000457577c23 */ /* 0x100fe20008000830 */
[----:B------:R-:W-:Y:S01]  /*de00*/  FFMA R119, R119, UR4, -R48 ;  /* 0x0000000477777c23 */ /* 0x000fe20008000830 */
[----:B------:R-:W-:Y:S01]  /*de10*/  FADD R56, R54, R52 ;  /* 0x0000003436387221 */ /* 0x000fe20000000000 */
[----:B------:R-:W-:Y:S01]  /*de20*/  FADD R54, R50, R90 ;  /* 0x0000005a32367221 */ /* 0x000fe20000000000 */
[----:B------:R-:W-:Y:S01]  /*de30*/  FADD R52, R31, R79 ;  /* 0x0000004f1f347221 */ /* 0x000fe20000000000 */
[----:B---3--:R-:W-:Y:S01]  /*de40*/  @!P3 FMUL R72, R72, R72 ;  /* 0x000000484848b220 */ /* 0x008fe20000400000 */
[----:B------:R-:W-:Y:S01]  /*de50*/  FSETP.GEU.AND P3, PT, R87, -126, PT ;  /* 0xc2fc00005700780b */ /* 0x000fe20003f6e000 */
[----:B----4-:R-:W-:Y:S01]  /*de60*/  @!P5 FMUL R83, R83, R83 ;  /* 0x000000535353d220 */ /* 0x010fe20000400000 */
[----:B------:R-:W-:Y:S01]  /*de70*/  FADD R52, R54, R52 ;  /* 0x0000003436347221 */ /* 0x000fe20000000000 */
[----:B------:R-:W-:Y:S01]  /*de80*/  FSETP.GEU.AND P5, PT, R119, -126, PT ;  /* 0xc2fc00007700780b */ /* 0x000fe20003fae000 */
[----:B------:R-:W-:Y:S01]  /*de90*/  FADD R103, R59, R58 ;  /* 0x0000003a3b677221 */ /* 0x000fe20000000000 */
[----:B------:R-:W-:Y:S01]  /*dea0*/  FFMA R86, R135, UR4, -R48 ;  /* 0x0000000487567c23 */ /* 0x000fe20008000830 */
[----:B------:R-:W-:Y:S01]  /*deb0*/  @!P6 FMUL R55, R55, 0.5 ;  /* 0x3f0000003737e820 */ /* 0x000fe20000400000 */
[----:B------:R-:W-:Y:S01]  /*dec0*/  FADD R59, R56, R52 ;  /* 0x00000034383b7221 */ /* 0x000fe20000000000 */
[----:B------:R-:W-:Y:S01]  /*ded0*/  FFMA R48, R151, UR4, -R48 ;  /* 0x0000000497307c23 */ /* 0x000fe20008000830 */
[----:B------:R-:W-:Y:S01]  /*dee0*/  FADD R54, R34, R95 ;  /* 0x0000005f22367221 */ /* 0x000fe20000000000 */
[----:B------:R-:W-:Y:S01]  /*def0*/  FADD R52, R43, R83 ;  /* 0x000000532b347221 */ /* 0x000fe20000000000 */
[----:B-1----:R-:W-:Y:S01]  /*df00*/  @!P2 FMUL R77, R77, R77 ;  /* 0x0000004d4d4da220 */ /* 0x002fe20000400000 */
[----:B------:R-:W2:Y:S01]  /*df10*/  LDL.LU R151, [R1+0x58] ;  /* 0x0000580001977983 */ /* 0x000ea20000300800 */
[----:B------:R-:W-:Y:S01]  /*df20*/  MOV R138, R76 ;  /* 0x0000004c008a7202 */ /* 0x000fe20000000f00 */
[----:B------:R1:W-:Y:S02]  /*df30*/  MUFU.EX2 R102, R55 ;  /* 0x0000003700667308 */ /* 0x0003e40000000800 */
[----:B------:R-:W3:Y:S04]  /*df40*/  LDL.LU R150, [R1+0x5c] ;  /* 0x00005c0001967983 */ /* 0x000ee80000300800 */
[----:B------:R-:W4:Y:S01]  /*df50*/  LDL.LU R147, [R1+0x68] ;  /* 0x0000680001937983 */ /* 0x000f220000300800 */
[----:B-1----:R-:W-:-:S03]  /*df60*/  FADD R55, R54, R52 ;  /* 0x0000003436377221 */ /* 0x002fc60000000000 */
[----:B------:R-:W4:Y:S01]  /*df70*/  LDL.LU R146, [R1+0x6c] ;  /* 0x00006c0001927983 */ /* 0x000f220000300800 */
[----:B------:R-:W-:Y:S01]  /*df80*/  FADD R54, R51, R72 ;  /* 0x0000004833367221 */ /* 0x000fe20000000000 */
[----:B------:R-:W-:Y:S02]  /*df90*/  FADD R52, R35, R77 ;  /* 0x0000004d23347221 */ /* 0x000fe40000000000 */
[----:B------:R-:W4:Y:S01]  /*dfa0*/  LDL.LU R143, [R1+0x78] ;  /* 0x00007800018f7983 */ /* 0x000f220000300800 */
[----:B------:R-:W-:Y:S01]  /*dfb0*/  @!P3 FMUL R87, R87, 0.5 ;  /* 0x3f0000005757b820 */ /* 0x000fe20000400000 */
[----:B------:R-:W-:Y:S02]  /*dfc0*/  F2FP.F16.F32.PACK_AB R62, R138, R62 ;  /* 0x0000003e8a3e723e */ /* 0x000fe400000000ff */
[----:B------:R-:W4:Y:S01]  /*dfd0*/  LDL.LU R142, [R1+0x7c] ;  /* 0x00007c00018e7983 */ /* 0x000f220000300800 */
[----:B------:R-:W-:Y:S01]  /*dfe0*/  @!P5 FMUL R119, R119, 0.5 ;  /* 0x3f0000007777d820 */ /* 0x000fe20000400000 */
[----:B------:R-:W-:-:S02]  /*dff0*/  FADD R54, R54, R52 ;  /* 0x0000003436367221 */ /* 0x000fc40000000000 */
[----:B------:R-:W4:Y:S01]  /*e000*/  LDL.LU R139, [R1+0x8] ;  /* 0x00000800018b7983 */ /* 0x000f220000300800 */
[----:B------:R-:W-:-:S03]  /*e010*/  FMUL R52, R60, UR4 ;  /* 0x000000043c347c20 */ /* 0x000fc60008400000 */
[----:B------:R-:W4:Y:S01]  /*e020*/  LDL.LU R138, [R1+0xc] ;  /* 0x00000c00018a7983 */ /* 0x000f220000300800 */
[----:B------:R-:W-:-:S03]  /*e030*/  F2FP.F16.F32.PACK_AB R60, R130, R127 ;  /* 0x0000007f823c723e */ /* 0x000fc600000000ff */
[----:B------:R-:W4:Y:S01]  /*e040*/  LDL.LU R135, [R1+0x18] ;  /* 0x0000180001877983 */ /* 0x000f220000300800 */
[----:B------:R-:W-:Y:S03]  /*e050*/  MUFU.EX2 R99, R87 ;  /* 0x0000005700637308 */ /* 0x000fe60000000800 */
[----:B------:R-:W4:Y:S01]  /*e060*/  LDL.LU R134, [R1+0x1c] ;  /* 0x00001c0001867983 */ /* 0x000f220000300800 */
[----:B------:R-:W-:-:S03]  /*e070*/  FADD R56, R110, R63 ;  /* 0x0000003f6e387221 */ /* 0x000fc60000000000 */
[----:B------:R-:W4:Y:S01]  /*e080*/  LDL.LU R131, [R1+0x28] ;  /* 0x0000280001837983 */ /* 0x000f220000300800 */
[----:B------:R1:W-:Y:S03]  /*e090*/  MUFU.EX2 R87, R119 ;  /* 0x0000007700577308 */ /* 0x0003e60000000800 */
[----:B------:R-:W4:Y:S04]  /*e0a0*/  LDL.LU R130, [R1+0x2c] ;  /* 0x00002c0001827983 */ /* 0x000f280000300800 */
[----:B------:R-:W4:Y:S04]  /*e0b0*/  LDL.LU R127, [R1+0x38] ;  /* 0x00003800017f7983 */ /* 0x000f280000300800 */
[----:B-1----:R-:W4:Y:S04]  /*e0c0*/  LDL.LU R119, [R1+0x3c] ;  /* 0x00003c0001777983 */ /* 0x002f280000300800 */
[----:B------:R-:W4:Y:S04]  /*e0d0*/  LDL.LU R110, [R1+0x48] ;  /* 0x00004800016e7983 */ /* 0x000f280000300800 */
[----:B------:R-:W4:Y:S01]  /*e0e0*/  LDL.LU R63, [R1+0x4c] ;  /* 0x00004c00013f7983 */ /* 0x000f220000300800 */
[----:B------:R-:W-:-:S13]  /*e0f0*/  FSETP.GEU.AND P4, PT, R86, -126, PT ;  /* 0xc2fc00005600780b */ /* 0x000fda0003f8e000 */
[----:B------:R-:W-:-:S06]  /*e100*/  @!P4 FMUL R86, R86, 0.5 ;  /* 0x3f0000005656c820 */ /* 0x000fcc0000400000 */
[----:B------:R-:W1:Y:S01]  /*e110*/  MUFU.EX2 R86, R86 ;  /* 0x0000005600567308 */ /* 0x000e620000000800 */
[----:B------:R-:W-:Y:S01]  /*e120*/  FSETP.GEU.AND P2, PT, R48, -126, PT ;  /* 0xc2fc00003000780b */ /* 0x000fe20003f4e000 */
[----:B-1----:R-:W-:Y:S01]  /*e130*/  @!P4 FMUL R86, R86, R86 ;  /* 0x000000565656c220 */ /* 0x002fe20000400000 */
[----:B------:R-:W-:-:S11]  /*e140*/  FSETP.GEU.AND P4, PT, R52, -126, PT ;  /* 0xc2fc00003400780b */ /* 0x000fd60003f8e000 */
[----:B------:R-:W-:-:S04]  /*e150*/  @!P2 FMUL R48, R48, 0.5 ;  /* 0x3f0000003030a820 */ /* 0x000fc80000400000 */
[----:B------:R1:W1:Y:S01]  /*e160*/  MUFU.EX2 R76, R48 ;  /* 0x00000030004c7308 */ /* 0x0002620000000800 */
[----:B------:R-:W-:-:S07]  /*e170*/  @!P4 FMUL R52, R52, 0.5 ;  /* 0x3f0000003434c820 */ /* 0x000fce0000400000 */
[----:B------:R-:W1:Y:S01]  /*e180*/  MUFU.EX2 R52, R52 ;  /* 0x0000003400347308 */ /* 0x000e620000000800 */
[----:B------:R-:W-:Y:S01]  /*e190*/  FADD R58, R55, R54 ;  /* 0x00000036373a7221 */ /* 0x000fe20000000000 */
[----:B------:R-:W-:Y:S01]  /*e1a0*/  FADD R54, R42, R96 ;  /* 0x000000602a367221 */ /* 0x000fe20000000000 */
[----:B-1----:R-:W-:Y:S01]  /*e1b0*/  FADD R48, R27, R86 ;  /* 0x000000561b307221 */ /* 0x002fe20000000000 */
[----:B------:R-:W-:Y:S01]  /*e1c0*/  @!P6 FMUL R102, R102, R102 ;  /* 0x000000666666e220 */ /* 0x000fe20000400000 */
[----:B------:R-:W-:Y:S01]  /*e1d0*/  @!P3 FMUL R99, R99, R99 ;  /* 0x000000636363b220 */ /* 0x000fe20000400000 */
[----:B------:R-:W-:Y:S01]  /*e1e0*/  @!P5 FMUL R87, R87, R87 ;  /* 0x000000575757d220 */ /* 0x000fe20000400000 */
[----:B------:R-:W-:Y:S01]  /*e1f0*/  @!P2 FMUL R76, R76, R76 ;  /* 0x0000004c4c4ca220 */ /* 0x000fe20000400000 */
[----:B------:R-:W-:Y:S02]  /*e200*/  FADD R55, R54, R48 ;  /* 0x0000003036377221 */ /* 0x000fe40000000000 */
[----:B------:R-:W-:Y:S01]  /*e210*/  FADD R54, R102, R87 ;  /* 0x0000005766367221 */ /* 0x000fe20000000000 */
[----:B------:R-:W-:Y:S01]  /*e220*/  FADD R48, R99, R76 ;  /* 0x0000004c63307221 */ /* 0x000fe20000000000 */
[----:B------:R-:W-:-:S03]  /*e230*/  @!P4 FMUL R52, R52, R52 ;  /* 0x000000343434c220 */ /* 0x000fc60000400000 */
[----:B------:R-:W-:Y:S01]  /*e240*/  FADD R48, R54, R48 ;  /* 0x0000003036307221 */ /* 0x000fe20000000000 */
[----:B------:R-:W-:-:S03]  /*e250*/  FADD R54, R106, R58 ;  /* 0x0000003a6a367221 */ /* 0x000fc60000000000 */
[----:B------:R-:W-:Y:S01]  /*e260*/  FADD R48, R55, R48 ;  /* 0x0000003037307221 */ /* 0x000fe20000000000 */
[----:B------:R-:W-:-:S03]  /*e270*/  FADD R55, R107, R59 ;  /* 0x0000003b6b377221 */ /* 0x000fc60000000000 */
[----:B------:R-:W-:Y:S01]  /*e280*/  FADD R48, R103, R48 ;  /* 0x0000003067307221 */ /* 0x000fe20000000000 */
[----:B------:R-:W-:-:S03]  /*e290*/  FADD R54, R56, R54 ;  /* 0x0000003638367221 */ /* 0x000fc60000000000 */
[----:B------:R-:W-:-:S04]  /*e2a0*/  FADD R48, R55, R48 ;  /* 0x0000003037307221 */ /* 0x000fc80000000000 */
[----:B------:R-:W-:Y:S01]  /*e2b0*/  FADD R48, R54, R48 ;  /* 0x0000003036307221 */ /* 0x000fe20000000000 */
[-C--:B--2---:R-:W-:Y:S01]  /*e2c0*/  FMUL R151, R151, R52.reuse ;  /* 0x0000003497977220 */ /* 0x084fe20000400000 */
[-C--:B---3--:R-:W-:Y:S01]  /*e2d0*/  FMUL R150, R150, R52.reuse ;  /* 0x0000003496967220 */ /* 0x088fe20000400000 */
[-C--:B----4-:R-:W-:Y:S01]  /*e2e0*/  FMUL R147, R147, R52.reuse ;  /* 0x0000003493937220 */ /* 0x090fe20000400000 */
        /* <DEDUP_REMOVED lines=9> */
[----:B------:R-:W-:-:S04]  /*e380*/  FMUL R63, R63, R52 ;  /* 0x000000343f3f7220 */ /* 0x000fc80000400000 */
[----:B------:R-:W-:Y:S04]  /*e390*/  STL [R1+0x48], R110 ;  /* 0x0000486e01007387 */ /* 0x000fe80000100800 */
[----:B------:R1:W-:Y:S04]  /*e3a0*/  STL [R1+0x4c], R63 ;  /* 0x00004c3f01007387 */ /* 0x0003e80000100800 */
[----:B------:R-:W-:Y:S04]  /*e3b0*/  STL [R1+0x58], R151 ;  /* 0x0000589701007387 */ /* 0x000fe80000100800 */
[----:B------:R-:W-:Y:S04]  /*e3c0*/  STL [R1+0x5c], R150 ;  /* 0x00005c9601007387 */ /* 0x000fe80000100800 */
[----:B------:R-:W-:Y:S01]  /*e3d0*/  STL [R1+0x68], R147 ;  /* 0x0000689301007387 */ /* 0x000fe20000100800 */
[----:B------:R-:W-:-:S03]  /*e3e0*/  FMUL R130, R130, R52 ;  /* 0x0000003482827220 */ /* 0x000fc60000400000 */
[----:B------:R-:W-:Y:S01]  /*e3f0*/  STL [R1+0x6c], R146 ;  /* 0x00006c9201007387 */ /* 0x000fe20000100800 */
[----:B------:R-:W-:-:S03]  /*e400*/  FMUL R127, R127, R52 ;  /* 0x000000347f7f7220 */ /* 0x000fc60000400000 */
[----:B------:R-:W-:Y:S01]  /*e410*/  STL [R1+0x78], R143 ;  /* 0x0000788f01007387 */ /* 0x000fe20000100800 */
[----:B------:R-:W-:-:S03]  /*e420*/  FMUL R119, R119, R52 ;  /* 0x0000003477777220 */ /* 0x000fc60000400000 */
        /* <DEDUP_REMOVED lines=9> */
[----:B------:R-:W2:Y:S01]  /*e4c0*/  LDL.LU R54, [R1+0xa0] ;  /* 0x0000a00001367983 */ /* 0x000ea20000300800 */
[----:B------:R-:W-:Y:S01]  /*e4d0*/  ULEA UR6, UR5, UR61, 0x3 ;  /* 0x0000003d05067291 */ /* 0x000fe2000f8e183f */
[----:B------:R-:W-:-:S02]  /*e4e0*/  F2FP.F16.F32.PACK_AB R61, R22, R61 ;  /* 0x0000003d163d723e */ /* 0x000fc400000000ff */
[----:B------:R-:W-:Y:S02]  /*e4f0*/  SHF.L.U32 R22, R125, 0x1f, RZ ;  /* 0x0000001f7d167819 */ /* 0x000fe400000006ff */
[----:B------:R-:W-:Y:S01]  /*e500*/  F2FP.F16.F32.PACK_AB R33, R31, R33 ;  /* 0x000000211f21723e */ /* 0x000fe200000000ff */
[-C--:B------:R-:W-:Y:S01]  /*e510*/  FMUL R218, R218, R52.reuse ;  /* 0x00000034dada7220 */ /* 0x080fe20000400000 */
[----:B------:R-:W-:Y:S02]  /*e520*/  F2FP.F16.F32.PACK_AB R47, R25, R47 ;  /* 0x0000002f192f723e */ /* 0x000fe400000000ff */
[----:B------:R3:W4:Y:S01]  /*e530*/  SYNCS.PHASECHK.TRANS64.TRYWAIT P2, [UR6+0x9a000], R22 ;  /* 0x09a00016ff0075a7 */ /* 0x0007220008040146 */
[----:B------:R-:W-:Y:S01]  /*e540*/  F2FP.F16.F32.PACK_AB R29, R65, R29 ;  /* 0x0000001d411d723e */ /* 0x000fe200000000ff */
[----:B------:R-:W-:Y:S01]  /*e550*/  FMUL R219, R219, R52 ;  /* 0x00000034dbdb7220 */ /* 0x000fe20000400000 */
[----:B------:R-:W-:Y:S01]  /*e560*/  F2FP.F16.F32.PACK_AB R31, R67, R66 ;  /* 0x00000042431f723e */ /* 0x000fe200000000ff */
        /* <DEDUP_REMOVED lines=38> */
[----:B-1----:R-:W-:-:S02]  /*e7d0*/  F2FP.F16.F32.PACK_AB R63, R40, R36 ;  /* 0x00000024283f723e */ /* 0x002fc400000000ff */
        /* <DEDUP_REMOVED lines=51> */
[----:B------:R-:W-:Y:S01]  /*eb10*/  F2FP.F16.F32.PACK_AB R106, R112, R113 ;  /* 0x00000071706a723e */ /* 0x000fe200000000ff */
[----:B--2---:R-:W-:Y:S01]  /*eb20*/  FFMA R54, R52, R54, R48 ;  /* 0x0000003634367223 */ /* 0x004fe20000000030 */
[----:B------:R-:W-:Y:S02]  /*eb30*/  F2FP.F16.F32.PACK_AB R52, R114, R111 ;  /* 0x0000006f7234723e */ /* 0x000fe400000000ff */
[----:B------:R-:W-:-:S02]  /*eb40*/  F2FP.F16.F32.PACK_AB R48, R148, R145 ;  /* 0x000000919430723e */ /* 0x000fc400000000ff */
[----:B------:R1:W-:Y:S02]  /*eb50*/  STL [R1+0xa0], R54 ;  /* 0x0000a03601007387 */ /* 0x0003e40000100800 */
[----:B-1----:R-:W-:Y:S01]  /*eb60*/  F2FP.F16.F32.PACK_AB R54, R122, R149 ;  /* 0x000000957a36723e */ /* 0x002fe200000000ff */
[----:B---34-:R-:W-:Y:S06]  /*eb70*/  @!P0 BRA `(.L_x_27) ;  /* 0x0000000000048947 */ /* 0x018fec0003800000 */
[----:B------:R-:W-:Y:S01]  /*eb80*/  BPT.TRAP 0x1 ;  /* 0x000000040000795c */ /* 0x000fe20000300000 */
.L_x_27:
[----:B------:R-:W-:Y:S05]  /*eb90*/  @P2 BRA `(.L_x_28) ;  /* 0x0000000000082947 */ /* 0x000fea0003800000 */
[----:B------:R-:W1:Y:S02]  /*eba0*/  SYNCS.PHASECHK.TRANS64.TRYWAIT P2, [UR6+0x9a000], R22 ;  /* 0x09a00016ff0075a7 */ /* 0x000e640008040146 */
[----:B-1----:R-:W-:Y:S05]  /*ebb0*/  @!P2 BRA `(.L_x_29) ;  /* 0x000001140078a947 */ /* 0x002fea0003800000 */
.L_x_28:
[----:B------:R-:W2:Y:S04]  /*ebc0*/  LDL.LU.64 R124, [R1+0x40] ;  /* 0x00004000017c7983 */ /* 0x000ea80000300a00 */
[----:B------:R-:W2:Y:S04]  /*ebd0*/  LDL.LU.64 R126, [R1+0x48] ;  /* 0x00004800017e7983 */ /* 0x000ea80000300a00 */
[----:B------:R-:W2:Y:S04]  /*ebe0*/  LDL.LU.64 R128, [R1+0x50] ;  /* 0x0000500001807983 */ /* 0x000ea80000300a00 */
[----:B------:R-:W2:Y:S04]  /*ebf0*/  LDL.LU.64 R130, [R1+0x58] ;  /* 0x0000580001827983 */ /* 0x000ea80000300a00 */
[----:B------:R-:W2:Y:S04]  /*ec00*/  LDL.LU.64 R132, [R1+0x60] ;  /* 0x0000600001847983 */ /* 0x000ea80000300a00 */
[----:B------:R-:W2:Y:S04]  /*ec10*/  LDL.LU.64 R134, [R1+0x68] ;  /* 0x0000680001867983 */ /* 0x000ea80000300a00 */
[----:B------:R-:W2:Y:S04]  /*ec20*/  LDL.LU.64 R136, [R1+0x70] ;  /* 0x0000700001887983 */ /* 0x000ea80000300a00 */
[----:B------:R-:W2:Y:S04]  /*ec30*/  LDL.LU.64 R138, [R1+0x78] ;  /* 0x00007800018a7983 */ /* 0x000ea80000300a00 */
[----:B------:R-:W3:Y:S04]  /*ec40*/  LDL.LU.64 R108, [R1] ;  /* 0x00000000016c7983 */ /* 0x000ee80000300a00 */
[----:B------:R-:W3:Y:S04]  /*ec50*/  LDL.LU.64 R110, [R1+0x8] ;  /* 0x00000800016e7983 */ /* 0x000ee80000300a00 */
[----:B------:R-:W3:Y:S04]  /*ec60*/  LDL.LU.64 R112, [R1+0x10] ;  /* 0x0000100001707983 */ /* 0x000ee80000300a00 */
[----:B------:R-:W3:Y:S04]  /*ec70*/  LDL.LU.64 R114, [R1+0x18] ;  /* 0x0000180001727983 */ /* 0x000ee80000300a00 */
[----:B------:R-:W3:Y:S04]  /*ec80*/  LDL.LU.64 R116, [R1+0x20] ;  /* 0x0000200001747983 */ /* 0x000ee80000300a00 */
[----:B------:R-:W3:Y:S04]  /*ec90*/  LDL.LU.64 R118, [R1+0x28] ;  /* 0x0000280001767983 */ /* 0x000ee80000300a00 */
[----:B------:R-:W3:Y:S04]  /*eca0*/  LDL.LU.64 R120, [R1+0x30] ;  /* 0x0000300001787983 */ /* 0x000ee80000300a00 */
[----:B------:R-:W3:Y:S01]  /*ecb0*/  LDL.LU.64 R122, [R1+0x38] ;  /* 0x00003800017a7983 */ /* 0x000ee20000300a00 */
[----:B------:R-:W-:Y:S01]  /*ecc0*/  UIMAD UR6, UR5, 0x1c00, UR7 ;  /* 0x00001c00050678a4 */ /* 0x000fe2000f8e0207 */
[----:B------:R-:W-:Y:S01]  /*ecd0*/  F2FP.F16.F32.PACK_AB R107, R76, R77 ;  /* 0x0000004d4c6b723e */ /* 0x000fe200000000ff */
[----:B------:R-:W-:Y:S01]  /*ece0*/  UMOV UR23, 0x80000020 ;  /* 0x8000002000177882 */ /* 0x000fe20000000000 */
[----:B------:R-:W-:Y:S01]  /*ecf0*/  UMOV UR11, 0x80000020 ;  /* 0x80000020000b7882 */ /* 0x000fe20000000000 */
[----:B------:R-:W-:-:S02]  /*ed00*/  UIADD3 UR10, UR6, 0x400, URZ ;  /* 0x00000400060a7890 */ /* 0x000fc4000fffe03f */
[----:B------:R-:W-:Y:S02]  /*ed10*/  UIADD3 UR14, UR6, 0x800, URZ ;  /* 0x00000800060e7890 */ /* 0x000fe4000fffe03f */
[----:B------:R-:W-:Y:S01]  /*ed20*/  UMOV UR22, UR6 ;  /* 0x0000000600167c82 */ /* 0x000fe20008000000 */
[----:B------:R-:W-:Y:S01]  /*ed30*/  UMOV UR15, 0x80000020 ;  /* 0x80000020000f7882 */ /* 0x000fe20000000000 */
[----:B------:R-:W-:Y:S01]  /*ed40*/  UIADD3 UR18, UR6, 0xc00, URZ ;  /* 0x00000c0006127890 */ /* 0x000fe2000fffe03f */
[----:B------:R-:W-:Y:S01]  /*ed50*/  UMOV UR19, 0x80000020 ;  /* 0x8000002000137882 */ /* 0x000fe20000000000 */
[----:B--2---:R-:W-:-:S06]  /*ed60*/  WARPGROUP.ARRIVE ;  /* 0x00000000000079c5 */ /* 0x004fcc0000000000 */
[----:B------:R-:W-:Y:S01]  /*ed70*/  HGMMA.64x32x16.F32 R124, R60, gdesc[UR20].tnspB, R124, gsb0 ;  /* 0x406000143c7c7df0 */ /* 0x000fe2000800087c */
[----:B------:R-:W-:Y:S01]  /*ed80*/  UIADD3 UR22, UR6, 0x1000, URZ ;  /* 0x0000100006167890 */ /* 0x000fe2000fffe03f */
[----:B------:R-:W-:Y:S01]  /*ed90*/  UMOV UR23, 0x80000020 ;  /* 0x8000002000177882 */ /* 0x000fe20000000000 */
[----:B------:R-:W-:Y:S02]  /*eda0*/  WARPGROUP.DEPBAR.LE gsb0, 0x0 ;  /* 0x00008000000079c5 */ /* 0x000fe40000010000 */
[----:B---3--:R-:W-:-:S06]  /*edb0*/  WARPGROUP.ARRIVE ;  /* 0x00000000000079c5 */ /* 0x008fcc0000000000 */
        /* <DEDUP_REMOVED lines=524> */
[----:B------:R-:W-:Y:S01]  /*10e80*/  WARPGROUP.ARRIVE ;  /* 0x00000000000079c5 */ /* 0x000fe20000000000 */
[----:B------:R2:W-:Y:S04]  /*10e90*/  STL.64 [R1+0x40], R124 ;  /* 0x0000407c01007387 */ /* 0x0005e80000100a00 */
[----:B------:R2:W-:Y:S01]  /*10ea0*/  STL.64 [R1+0x48], R126 ;  /* 0x0000487e01007387 */ /* 0x0005e20000100a00 */
[----:B------:R-:W-:Y:S01]  /*10eb0*/  HGMMA.64x32x16.F32 R108, R104, gdesc[UR12].tnspB, R108, gsb0 ;  /* 0x4060000c686c7df0 */ /* 0x000fe2000800086c */
[----:B------:R-:W-:Y:S01]  /*10ec0*/  UIADD3 UR14, UR6, 0x17c0, URZ ;  /* 0x000017c0060e7890 */ /* 0x000fe2000fffe03f */
[----:B------:R-:W-:Y:S01]  /*10ed0*/  UMOV UR15, 0x80000020 ;  /* 0x80000020000f7882 */ /* 0x000fe20000000000 */
[----:B------:R-:W-:Y:S01]  /*10ee0*/  UIADD3 UR6, UR6, 0x1bc0, URZ ;  /* 0x00001bc006067890 */ /* 0x000fe2000fffe03f */
        /* <DEDUP_REMOVED lines=19> */
[----:B------:R-:W-:Y:S03]  /*11020*/  HGMMA.64x32x16.F32 R200, R104, gdesc[UR20].tnspB, R200, gsb0 ;  /* 0x4060001468c87df0 */ /* 0x000fe600080008c8 */
        /* <DEDUP_REMOVED lines=14> */
.L_x_30:
[----:B------:R-:W-:-:S04]  /*11110*/  ULEA UR6, UR60, UR61, 0x3 ;  /* 0x0000003d3c067291 */ /* 0x000fc8000f8e183f */
[----:B------:R-:W-:-:S04]  /*11120*/  UIADD3 UR6, UR6, 0x9a028, URZ ;  /* 0x0009a02806067890 */ /* 0x000fc8000fffe03f */
[----:B------:R-:W-:-:S09]  /*11130*/  UPRMT UR6, URZ, 0x654, UR6 ;  /* 0x000006543f067896 */ /* 0x000fd20008000006 */
[----:B------:R-:W-:Y:S01]  /*11140*/  SYNCS.ARRIVE.TRANS64.RED.A1T0 RZ, [UR6], RZ ;  /* 0x000000ffffff79a7 */ /* 0x000fe20008100406 */
[----:B------:R-:W-:Y:S05]  /*11150*/  @P1 BRA `(.L_x_31) ;  /* 0x0000000000041947 */ /* 0x000fea0003800000 */
[----:B------:R-:W-:Y:S01]  /*11160*/  BPT.TRAP 0x1 ;  /* 0x000000040000795c */ /* 0x000fe20000300000 */
.L_x_31:
[----:B------:R-:W-:-:S04]  /*11170*/  UIADD3 UR60, UR60, 0x1, URZ ;  /* 0x000000013c3c7890 */ /* 0x000fc8000fffe03f */
[----:B------:R-:W-:-:S04]  /*11180*/  UISETP.NE.AND UP0, UPT, UR60, 0x5, UPT ;  /* 0x000000053c00788c */ /* 0x000fc8000bf05270 */
[----:B------:R-:W-:Y:S01]  /*11190*/  USEL UR60, UR60, URZ, UP0 ;  /* 0x0000003f3c3c7287 */ /* 0x000fe20008000000 */
[----:B------:R-:W-:Y:S11]  /*111a0*/  @!P0 BRA `(.L_x_32) ;  /* 0x0000000000048947 */ /* 0x000ff60003800000 */
[----:B------:R-:W-:Y:S01]  /*111b0*/  BPT.TRAP 0x1 ;  /* 0x000000040000795c */ /* 0x000fe20000300000 */
.L_x_32:
[----:B------:R-:W-:-:S04]  /*111c0*/  ULEA UR6, UR60, UR61, 0x3 ;  /* 0x0000003d3c067291 */ /* 0x000fc8000f8e183f */
[----:B------:R-:W-:-:S04]  /*111d0*/  UIADD3 UR6, UR6, 0x9a028, URZ ;  /* 0x0009a02806067890 */ /* 0x000fc8000fffe03f */
[----:B------:R-:W-:-:S09]  /*111e0*/  UPRMT UR6, URZ, 0x654, UR6 ;  /* 0x000006543f067896 */ /* 0x000fd20008000006 */
[----:B------:R-:W-:Y:S01]  /*111f0*/  SYNCS.ARRIVE.TRANS64.RED.A1T0 RZ, [UR6], RZ ;  /* 0x000000ffffff79a7 */ /* 0x000fe20008100406 */
[----:B------:R-:W-:Y:S05]  /*11200*/  @P1 BRA `(.L_x_33) ;  /* 0x0000000000041947 */ /* 0x000fea0003800000 */
[----:B------:R-:W-:Y:S01]  /*11210*/  BPT.TRAP 0x1 ;  /* 0x000000040000795c */ /* 0x000fe20000300000 */
.L_x_33:
[----:B------:R-:W2:Y:S04]  /*11220*/  LDL.LU R6, [R1+0x98] ;  /* 0x0000980001067983 */ /* 0x000ea80000300800 */
[----:B-1----:R-:W3:Y:S01]  /*11230*/  LDL.LU R5, [R1+0x9c] ;  /* 0x00009c0001057983 */ /* 0x002ee20000300800 */
[----:B------:R-:W-:Y:S01]  /*11240*/  UIADD3 UR5, UR5, 0x1, URZ ;  /* 0x0000000105057890 */ /* 0x000fe2000fffe03f */
[----:B-----5:R-:W-:Y:S01]  /*11250*/  IADD3 R2, R2, 0x100, RZ ;  /* 0x0000010002027810 */ /* 0x020fe20007ffe0ff */
[----:B------:R-:W-:Y:S02]  /*11260*/  UIADD3 UR60, UR60, 0x1, URZ ;  /* 0x000000013c3c7890 */ /* 0x000fe4000fffe03f */
[----:B------:R-:W-:Y:S02]  /*11270*/  UISETP.NE.AND UP2, UPT, UR5, 0x5, UPT ;  /* 0x000000050500788c */ /* 0x000fe4000bf45270 */
[----:B------:R-:W-:-:S02]  /*11280*/  UISETP.NE.AND UP0, UPT, UR60, 0x5, UPT ;  /* 0x000000053c00788c */ /* 0x000fc4000bf05270 */
[----:B------:R-:W-:Y:S02]  /*11290*/  USEL UR10, URZ, 0x1, UP2 ;  /* 0x000000013f0a7887 */ /* 0x000fe40009000000 */
[----:B------:R-:W-:Y:S02]  /*112a0*/  USEL UR60, UR60, URZ, UP0 ;  /* 0x0000003f3c3c7287 */ /* 0x000fe40008000000 */
[----:B------:R-:W-:Y:S01]  /*112b0*/  USEL UR6, UR5, URZ, UP2 ;  /* 0x0000003f05067287 */ /* 0x000fe20009000000 */
[C---:B--2---:R-:W-:Y:S01]  /*112c0*/  VIADD R7, R6.reuse, 0xffffffff ;  /* 0xffffffff06077836 */ /* 0x044fe20000000000 */
[----:B------:R-:W-:Y:S02]  /*112d0*/  ISETP.GT.AND P2, PT, R6, 0x2, PT ;  /* 0x000000020600780c */ /* 0x000fe40003f44270 */
[----:B------:R4:W5:Y:S01]  /*112e0*/  LDL R6, [R1+0x90] ;  /* 0x0000900001067983 */ /* 0x0009620000100800 */
[----:B---3--:R-:W-:-:S03]  /*112f0*/  LOP3.LUT R5, R5, UR10, RZ, 0x3c, !PT ;  /* 0x0000000a05057c12 */ /* 0x008fc6000f8e3cff */
[----:B------:R4:W-:Y:S04]  /*11300*/  STL [R1+0x94], R0 ;  /* 0x0000940001007387 */ /* 0x0009e80000100800 */
[----:B------:R4:W-:Y:S03]  /*11310*/  STL [R1+0x98], R7 ;  /* 0x0000980701007387 */ /* 0x0009e60000100800 */
[----:B------:R-:W-:Y:S05]  /*11320*/  @P2 BRA `(.L_x_34) ;  /* 0xffffff84005c2947 */ /* 0x000fea000383ffff */
[----:B------:R2:W-:Y:S02]  /*11330*/  STL [R1+0x88], R7 ;  /* 0x0000880701007387 */ /* 0x0005e40000100800 */
.L_x_23:
[----:B-----5:R-:W3:Y:S02]  /*11340*/  LDL R6, [R1+0x88] ;  /* 0x0000880001067983 */ /* 0x020ee40000100800 */
[----:B---3--:R-:W-:-:S13]  /*11350*/  ISETP.GE.AND P2, PT, R6, 0x1, PT ;  /* 0x000000010600780c */ /* 0x008fda0003f46270 */
[----:B------:R-:W-:Y:S05]  /*11360*/  @!P2 BRA `(.L_x_35) ;  /* 0x000000a00094a947 */ /* 0x000fea0003800000 */
[----:B------:R-:W3:Y:S01]  /*11370*/  LDL.LU R6, [R1+0x90] ;  /* 0x0000900001067983 */ /* 0x000ee20000300800 */
[----:B------:R-:W-:-:S03]  /*11380*/  ULDC UR4, c[0x0][0x604] ;  /* 0x0001810000047ab9 */ /* 0x000fc60000000800 */
[----:B------:R1:W-:Y:S04]  /*11390*/  STL [R1+0x84], R0 ;  /* 0x0000840001007387 */ /* 0x0003e80000100800 */
[----:B---3--:R1:W-:Y:S02]  /*113a0*/  STL [R1+0x80], R6 ;  /* 0x0000800601007387 */ /* 0x0083e40000100800 */
.L_x_46:
[----:B------:R-:W-:Y:S05]  /*113b0*/  @!P0 BRA `(.L_x_36) ;  /* 0x0000000000048947 */ /* 0x000fea0003800000 */
[----:B------:R-:W-:Y:S01]  /*113c0*/  BPT.TRAP 0x1 ;  /* 0x000000040000795c */ /* 0x000fe20000300000 */
.L_x_36:
[----:B------:R-:W-:Y:S01]  /*113d0*/  ULEA UR5, UR6, UR61, 0x3 ;  /* 0x0000003d06057291 */ /* 0x000fe2000f8e183f */
[----:B-1--4-:R-:W-:-:S08]  /*113e0*/  SHF.L.U32 R0, R5, 0x1f, RZ ;  /* 0x0000001f05007819 */ /* 0x012fd000000006ff */
[----:B------:R-:W1:Y:S02]  /*113f0*/  SYNCS.PHASECHK.TRANS64.TRYWAIT P2, [UR5+0x9a000], R0 ;  /* 0x09a00000ff0075a7 */ /* 0x000e640008040145 */
[----:B-1----:R-:W-:Y:S05]  /*11400*/  @!P2 BRA `(.L_x_37) ;  /* 0x000000ec007ca947 */ /* 0x002fea0003800000 */
.L_x_116:
[----:B-12---:R-:W2:Y:S01]  /*11410*/  LDL.64 R6, [R1+0xb8] ;  /* 0x0000b80001067983 */ /* 0x006ea20000100a00 */
[----:B------:R-:W-:Y:S01]  /*11420*/  ULOP3.LUT UR5, UR7, 0x10000, URZ, 0xfc, !UPT ;  /* 0x0001000007057892 */ /* 0x000fe2000f8efc3f */
[----:B------:R-:W-:-:S03]  /*11430*/  WARPGROUP.ARRIVE ;  /* 0x00000000000079c5 */ /* 0x000fc60000000000 */
[----:B------:R-:W-:Y:S01]  /*11440*/  UIMAD UR5, UR6, 0x1c00, UR5 ;  /* 0x00001c00060578a4 */ /* 0x000fe2000f8e0205 */
[----:B------:R-:W-:-:S06]  /*11450*/  UMOV UR59, 0x80000020 ;  /* 0x80000020003b7882 */ /* 0x000fcc0000000000 */
[----:B------:R-:W-:Y:S01]  /*11460*/  UMOV UR58, UR5 ;  /* 0x00000005003a7c82 */ /* 0x000fe20008000000 */
[----:B------:R-:W-:Y:S01]  /*11470*/  UIADD3 UR10, UR5, 0x2, URZ ;  /* 0x00000002050a7890 */ /* 0x000fe2000fffe03f */
[----:B------:R-:W-:Y:S01]  /*11480*/  UMOV UR11, 0x80000020 ;  /* 0x80000020000b7882 */ /* 0x000fe20000000000 */
[----:B--2---:R-:W-:Y:S02]  /*11490*/  R2UR UR56, R6 ;  /* 0x00000000063872ca */ /* 0x004fe400000e0000 */
[----:B------:R-:W-:Y:S01]  /*114a0*/  R2UR UR57, R7 ;  /* 0x00000000073972ca */ /* 0x000fe200000e0000 */
[----:B------:R-:W-:Y:S01]  /*114b0*/  UIADD3 UR14, UR5, 0x400, URZ ;  /* 0x00000400050e7890 */ /* 0x000fe2000fffe03f */
[----:B------:R-:W2:Y:S01]  /*114c0*/  LDL.64 R6, [R1+0xb0] ;  /* 0x0000b00001067983 */ /* 0x000ea20000100a00 */
[----:B------:R-:W-:Y:S01]  /*114d0*/  UMOV UR15, 0x80000020 ;  /* 0x80000020000f7882 */ /* 0x000fe20000000000 */
[----:B------:R-:W-:Y:S01]  /*114e0*/  UIADD3 UR18, UR5, 0x402, URZ ;  /* 0x0000040205127890 */ /* 0x000fe2000fffe03f */
[----:B------:R-:W-:Y:S01]  /*114f0*/  UMOV UR19, 0x80000020 ;  /* 0x8000002000137882 */ /* 0x000fe20000000000 */
[----:B------:R-:W-:Y:S01]  /*11500*/  UIADD3 UR22, UR5, 0x800, URZ ;  /* 0x0000080005167890 */ /* 0x000fe2000fffe03f */
[----:B------:R-:W-:Y:S01]  /*11510*/  UMOV UR23, 0x80000020 ;  /* 0x8000002000177882 */ /* 0x000fe20000000000 */
[----:B------:R-:W-:Y:S01]  /*11520*/  UIADD3 UR26, UR5, 0x802, URZ ;  /* 0x00000802051a7890 */ /* 0x000fe2000fffe03f */
[----:B------:R-:W-:-:S04]  /*11530*/  UMOV UR27, 0x80000020 ;  /* 0x80000020001b7882 */ /* 0x000fc80000000000 */
[----:B------:R-:W-:Y:S01]  /*11540*/  HGMMA.64x256x16.F32 R24, gdesc[UR56], RZ, !UPT, gsb0 ;  /* 0x03e00000381879f0 */ /* 0x000fe2000c0008ff */
        /* <DEDUP_REMOVED lines=16> */
[----:B------:R-:W-:-:S04]  /*11650*/  UIADD3 UR5, UR6, 0x1, URZ ;  /* 0x0000000106057890 */ /* 0x000fc8000fffe03f */
[----:B------:R-:W-:-:S04]  /*11660*/  UISETP.NE.AND UP0, UPT, UR5, 0x5, UPT ;  /* 0x000000050500788c */ /* 0x000fc8000bf05270 */
[----:B------:R-:W-:Y:S02]  /*11670*/  USEL UR6, URZ, 0x1, UP0 ;  /* 0x000000013f067887 */ /* 0x000fe40008000000 */
[----:B------:R-:W-:Y:S01]  /*11680*/  USEL UR5, UR5, URZ, UP0 ;  /* 0x0000003f05057287 */ /* 0x000fe20008000000 */
[----:B------:R-:W-:Y:S02]  /*11690*/  WARPGROUP.DEPBAR.LE gsb0, 0x0 ;  /* 0x00008000000079c5 */ /* 0x000fe40000010000 */
[----:B------:R-:W-:-:S06]  /*116a0*/  WARPGROUP.ARRIVE ;  /* 0x00000000000079c5 */ /* 0x000fcc0000000000 */
[----:B------:R-:W-:Y:S01]  /*116b0*/  HGMMA.64x256x16.F32 R24, gdesc[UR8], R24, gsb0 ;  /* 0x03e00000081879f0 */ /* 0x000fe20008000818 */
[----:B--2---:R-:W-:Y:S02]  /*116c0*/  R2UR UR56, R6 ;  /* 0x00000000063872ca */ /* 0x004fe400000e0000 */
[----:B------:R-:W-:Y:S02]  /*116d0*/  R2UR UR57, R7 ;  /* 0x00000000073972ca */ /* 0x000fe400000e0000 */
[----:B------:R-:W-:-:S05]  /*116e0*/  LOP3.LUT R6, R5, UR6, RZ, 0x3c, !PT ;  /* 0x0000000605067c12 */ /* 0x000fca000f8e3cff */
[----:B------:R1:W-:Y:S01]  /*116f0*/  STL [R1+0x8c], R6 ;  /* 0x00008c0601007387 */ /* 0x0003e20000100800 */
[----:B------:R-:W-:Y:S02]  /*11700*/  WARPGROUP.DEPBAR.LE gsb0, 0x0 ;  /* 0x00008000000079c5 */ /* 0x000fe40000010000 */
[----:B------:R-:W-:-:S15]  /*11710*/  WARPGROUP.ARRIVE ;  /* 0x00000000000079c5 */ /* 0x000fde0000000000 */
        /* <DEDUP_REMOVED lines=46> */
[----:B-1----:R-:W-:Y:S05]  /*11a00*/  @!P0 BRA `(.L_x_38) ;  /* 0x0000000000048947 */ /* 0x002fea0003800000 */
[----:B------:R-:W-:Y:S01]  /*11a10*/  BPT.TRAP 0x1 ;  /* 0x000000040000795c */ /* 0x000fe20000300000 */
.L_x_38:
[----:B------:R-:W-:Y:S01]  /*11a20*/  LOP3.LUT R0, R0, 0xefffffff, RZ, 0xc0, !PT ;  /* 0xefffffff00007812 */ /* 0x000fe200078ec0ff */
[----:B------:R1:W-:Y:S01]  /*11a30*/  STL [R1+0xc4], R167 ;  /* 0x0000c4a701007387 */ /* 0x0003e20000100800 */
[C---:B------:R-:W-:Y:S01]  /*11a40*/  IADD3 R8, R2.reuse, 0x11, RZ ;  /* 0x0000001102087810 */ /* 0x040fe20007ffe0ff */
[----:B------:R-:W-:Y:S01]  /*11a50*/  VIADD R9, R2, 0x18 ;  /* 0x0000001802097836 */ /* 0x000fe20000000000 */
[----:B------:R-:W-:Y:S01]  /*11a60*/  @P0 LOP3.LUT R0, R0, 0x10000000, RZ, 0xfc, !PT ;  /* 0x1000000000000812 */ /* 0x000fe200078efcff */
[C---:B------:R-:W-:Y:S01]  /*11a70*/  VIADD R12, R2.reuse, 0x21 ;  /* 0x00000021020c7836 */ /* 0x040fe20000000000 */
[----:B------:R-:W-:Y:S02]  /*11a80*/  IADD3 R13, R2, 0x28, RZ ;  /* 0x00000028020d7810 */ /* 0x000fe40007ffe0ff */
[----:B------:R-:W-:Y:S02]  /*11a90*/  LOP3.LUT R0, R0, 0xf7ffffff, RZ, 0xc0, !PT ;  /* 0xf7ffffff00007812 */ /* 0x000fe400078ec0ff */
[----:B------:R-:W-:Y:S01]  /*11aa0*/  LOP3.LUT R5, R5, 0x7fffffff, RZ, 0xc0, !PT ;  /* 0x7fffffff05057812 */ /* 0x000fe200078ec0ff */
[----:B-1----:R-:W-:Y:S01]  /*11ab0*/  IMAD.MOV.U32 R167, RZ, RZ, R6 ;  /* 0x000000ffffa77224 */ /* 0x002fe200078e0006 */
[----:B------:R-:W-:-:S02]  /*11ac0*/  IADD3 R6, R2, 0x1, RZ ;  /* 0x0000000102067810 */ /* 0x000fc40007ffe0ff */
[----:B------:R-:W-:Y:S02]  /*11ad0*/  @P1 LOP3.LUT R0, R0, 0x8000000, RZ, 0xfc, !PT ;  /* 0x0800000000001812 */ /* 0x000fe400078efcff */
[-C--:B------:R-:W-:Y:S02]  /*11ae0*/  ISETP.GE.AND P0, PT, R4, R6.reuse, PT ;  /* 0x000000060400720c */ /* 0x080fe40003f06270 */
[----:B------:R-:W-:Y:S01]  /*11af0*/  ISETP.GE.AND P4, PT, R3, R6, PT ;  /* 0x000000060300720c */ /* 0x000fe20003f86270 */
[----:B------:R-:W-:Y:S01]  /*11b00*/  VIADD R6, R2, 0x8 ;  /* 0x0000000802067836 */ /* 0x000fe20000000000 */
[----:B------:R-:W-:Y:S02]  /*11b10*/  LOP3.LUT R0, R0, 0xfbffffff, RZ, 0xc0, !PT ;  /* 0xfbffffff00007812 */ /* 0x000fe400078ec0ff */
[----:B------:R-:W-:Y:S02]  /*11b20*/  FSEL R25, R25, -INF , P4 ;  /* 0xff80000019197808 */ /* 0x000fe40002000000 */
[----:B------:R-:W-:-:S04]  /*11b30*/  ISETP.GE.AND P2, PT, R3, R6, PT ;  /* 0x000000060300720c */ /* 0x000fc80003f46270 */
[----:B------:R-:W-:Y:S02]  /*11b40*/  FSEL R7, R28, -INF , P2 ;  /* 0xff8000001c077808 */ /* 0x000fe40001000000 */
[----:B------:R-:W-:Y:S02]  /*11b50*/  @P0 LOP3.LUT R0, R0, 0x4000000, RZ, 0xfc, !PT ;  /* 0x0400000000000812 */ /* 0x000fe400078efcff */
[----:B------:R-:W-:Y:S02]  /*11b60*/  ISETP.GE.AND P0, PT, R4, R6, PT ;  /* 0x000000060400720c */ /* 0x000fe40003f06270 */
[----:B------:R-:W-:Y:S02]  /*11b70*/  LOP3.LUT R0, R0, 0xfdffffff, RZ, 0xc0, !PT ;  /* 0xfdffffff00007812 */ /* 0x000fe400078ec0ff */
[----:B------:R-:W-:-:S04]  /*11b80*/  IADD3 R6, R2, 0x9, RZ ;  /* 0x0000000902067810 */ /* 0x000fc80007ffe0ff */
[----:B------:R-:W-:-:S04]  /*11b90*/  ISETP.GE.AND P3, PT, R3, R6, PT ;  /* 0x000000060300720c */ /* 0x000fc80003f66270 */
[----:B------:R-:W-:Y:S02]  /*11ba0*/  FSEL R11, R29, -INF , P3 ;  /* 0xff8000001d0b7808 */ /* 0x000fe40001800000 */
[----:B------:R-:W-:Y:S02]  /*11bb0*/  @P0 LOP3.LUT R0, R0, 0x2000000, RZ, 0xfc, !PT ;  /* 0x0200000000000812 */ /* 0x000fe400078efcff */
[----:B------:R-:W-:Y:S01]  /*11bc0*/  ISETP.GE.AND P0, PT, R4, R6, PT ;  /* 0x000000060400720c */ /* 0x000fe20003f06270 */
[----:B------:R-:W-:Y:S01]  /*11bd0*/  VIADD R6, R2, 0x10 ;  /* 0x0000001002067836 */ /* 0x000fe20000000000 */
[----:B------:R-:W-:-:S04]  /*11be0*/  LOP3.LUT R0, R0, 0xfeffffff, RZ, 0xc0, !PT ;  /* 0xfeffffff00007812 */ /* 0x000fc800078ec0ff */
[----:B------:R-:W-:-:S04]  /*11bf0*/  ISETP.GE.AND P2, PT, R3, R6, PT ;  /* 0x000000060300720c */ /* 0x000fc80003f46270 */
[----:B------:R-:W-:Y:S01]  /*11c00*/  FSEL R10, R32, -INF , P2 ;  /* 0xff800000200a7808 */ /* 0x000fe20001000000 */
[----:B------:R-:W-:Y:S01]  /*11c10*/  IMAD.MOV.U32 R32, RZ, RZ, R7 ;  /* 0x000000ffff207224 */ /* 0x000fe200078e0007 */
[----:B------:R-:W-:Y:S01]  /*11c20*/  ISETP.GE.AND P2, PT, R3, R8, PT ;  /* 0x000000080300720c */ /* 0x000fe20003f46270 */
[----:B------:R-:W-:Y:S01]  /*11c30*/  VIADD R7, R2, 0x29 ;  /* 0x0000002902077836 */ /* 0x000fe20000000000 */
[----:B------:R-:W-:Y:S02]  /*11c40*/  @P0 LOP3.LUT R0, R0, 0x1000000, RZ, 0xfc, !PT ;  /* 0x0100000000000812 */ /* 0x000fe400078efcff */
[----:B------:R-:W-:Y:S02]  /*11c50*/  ISETP.GE.AND P0, PT, R4, R6, PT ;  /* 0x000000060400720c */ /* 0x000fe40003f06270 */
[----:B------:R-:W-:Y:S02]  /*11c60*/  LOP3.LUT R0, R0, 0xff7fffff, RZ, 0xc0, !PT ;  /* 0xff7fffff00007812 */ /* 0x000fe400078ec0ff */
[----:B------:R-:W-:-:S02]  /*11c70*/  FSEL R29, R33, -INF , P2 ;  /* 0xff800000211d7808 */ /* 0x000fc40001000000 */
[----:B------:R-:W-:Y:S01]  /*11c80*/  MOV R33, R10 ;  /* 0x0000000a00217202 */ /* 0x000fe20000000f00 */
[C---:B------:R-:W-:Y:S01]  /*11c90*/  VIADD R10, R2.reuse, 0x19 ;  /* 0x00000019020a7836 */ /* 0x040fe20000000000 */
[----:B------:R-:W-:Y:S02]  /*11ca0*/  ISETP.GE.AND P2, PT, R3, R9, PT ;  /* 0x000000090300720c */ /* 0x000fe40003f46270 */
[----:B------:R-:W-:Y:S02]  /*11cb0*/  IADD3 R6, R2, 0x30, RZ ;  /* 0x0000003002067810 */ /* 0x000fe40007ffe0ff */
[----:B------:R-:W-:Y:S02]  /*11cc0*/  FSEL R28, R36, -INF , P2 ;  /* 0xff800000241c7808 */ /* 0x000fe40001000000 */
[----:B------:R-:W-:Y:S02]  /*11cd0*/  @P0 LOP3.LUT R0, R0, 0x800000, RZ, 0xfc, !PT ;  /* 0x0080000000000812 */ /* 0x000fe400078efcff */
[----:B------:R-:W-:Y:S01]  /*11ce0*/  ISETP.GE.AND P0, PT, R4, R8, PT ;  /* 0x000000080400720c */ /* 0x000fe20003f06270 */
[----:B------:R-:W-:Y:S01]  /*11cf0*/  VIADD R8, R2, 0x31 ;  /* 0x0000003102087836 */ /* 0x000fe20000000000 */
[----:B------:R-:W-:-:S02]  /*11d00*/  LOP3.LUT R0, R0, 0xffbfffff, RZ, 0xc0, !PT ;  /* 0xffbfffff00007812 */ /* 0x000fc400078ec0ff */
[----:B------:R-:W-:Y:S02]  /*11d10*/  MOV R36, R11 ;  /* 0x0000000b00247202 */ /* 0x000fe40000000f00 */
[----:B------:R-:W-:Y:S02]  /*11d20*/  IADD3 R11, R2, 0x20, RZ ;  /* 0x00000020020b7810 */ /* 0x000fe40007ffe0ff */
[----:B------:R-:W-:-:S04]  /*11d30*/  ISETP.GE.AND P2, PT, R3, R10, PT ;  /* 0x0000000a0300720c */ /* 0x000fc80003f46270 */
[----:B------:R-:W-:Y:S02]  /*11d40*/  FSEL R237, R37, -INF , P2 ;  /* 0xff80000025ed7808 */ /* 0x000fe40001000000 */
[----:B------:R-:W-:Y:S02]  /*11d50*/  @P0 LOP3.LUT R0, R0, 0x400000, RZ, 0xfc, !PT ;  /* 0x0040000000000812 */ /* 0x000fe400078efcff */
[----:B------:R-:W-:Y:S02]  /*11d60*/  ISETP.GE.AND P0, PT, R4, R9, PT ;  /* 0x000000090400720c */ /* 0x000fe40003f06270 */
[----:B------:R-:W-:Y:S02]  /*11d70*/  LOP3.LUT R0, R0, 0xffdfffff, RZ, 0xc0, !PT ;  /* 0xffdfffff00007812 */ /* 0x000fe400078ec0ff */
[----:B------:R-:W-:Y:S02]  /*11d80*/  IADD3 R9, R2, 0x38, RZ ;  /* 0x0000003802097810 */ /* 0x000fe40007ffe0ff */
[----:B------:R-:W-:-:S04]  /*11d90*/  ISETP.GE.AND P2, PT, R3, R11, PT ;  /* 0x0000000b0300720c */ /* 0x000fc80003f46270 */
[----:B------:R-:W-:Y:S02]  /*11da0*/  FSEL R236, R40, -INF , P2 ;  /* 0xff80000028ec7808 */ /* 0x000fe40001000000 */
[----:B------:R-:W-:Y:S02]  /*11db0*/  ISETP.GE.AND P2, PT, R3, R12, PT ;  /* 0x0000000c0300720c */ /* 0x000fe40003f46270 */
[----:B------:R-:W-:Y:S02]  /*11dc0*/  @P0 LOP3.LUT R0, R0, 0x200000, RZ, 0xfc, !PT ;  /* 0x0020000000000812 */ /* 0x000fe400078efcff */
[----:B------:R-:W-:Y:S01]  /*11dd0*/  ISETP.GE.AND P0, PT, R4, R10, PT ;  /* 0x0000000a0400720c */ /* 0x000fe20003f06270 */
[----:B------:R-:W-:Y:S01]  /*11de0*/  VIADD R10, R2, 0x39 ;  /* 0x00000039020a7836 */ /* 0x000fe20000000000 */
[----:B------:R-:W-:Y:S02]  /*11df0*/  LOP3.LUT R0, R0, 0xffefffff, RZ, 0xc0, !PT ;  /* 0xffefffff00007812 */ /* 0x000fe400078ec0ff */
[----:B------:R-:W-:-:S02]  /*11e00*/  FSEL R235, R41, -INF , P2 ;  /* 0xff80000029eb7808 */ /* 0x000fc40001000000 */
[----:B------:R-:W-:-:S04]  /*11e10*/  ISETP.GE.AND P2, PT, R3, R13, PT ;  /* 0x0000000d0300720c */ /* 0x000fc80003f46270 */
[----:B------:R-:W-:Y:S02]  /*11e20*/  FSEL R234, R44, -INF , P2 ;  /* 0xff8000002cea7808 */ /* 0x000fe40001000000 */
[----:B------:R-:W-:Y:S02]  /*11e30*/  ISETP.GE.AND P2, PT, R3, R7, PT ;  /* 0x000000070300720c */ /* 0x000fe40003f46270 */
[----:B------:R-:W-:Y:S02]  /*11e40*/  @P0 LOP3.LUT R0, R0, 0x100000, RZ, 0xfc, !PT ;  /* 0x0010000000000812 */ /* 0x000fe400078efcff */
[----:B------:R-:W-:Y:S02]  /*11e50*/  ISETP.GE.AND P0, PT, R4, R11, PT ;  /* 0x0000000b0400720c */ /* 0x000fe40003f06270 */
[----:B------:R-:W-:Y:S02]  /*11e60*/  LOP3.LUT R0, R0, 0xfff7ffff, RZ, 0xc0, !PT ;  /* 0xfff7ffff00007812 */ /* 0x000fe400078ec0ff */
[----:B------:R-:W-:-:S02]  /*11e70*/  IADD3 R11, R2, 0x40, RZ ;  /* 0x00000040020b7810 */ /* 0x000fc40007ffe0ff */
[----:B------:R-:W-:Y:S02]  /*11e80*/  FSEL R233, R45, -INF , P2 ;  /* 0xff8000002de97808 */ /* 0x000fe40001000000 */
[----:B------:R-:W-:-:S04]  /*11e90*/  ISETP.GE.AND P2, PT, R3, R6, PT ;  /* 0x000000060300720c */ /* 0x000fc80003f46270 */
[----:B------:R-:W-:Y:S02]  /*11ea0*/  FSEL R14, R48, -INF , P2 ;  /* 0xff800000300e7808 */ /* 0x000fe40001000000 */
[----:B------:R-:W-:Y:S02]  /*11eb0*/  @P0 LOP3.LUT R0, R0, 0x80000, RZ, 0xfc, !PT ;  /* 0x0008000000000812 */ /* 0x000fe400078efcff */
[----:B------:R-:W-:Y:S01]  /*11ec0*/  ISETP.GE.AND P0, PT, R4, R12, PT ;  /* 0x0000000c0400720c */ /* 0x000fe20003f06270 */
[----:B------:R-:W-:Y:S01]  /*11ed0*/  VIADD R12, R2, 0x41 ;  /* 0x00000041020c7836 */ /* 0x000fe20000000000 */
[----:B------:R-:W-:Y:S02]  /*11ee0*/  LOP3.LUT R0, R0, 0xfffbffff, RZ, 0xc0, !PT ;  /* 0xfffbffff00007812 */ /* 0x000fe400078ec0ff */
[----:B------:R-:W-:-:S04]  /*11ef0*/  ISETP.GE.AND P2, PT, R3, R2, PT ;  /* 0x000000020300720c */ /* 0x000fc80003f46270 */
[----:B------:R-:W-:Y:S02]  /*11f00*/  FSEL R24, R24, -INF , P2 ;  /* 0xff80000018187808 */ /* 0x000fe40001000000 */
[----:B------:R-:W-:-:S03]  /*11f10*/  ISETP.GE.AND P2, PT, R3, R8, PT ;  /* 0x000000080300720c */ /* 0x000fc60003f46270 */
[----:B------:R-:W-:Y:S02]  /*11f20*/  @P0 LOP3.LUT R0, R0, 0x40000, RZ, 0xfc, !PT ;  /* 0x0004000000000812 */ /* 0x000fe400078efcff */
[----:B------:R-:W-:Y:S02]  /*11f30*/  ISETP.GE.AND P0, PT, R4, R13, PT ;  /* 0x0000000d0400720c */ /* 0x000fe40003f06270 */
[----:B------:R-:W-:Y:S02]  /*11f40*/  LOP3.LUT R0, R0, 0xfffdffff, RZ, 0xc0, !PT ;  /* 0xfffdffff00007812 */ /* 0x000fe400078ec0ff */
[----:B------:R-:W-:Y:S02]  /*11f50*/  IADD3 R13, R2, 0x48, RZ ;  /* 0x00000048020d7810 */ /* 0x000fe40007ffe0ff */
        /* <DEDUP_REMOVED lines=29> */
[----:B------:R-:W-:-:S02]  /*12130*/  ISETP.GE.AND P2, PT, R3, R6, PT ;  /* 0x000000060300720c */ /* 0x000fc40003f46270 */
[----:B------:R-:W-:Y:S02]  /*12140*/  MOV R61, R33 ;  /* 0x00000021003d7202 */ /* 0x000fe40000000f00 */
[----:B------:R-:W-:Y:S02]  /*12150*/  FSEL R22, R64, -INF , P2 ;  /* 0xff80000040167808 */ /* 0x000fe40001000000 */
[----:B------:R-:W-:Y:S02]  /*12160*/  @P0 LOP3.LUT R0, R0, 0x2000, RZ, 0xfc, !PT ;  /* 0x0000200000000812 */ /* 0x000fe400078efcff */
[----:B------:R-:W-:Y:S02]  /*12170*/  ISETP.GE.AND P0, PT, R4, R10, PT ;  /* 0x0000000a0400720c */ /* 0x000fe40003f06270 */
[----:B------:R-:W-:Y:S02]  /*12180*/  LOP3.LUT R0, R0, 0xffffefff, RZ, 0xc0, !PT ;  /* 0xffffefff00007812 */ /* 0x000fe400078ec0ff */
[----:B------:R-:W-:-:S02]  /*12190*/  IADD3 R10, R2, 0x59, RZ ;  /* 0x00000059020a7810 */ /* 0x000fc40007ffe0ff */
[----:B------:R-:W-:-:S04]  /*121a0*/  ISETP.GE.AND P2, PT, R3, R8, PT ;  /* 0x000000080300720c */ /* 0x000fc80003f46270 */
[----:B------:R-:W-:Y:S02]  /*121b0*/  FSEL R23, R65, -INF , P2 ;  /* 0xff80000041177808 */ /* 0x000fe40001000000 */
[----:B------:R-:W-:Y:S02]  /*121c0*/  ISETP.GE.AND P2, PT, R3, R9, PT ;  /* 0x000000090300720c */ /* 0x000fe40003f46270 */
[----:B------:R-:W-:Y:S02]  /*121d0*/  @P0 LOP3.LUT R0, R0, 0x1000, RZ, 0xfc, !PT ;  /* 0x0000100000000812 */ /* 0x000fe400078efcff */
[----:B------:R-:W-:Y:S02]  /*121e0*/  ISETP.GE.AND P0, PT, R4, R11, PT ;  /* 0x0000000b0400720c */ /* 0x000fe40003f06270 */
[----:B------:R-:W-:Y:S02]  /*121f0*/  LOP3.LUT R0, R0, 0xfffff7ff, RZ, 0xc0, !PT ;  /* 0xfffff7ff00007812 */ /* 0x000fe400078ec0ff */
[----:B------:R-:W-:-:S02]  /*12200*/  IADD3 R11, R2, 0x60, RZ ;  /* 0x00000060020b7810 */ /* 0x000fc40007ffe0ff */
[----:B------:R-:W-:Y:S01]  /*12210*/  FSEL R232, R68, -INF , P2 ;  /* 0xff80000044e87808 */ /* 0x000fe20001000000 */
[----:B------:R-:W-:Y:S01]  /*12220*/  IMAD.MOV.U32 R68, RZ, RZ, R25 ;  /* 0x000000ffff447224 */ /* 0x000fe200078e0019 */
[----:B------:R-:W-:-:S04]  /*12230*/  ISETP.GE.AND P2, PT, R3, R10, PT ;  /* 0x0000000a0300720c */ /* 0x000fc80003f46270 */
[----:B------:R-:W-:Y:S01]  /*12240*/  FSEL R25, R69, -INF , P2 ;  /* 0xff80000045197808 */ /* 0x000fe20001000000 */
[----:B------:R-:W-:Y:S01]  /*12250*/  IMAD.MOV.U32 R69, RZ, RZ, R28 ;  /* 0x000000ffff457224 */ /* 0x000fe200078e001c */
[----:B------:R-:W-:Y:S02]  /*12260*/  @P0 LOP3.LUT R0, R0, 0x800, RZ, 0xfc, !PT ;  /* 0x0000080000000812 */ /* 0x000fe400078efcff */
[----:B------:R-:W-:Y:S02]  /*12270*/  ISETP.GE.AND P0, PT, R4, R12, PT ;  /* 0x0000000c0400720c */ /* 0x000fe40003f06270 */
[----:B------:R-:W-:Y:S02]  /*12280*/  LOP3.LUT R0, R0, 0xfffffbff, RZ, 0xc0, !PT ;  /* 0xfffffbff00007812 */ /* 0x000fe400078ec0ff */
[----:B------:R-:W-:Y:S02]  /*12290*/  IADD3 R12, R2, 0x61, RZ ;  /* 0x00000061020c7810 */ /* 0x000fe40007ffe0ff */
[----:B------:R-:W-:-:S04]  /*122a0*/  ISETP.GE.AND P2, PT, R3, R11, PT ;  /* 0x0000000b0300720c */ /* 0x000fc80003f46270 */
[----:B------:R-:W-:Y:S01]  /*122b0*/  FSEL R28, R72, -INF , P2 ;  /* 0xff800000481c7808 */ /* 0x000fe20001000000 */
[----:B------:R-:W-:Y:S01]  /*122c0*/  IMAD.MOV.U32 R72, RZ, RZ, R29 ;  /* 0x000000ffff487224 */ /* 0x000fe200078e001d */
        /* <DEDUP_REMOVED lines=11> */
[----:B------:R-:W-:Y:S01]  /*12380*/  ISETP.GE.AND P0, PT, R4, R7, PT ;  /* 0x000000070400720c */ /* 0x000fe20003f06270 */
[----:B------:R-:W-:Y:S01]  /*12390*/  VIADD R7, R2, 0x69 ;  /* 0x0000006902077836 */ /* 0x000fe20000000000 */
[----:B------:R-:W-:-:S04]  /*123a0*/  LOP3.LUT R0, R0, 0xfffffeff, RZ, 0xc0, !PT ;  /* 0xfffffeff00007812 */ /* 0x000fc800078ec0ff */
[----:B------:R-:W-:-:S04]  /*123b0*/  ISETP.GE.AND P2, PT, R3, R7, PT ;  /* 0x000000070300720c */ /* 0x000fc80003f46270 */
[----:B------:R-:W-:-:S03]  /*123c0*/  FSEL R33, R77, -INF , P2 ;  /* 0xff8000004d217808 */ /* 0x000fc60001000000 */
        /* <DEDUP_REMOVED lines=48> */
[----:B------:R-:W-:Y:S02]  /*126d0*/  VIADD R93, R2, 0xe1 ;  /* 0x000000e1025d7836 */ /* 0x000fe40000000000 */
[----:B------:R-:W-:Y:S02]  /*126e0*/  @P0 LOP3.LUT R0, R0, 0x1, RZ, 0xfc, !PT ;  /* 0x0000000100000812 */ /* 0x000fe400078efcff */
[----:B------:R-:W-:Y:S02]  /*126f0*/  ISETP.GE.AND P0, PT, R4, R6, PT ;  /* 0x000000060400720c */ /* 0x000fe40003f06270 */
[----:B------:R-:W-:-:S04]  /*12700*/  IADD3 R6, R2, 0x90, RZ ;  /* 0x0000009002067810 */ /* 0x000fc80007ffe0ff */
[----:B------:R-:W-:-:S04]  /*12710*/  ISETP.GE.AND P2, PT, R3, R6, PT ;  /* 0x000000060300720c */ /* 0x000fc80003f46270 */
[----:B------:R-:W-:-:S03]  /*12720*/  FSEL R52, R96, -INF , P2 ;  /* 0xff80000060347808 */ /* 0x000fc60001000000 */
        /* <DEDUP_REMOVED lines=15> */
[----:B------:R-:W-:Y:S02]  /*12820*/  LOP3.LUT R5, R5, 0xefffffff, RZ, 0xc0, !PT ;  /* 0xefffffff05057812 */ /* 0x000fe400078ec0ff */
[----:B------:R-:W-:Y:S02]  /*12830*/  MOV R100, R73 ;  /* 0x0000004900647202 */ /* 0x000fe40000000f00 */
[----:B------:R-:W-:-:S04]  /*12840*/  ISETP.GE.AND P2, PT, R3, R10, PT ;  /* 0x0000000a0300720c */ /* 0x000fc80003f46270 */
[----:B------:R-:W-:Y:S01]  /*12850*/  FSEL R57, R101, -INF , P2 ;  /* 0xff80000065397808 */ /* 0x000fe20001000000 */
[----:B------:R-:W-:Y:S02]  /*12860*/  IMAD.MOV.U32 R101, RZ, RZ, R68 ;  /* 0x000000ffff657224 */ /* 0x000fe400078e0044 */
[----:B------:R-:W-:Y:S02]  /*12870*/  @P0 LOP3.LUT R5, R5, 0x10000000, RZ, 0xfc, !PT ;  /* 0x1000000005050812 */ /* 0x000fe400078efcff */
[----:B------:R-:W-:Y:S02]  /*12880*/  ISETP.GE.AND P0, PT, R4, R11, PT ;  /* 0x0000000b0400720c */ /* 0x000fe40003f06270 */
[----:B------:R-:W-:Y:S02]  /*12890*/  LOP3.LUT R5, R5, 0xf7ffffff, RZ, 0xc0, !PT ;  /* 0xf7ffffff05057812 */ /* 0x000fe400078ec0ff */
[----:B------:R-:W-:-:S04]  /*128a0*/  IADD3 R11, R2, 0xa0, RZ ;  /* 0x000000a0020b7810 */ /* 0x000fc80007ffe0ff */
[----:B------:R-:W-:-:S04]  /*128b0*/  ISETP.GE.AND P2, PT, R3, R11, PT ;  /* 0x0000000b0300720c */ /* 0x000fc80003f46270 */
[----:B------:R-:W-:Y:S01]  /*128c0*/  FSEL R60, R104, -INF , P2 ;  /* 0xff800000683c7808 */ /* 0x000fe20001000000 */
[----:B------:R-:W-:Y:S01]  /*128d0*/  IMAD.MOV.U32 R104, RZ, RZ, R61 ;  /* 0x000000ffff687224 */ /* 0x000fe200078e003d */
        /* <DEDUP_REMOVED lines=23> */
[----:B------:R-:W-:Y:S02]  /*12a50*/  IADD3 R6, R2, 0xb0, RZ ;  /* 0x000000b002067810 */ /* 0x000fe40007ffe0ff */
[----:B------:R-:W-:Y:S02]  /*12a60*/  LOP3.LUT R5, R5, 0xff7fffff, RZ, 0xc0, !PT ;  /* 0xff7fffff05057812 */ /* 0x000fe400078ec0ff */
[----:B------:R-:W-:-:S04]  /*12a70*/  ISETP.GE.AND P2, PT, R3, R6, PT ;  /* 0x000000060300720c */ /* 0x000fc80003f46270 */
[----:B------:R-:W-:Y:S02]  /*12a80*/  FSEL R68, R112, -INF , P2 ;  /* 0xff80000070447808 */ /* 0x000fe40001000000 */
[----:B------:R-:W2:Y:S01]  /*12a90*/  LDL.LU R112, [R1+0x80] ;  /* 0x0000800001707983 */ /* 0x000ea20000300800 */
        /* <DEDUP_REMOVED lines=75> */
[----:B------:R-:W-:Y:S02]  /*12f50*/  ISETP.GE.AND P0, PT, R4, R12, PT ;  /* 0x0000000c0400720c */ /* 0x000fe40003f06270 */
[----:B------:R-:W-:Y:S02]  /*12f60*/  LOP3.LUT R5, R5, 0xfffffbff, RZ, 0xc0, !PT ;  /* 0xfffffbff05057812 */ /* 0x000fe400078ec0ff */
[----:B------:R-:W-:Y:S02]  /*12f70*/  ISETP.GE.AND P2, PT, R3, R93, PT ;  /* 0x0000005d0300720c */ /* 0x000fe40003f46270 */
[----:B------:R-:W-:-:S02]  /*12f80*/  IADD3 R12, R2, 0xe8, RZ ;  /* 0x000000e8020c7810 */ /* 0x000fc40007ffe0ff */
[----:B------:R-:W-:Y:S02]  /*12f90*/  FSEL R93, R137, -INF , P2 ;  /* 0xff800000895d7808 */ /* 0x000fe40001000000 */
[----:B------:R-:W-:Y:S01]  /*12fa0*/  ISETP.GE.AND P2, PT, R3, R12, PT ;  /* 0x0000000c0300720c */ /* 0x000fe20003f46270 */
[----:B------:R-:W-:Y:S02]  /*12fb0*/  VIADD R12, R2, 0xe9 ;  /* 0x000000e9020c7836 */ /* 0x000fe40000000000 */
[----:B------:R-:W-:Y:S02]  /*12fc0*/  @P0 LOP3.LUT R5, R5, 0x400, RZ, 0xfc, !PT ;  /* 0x0000040005050812 */ /* 0x000fe400078efcff */
[----:B------:R-:W-:Y:S02]  /*12fd0*/  ISETP.GE.AND P0, PT, R4, R13, PT ;  /* 0x0000000d0400720c */ /* 0x000fe40003f06270 */
[----:B------:R-:W-:Y:S02]  /*12fe0*/  LOP3.LUT R5, R5, 0xfffffdff, RZ, 0xc0, !PT ;  /* 0xfffffdff05057812 */ /* 0x000fe400078ec0ff */
[----:B------:R-:W-:-:S02]  /*12ff0*/  FSEL R113, R140, -INF , P2 ;  /* 0xff8000008c717808 */ /* 0x000fc40001000000 */
        /* <DEDUP_REMOVED lines=12> */
[----:B------:R-:W-:Y:S02]  /*130c0*/  ISETP.GE.AND P2, PT, R3, R6, PT ;  /* 0x000000060300720c */ /* 0x000fe40003f46270 */
[C---:B------:R-:W-:Y:S02]  /*130d0*/  IADD3 R6, R2.reuse, 0xf8, RZ ;  /* 0x000000f802067810 */ /* 0x040fe40007ffe0ff */
[----:B------:R-:W-:Y:S02]  /*130e0*/  FSEL R137, R145, -INF , P2 ;  /* 0xff80000091897808 */ /* 0x000fe40001000000 */
[----:B------:R-:W-:Y:S01]  /*130f0*/  ISETP.GE.AND P2, PT, R3, R6, PT ;  /* 0x000000060300720c */ /* 0x000fe20003f46270 */
[----:B------:R-:W-:Y:S01]  /*13100*/  VIADD R6, R2, 0xf9 ;  /* 0x000000f902067836 */ /* 0x000fe20000000000 */
[----:B------:R-:W-:Y:S02]  /*13110*/  @P0 LOP3.LUT R5, R5, 0x80, RZ, 0xfc, !PT ;  /* 0x0000008005050812 */ /* 0x000fe400078efcff */
[----:B------:R-:W-:-:S02]  /*13120*/  FSEL R141, R148, -INF , P2 ;  /* 0xff800000948d7808 */ /* 0x000fc40001000000 */
[----:B------:R-:W-:Y:S02]  /*13130*/  ISETP.GE.AND P2, PT, R3, R6, PT ;  /* 0x000000060300720c */ /* 0x000fe40003f46270 */
[----:B------:R-:W-:Y:S02]  /*13140*/  ISETP.GE.AND P0, PT, R4, R8, PT ;  /* 0x000000080400720c */ /* 0x000fe40003f06270 */
[----:B--2---:R-:W-:-:S04]  /*13150*/  FMNMX R6, R24, R112, !PT ;  /* 0x0000007018067209 */ /* 0x004fc80007800000 */
        /* <DEDUP_REMOVED lines=60> */
[----:B------:R-:W-:Y:S02]  /*13520*/  FMNMX R6, R137, R6, !PT ;  /* 0x0000000689067209 */ /* 0x000fe40007800000 */
[----:B------:R-:W-:Y:S02]  /*13530*/  FSEL R140, R149, -INF , P2 ;  /* 0xff800000958c7808 */ /* 0x000fe40001000000 */
[----:B------:R-:W-:-:S04]  /*13540*/  FMNMX R6, R141, R6, !PT ;  /* 0x000000068d067209 */ /* 0x000fc80007800000 */
[----:B------:R-:W-:-:S05]  /*13550*/  FMNMX R6, R140, R6, !PT ;  /* 0x000000068c067209 */ /* 0x000fca0007800000 */
[----:B------:R-:W1:Y:S02]  /*13560*/  SHFL.BFLY PT, R7, R6, 0x1, 0x1f ;  /* 0x0c201f0006077f89 */ /* 0x000e6400000e0000 */
[----:B-1----:R-:W-:-:S05]  /*13570*/  FMNMX R7, R6, R7, !PT ;  /* 0x0000000706077209 */ /* 0x002fca0007800000 */
[----:B------:R-:W1:Y:S02]  /*13580*/  SHFL.BFLY PT, R6, R7, 0x2, 0x1f ;  /* 0x0c401f0007067f89 */ /* 0x000e6400000e0000 */
[----:B-1----:R-:W-:-:S04]  /*13590*/  FMNMX R8, R7, R6, !PT ;  /* 0x0000000607087209 */ /* 0x002fc80007800000 */
[----:B------:R-:W-:-:S04]  /*135a0*/  FSETP.NEU.AND P2, PT, R8, -INF , PT ;  /* 0xff8000000800780b */ /* 0x000fc80003f4d000 */
[----:B------:R-:W-:-:S05]  /*135b0*/  FSEL R109, R8, RZ, P2 ;  /* 0x000000ff086d7208 */ /* 0x000fca0001000000 */
[----:B------:R-:W-:-:S04]  /*135c0*/  FMUL R6, R109, UR4 ;  /* 0x000000046d067c20 */ /* 0x000fc80008400000 */
[----:B------:R-:W-:-:S05]  /*135d0*/  FFMA R104, R24, UR4, -R6 ;  /* 0x0000000418687c23 */ /* 0x000fca0008000806 */
[----:B------:R-:W-:Y:S01]  /*135e0*/  FSETP.GEU.AND P2, PT, R104, -126, PT ;  /* 0xc2fc00006800780b */ /* 0x000fe20003f4e000 */
[----:B------:R1:W-:Y:S02]  /*135f0*/  STL [R1+0x90], R8 ;  /* 0x0000900801007387 */ /* 0x0003e40000100800 */
[----:B-1----:R-:W-:-:S10]  /*13600*/  FFMA R8, R116, UR4, -R6 ;  /* 0x0000000474087c23 */ /* 0x002fd40008000806 */
[----:B------:R-:W-:Y:S01]  /*13610*/  @!P2 FMUL R104, R104, 0.5 ;  /* 0x3f0000006868a820 */ /* 0x000fe20000400000 */
[----:B------:R-:W-:-:S03]  /*13620*/  MOV R116, R167 ;  /* 0x000000a700747202 */ /* 0x000fc60000000f00 */
[----:B------:R-:W1:Y:S01]  /*13630*/  MUFU.EX2 R167, R104 ;  /* 0x0000006800a77308 */ /* 0x000e620000000800 */
[----:B------:R-:W-:Y:S01]  /*13640*/  FFMA R101, R101, UR4, -R6 ;  /* 0x0000000465657c23 */ /* 0x000fe20008000806 */
[----:B-1----:R-:W-:-:S04]  /*13650*/  @!P2 FMUL R167, R167, R167 ;  /* 0x000000a7a7a7a220 */ /* 0x002fc80000400000 */
[----:B------:R-:W-:Y:S01]  /*13660*/  FSETP.GEU.AND P2, PT, R101, -126, PT ;  /* 0xc2fc00006500780b */ /* 0x000fe20003f4e000 */
[----:B------:R-:W-:Y:S01]  /*13670*/  FFMA R7, R117, UR4, -R6 ;  /* 0x0000000475077c23 */ /* 0x000fe20008000806 */
[----:B------:R-:W-:-:S11]  /*13680*/  FADD R117, -R109, R112 ;  /* 0x000000706d757221 */ /* 0x000fd60000000100 */
[----:B------:R-:W-:-:S04]  /*13690*/  @!P2 FMUL R101, R101, 0.5 ;  /* 0x3f0000006565a820 */ /* 0x000fc80000400000 */
[----:B------:R-:W1:Y:S01]  /*136a0*/  MUFU.EX2 R112, R101 ;  /* 0x0000006500707308 */ /* 0x000e620000000800 */
[----:B------:R-:W-:Y:S01]  /*136b0*/  FFMA R100, R100, UR4, -R6 ;  /* 0x0000000464647c23 */ /* 0x000fe20008000806 */
[----:B-1----:R-:W-:-:S04]  /*136c0*/  @!P2 FMUL R112, R112, R112 ;  /* 0x000000707070a220 */ /* 0x002fc80000400000 */
[----:B------:R-:W-:-:S13]  /*136d0*/  FSETP.GEU.AND P2, PT, R100, -126, PT ;  /* 0xc2fc00006400780b */ /* 0x000fda0003f4e000 */
[----:B------:R-:W-:-:S04]  /*136e0*/  @!P2 FMUL R100, R100, 0.5 ;  /* 0x3f0000006464a820 */ /* 0x000fc80000400000 */
[----:B------:R-:W1:Y:S02]  /*136f0*/  MUFU.EX2 R109, R100 ;  /* 0x00000064006d7308 */ /* 0x000e640000000800 */
[----:B-1----:R-:W-:Y:S01]  /*13700*/  @!P2 FMUL R109, R109, R109 ;  /* 0x0000006d6d6da220 */ /* 0x002fe20000400000 */
[----:B------:R-:W-:-:S13]  /*13710*/  FSETP.GEU.AND P2, PT, R7, -126, PT ;  /* 0xc2fc00000700780b */ /* 0x000fda0003f4e000 */
[----:B------:R-:W-:-:S06]  /*13720*/  @!P2 FMUL R7, R7, 0.5 ;  /* 0x3f0000000707a820 */ /* 0x000fcc0000400000 */
[----:B------:R-:W1:Y:S02]  /*13730*/  MUFU.EX2 R7, R7 ;  /* 0x0000000700077308 */ /* 0x000e640000000800 */
[----:B-1----:R-:W-:Y:S01]  /*13740*/  @!P2 FMUL R7, R7, R7 ;  /* 0x000000070707a220 */ /* 0x002fe20000400000 */
[----:B------:R-:W-:-:S13]  /*13750*/  FSETP.GEU.AND P2, PT, R8, -126, PT ;  /* 0xc2fc00000800780b */ /* 0x000fda0003f4e000 */
[----:B------:R-:W-:-:S06]  /*13760*/  @!P2 FMUL R8, R8, 0.5 ;  /* 0x3f0000000808a820 */ /* 0x000fcc0000400000 */
[----:B------:R-:W1:Y:S01]  /*13770*/  MUFU.EX2 R8, R8 ;  /* 0x0000000800087308 */ /* 0x000e620000000800 */
[----:B------:R-:W-:-:S04]  /*13780*/  LOP3.LUT R5, R5, 0xffffffdf, RZ, 0xc0, !PT ;  /* 0xffffffdf05057812 */ /* 0x000fc800078ec0ff */
[----:B------:R-:W-:Y:S02]  /*13790*/  @P0 LOP3.LUT R5, R5, 0x20, RZ, 0xfc, !PT ;  /* 0x0000002005050812 */ /* 0x000fe400078efcff */
[----:B------:R-:W-:Y:S01]  /*137a0*/  ISETP.GE.AND P0, PT, R4, R9, PT ;  /* 0x000000090400720c */ /* 0x000fe20003f06270 */
[----:B------:R-:W-:Y:S01]  /*137b0*/  FFMA R9, R108, UR4, -R6 ;  /* 0x000000046c097c23 */ /* 0x000fe20008000806 */
[----:B-1----:R-:W-:-:S04]  /*137c0*/  @!P2 FMUL R8, R8, R8 ;  /* 0x000000080808a220 */ /* 0x002fc80000400000 */
        /* <DEDUP_REMOVED lines=19> */
[----:B------:R-:W-:Y:S01]  /*13900*/  FFMA R108, R236, UR4, -R6 ;  /* 0x00000004ec6c7c23 */ /* 0x000fe20008000806 */
[----:B-1----:R-:W-:-:S04]  /*13910*/  @!P2 FMUL R11, R11, R11 ;  /* 0x0000000b0b0ba220 */ /* 0x002fc80000400000 */
[----:B------:R-:W-:Y:S01]  /*13920*/  FSETP.GEU.AND P2, PT, R108, -126, PT ;  /* 0xc2fc00006c00780b */ /* 0x000fe20003f4e000 */
[--C-:B------:R-:W-:Y:S01]  /*13930*/  FFMA R105, R235, UR4, -R6.reuse ;  /* 0x00000004eb697c23 */ /* 0x100fe20008000806 */
        /* <DEDUP_REMOVED lines=8> */
[----:B------:R-:W-:-:S03]  /*139c0*/  FFMA R20, R20, UR4, -R6 ;  /* 0x0000000414147c23 */ /* 0x000fc60008000806 */
[----:B------:R-:W-:Y:S01]  /*139d0*/  @!P2 FMUL R108, R108, 0.5 ;  /* 0x3f0000006c6ca820 */ /* 0x000fe20000400000 */
        /* <DEDUP_REMOVED lines=44> */
[----:B------:R-:W-:-:S02]  /*13ca0*/  FFMA R140, R140, UR4, -R6 ;  /* 0x000000048c8c7c23 */ /* 0x000fc40008000806 */
[----:B------:R-:W1:Y:S02]  /*13cb0*/  MUFU.EX2 R6, R108 ;  /* 0x0000006c00067308 */ /* 0x000e640000000800 */
[----:B-1----:R-:W-:Y:S01]  /*13cc0*/  @!P2 FMUL R6, R6, R6 ;  /* 0x000000060606a220 */ /* 0x002fe20000400000 */
[----:B------:R-:W-:-:S13]  /*13cd0*/  FSETP.GEU.AND P2, PT, R105, -126, PT ;  /* 0xc2fc00006900780b */ /* 0x000fda0003f4e000 */
[----:B------:R-:W-:-:S04]  /*13ce0*/  @!P2 FMUL R105, R105, 0.5 ;  /* 0x3f0000006969a820 */ /* 0x000fc80000400000 */
        /* <DEDUP_REMOVED lines=138> */
[----:B------:R-:W-:Y:S01]  /*14590*/  FSETP.GEU.AND P2, PT, R68, -126, PT ;  /* 0xc2fc00004400780b */ /* 0x000fe20003f4e000 */
[----:B------:R-:W-:-:S12]  /*145a0*/  IMAD.MOV.U32 R24, RZ, RZ, R117 ;  /* 0x000000ffff187224 */ /* 0x000fd800078e0075 */
[----:B------:R-:W-:-:S04]  /*145b0*/  @!P2 FMUL R68, R68, 0.5 ;  /* 0x3f0000004444a820 */ /* 0x000fc80000400000 */
[----:B------:R-:W1:Y:S02]  /*145c0*/  MUFU.EX2 R117, R68 ;  /* 0x0000004400757308 */ /* 0x000e640000000800 */
[----:B-1----:R-:W-:Y:S01]  /*145d0*/  @!P2 FMUL R117, R117, R117 ;  /* 0x000000757575a220 */ /* 0x002fe20000400000 */
[----:B------:R-:W-:-:S13]  /*145e0*/  FSETP.GEU.AND P2, PT, R69, -126, PT ;  /* 0xc2fc00004500780b */ /* 0x000fda0003f4e000 */
[----:B------:R-:W-:-:S04]  /*145f0*/  @!P2 FMUL R69, R69, 0.5 ;  /* 0x3f0000004545a820 */ /* 0x000fc80000400000 */
[----:B------:R-:W1:Y:S02]  /*14600*/  MUFU.EX2 R40, R69 ;  /* 0x0000004500287308 */ /* 0x000e640000000800 */
[----:B-1----:R-:W-:Y:S01]  /*14610*/  @!P2 FMUL R40, R40, R40 ;  /* 0x000000282828a220 */ /* 0x002fe20000400000 */
[----:B------:R-:W-:Y:S02]  /*14620*/  FSETP.GEU.AND P2, PT, R72, -126, PT ;  /* 0xc2fc00004800780b */ /* 0x000fe40003f4e000 */
[----:B------:R-:W-:-:S11]  /*14630*/  MOV R25, R116 ;  /* 0x0000007400197202 */ /* 0x000fd60000000f00 */
        /* <DEDUP_REMOVED lines=42> */
[----:B------:R-:W-:Y:S02]  /*148e0*/  LOP3.LUT R5, R5, 0xfffffffb, RZ, 0xc0, !PT ;  /* 0xfffffffb05057812 */ /* 0x000fe400078ec0ff */
[----:B------:R-:W-:Y:S02]  /*148f0*/  IADD3 R29, R2, 0xe1, RZ ;  /* 0x000000e1021d7810 */ /* 0x000fe40007ffe0ff */
[----:B------:R-:W-:Y:S02]  /*14900*/  @P0 LOP3.LUT R5, R5, 0x4, RZ, 0xfc, !PT ;  /* 0x0000000405050812 */ /* 0x000fe400078efcff */
[----:B------:R-:W-:Y:S01]  /*14910*/  ISETP.GE.AND P0, PT, R4, R29, PT ;  /* 0x0000001d0400720c */ /* 0x000fe20003f06270 */
[----:B-1----:R-:W-:Y:S01]  /*14920*/  @!P2 FMUL R92, R92, R92 ;  /* 0x0000005c5c5ca220 */ /* 0x002fe20000400000 */
[----:B------:R-:W-:Y:S02]  /*14930*/  FSETP.GEU.AND P2, PT, R93, -126, PT ;  /* 0xc2fc00005d00780b */ /* 0x000fe40003f4e000 */
[----:B------:R-:W-:-:S09]  /*14940*/  LOP3.LUT R0, R0, 0xdfffffff, RZ, 0xc0, !PT ;  /* 0xdfffffff00007812 */ /* 0x000fd200078ec0ff */
[----:B------:R-:W-:Y:S02]  /*14950*/  @P0 LOP3.LUT R0, R0, 0x20000000, RZ, 0xfc, !PT ;  /* 0x2000000000000812 */ /* 0x000fe400078efcff */
[----:B------:R-:W-:Y:S02]  /*14960*/  @!P2 FMUL R93, R93, 0.5 ;  /* 0x3f0000005d5da820 */ /* 0x000fe40000400000 */
[----:B------:R-:W-:-:S04]  /*14970*/  LOP3.LUT P0, RZ, R0, 0x4, RZ, 0xc0, !PT ;  /* 0x0000000400ff7812 */ /* 0x000fc8000780c0ff */
[----:B------:R-:W1:Y:S01]  /*14980*/  MUFU.EX2 R93, R93 ;  /* 0x0000005d005d7308 */ /* 0x000e620000000800 */
[----:B------:R-:W-:-:S08]  /*14990*/  LOP3.LUT R96, R96, 0xefffffff, RZ, 0xc0, !PT ;  /* 0xefffffff60607812 */ /* 0x000fd000078ec0ff */
[----:B------:R-:W-:Y:S02]  /*149a0*/  @P0 LOP3.LUT R96, R96, 0x10000000, RZ, 0xfc, !PT ;  /* 0x1000000060600812 */ /* 0x000fe400078efcff */
[----:B------:R-:W-:Y:S01]  /*149b0*/  LOP3.LUT P0, RZ, R0, 0x200, RZ, 0xc0, !PT ;  /* 0x0000020000ff7812 */ /* 0x000fe2000780c0ff */
[----:B-1----:R-:W-:Y:S01]  /*149c0*/  @!P2 FMUL R93, R93, R93 ;  /* 0x0000005d5d5da220 */ /* 0x002fe20000400000 */
[----:B------:R-:W-:Y:S02]  /*149d0*/  FSETP.GEU.AND P2, PT, R113, -126, PT ;  /* 0xc2fc00007100780b */ /* 0x000fe40003f4e000 */
[----:B------:R-:W-:-:S09]  /*149e0*/  LOP3.LUT R96, R96, 0xdfffffff, RZ, 0xc0, !PT ;  /* 0xdfffffff60607812 */ /* 0x000fd200078ec0ff */
[----:B------:R-:W-:Y:S02]  /*149f0*/  @P0 LOP3.LUT R96, R96, 0x20000000, RZ, 0xfc, !PT ;  /* 0x2000000060600812 */ /* 0x000fe400078efcff */
[----:B------:R-:W-:Y:S01]  /*14a00*/  LOP3.LUT P0, RZ, R0, 0x400, RZ, 0xc0, !PT ;  /* 0x0000040000ff7812 */ /* 0x000fe2000780c0ff */
[----:B------:R-:W-:Y:S02]  /*14a10*/  IMAD.MOV.U32 R28, RZ, RZ, R6 ;  /* 0x000000ffff1c7224 */ /* 0x000fe400078e0006 */
[----:B------:R-:W-:-:S04]  /*14a20*/  @!P2 FMUL R113, R113, 0.5 ;  /* 0x3f0000007171a820 */ /* 0x000fc80000400000 */
[----:B------:R-:W1:Y:S01]  /*14a30*/  MUFU.EX2 R6, R113 ;  /* 0x0000007100067308 */ /* 0x000e620000000800 */
[----:B------:R-:W-:-:S05]  /*14a40*/  LOP3.LUT R96, R96, 0xbfffffff, RZ, 0xc0, !PT ;  /* 0xbfffffff60607812 */ /* 0x000fca00078ec0ff */
[----:B------:R-:W-:Y:S02]  /*14a50*/  @P0 LOP3.LUT R96, R96, 0x40000000, RZ, 0xfc, !PT ;  /* 0x4000000060600812 */ /* 0x000fe400078efcff */
[----:B------:R-:W-:Y:S02]  /*14a60*/  LOP3.LUT P0, RZ, R0, 0x800, RZ, 0xc0, !PT ;  /* 0x0000080000ff7812 */ /* 0x000fe4000780c0ff */
[----:B------:R-:W-:Y:S01]  /*14a70*/  LOP3.LUT R96, R96, 0x7fffffff, RZ, 0xc0, !PT ;  /* 0x7fffffff60607812 */ /* 0x000fe200078ec0ff */
[----:B-1----:R-:W-:Y:S01]  /*14a80*/  @!P2 FMUL R6, R6, R6 ;  /* 0x000000060606a220 */ /* 0x002fe20000400000 */
[----:B------:R-:W-:-:S09]  /*14a90*/  FSETP.GEU.AND P2, PT, R133, -126, PT ;  /* 0xc2fc00008500780b */ /* 0x000fd20003f4e000 */
[----:B------:R-:W-:Y:S02]  /*14aa0*/  @P0 LOP3.LUT R96, R96, 0x80000000, RZ, 0xfc, !PT ;  /* 0x8000000060600812 */ /* 0x000fe400078efcff */
[----:B------:R-:W-:Y:S02]  /*14ab0*/  LOP3.LUT P0, RZ, R0, 0x1000, RZ, 0xc0, !PT ;  /* 0x0000100000ff7812 */ /* 0x000fe4000780c0ff */
[----:B------:R-:W-:Y:S01]  /*14ac0*/  LOP3.LUT R97, R97, 0xfffffffe, RZ, 0xc0, !PT ;  /* 0xfffffffe61617812 */ /* 0x000fe200078ec0ff */
[----:B------:R-:W-:-:S04]  /*14ad0*/  @!P2 FMUL R133, R133, 0.5 ;  /* 0x3f0000008585a820 */ /* 0x000fc80000400000 */
[----:B------:R-:W1:Y:S06]  /*14ae0*/  MUFU.EX2 R12, R133 ;  /* 0x00000085000c7308 */ /* 0x000e6c0000000800 */
[----:B------:R-:W-:Y:S02]  /*14af0*/  @P0 LOP3.LUT R97, R97, 0x1, RZ, 0xfc, !PT ;  /* 0x0000000161610812 */ /* 0x000fe400078efcff */
[----:B------:R-:W-:Y:S02]  /*14b00*/  LOP3.LUT P0, RZ, R0, 0x2000, RZ, 0xc0, !PT ;  /* 0x0000200000ff7812 */ /* 0x000fe4000780c0ff */
[----:B------:R-:W-:-:S11]  /*14b10*/  LOP3.LUT R97, R97, 0xfffffffd, RZ, 0xc0, !PT ;  /* 0xfffffffd61617812 */ /* 0x000fd600078ec0ff */
[----:B------:R-:W-:Y:S01]  /*14b20*/  @P0 LOP3.LUT R97, R97, 0x2, RZ, 0xfc, !PT ;  /* 0x0000000261610812 */ /* 0x000fe200078efcff */
[----:B-1----:R-:W-:Y:S01]  /*14b30*/  @!P2 FMUL R12, R12, R12 ;  /* 0x0000000c0c0ca220 */ /* 0x002fe20000400000 */
[----:B------:R-:W-:Y:S02]  /*14b40*/  LOP3.LUT P0, RZ, R0, 0x4000, RZ, 0xc0, !PT ;  /* 0x0000400000ff7812 */ /* 0x000fe4000780c0ff */
[----:B------:R-:W-:Y:S02]  /*14b50*/  FSETP.GEU.AND P2, PT, R136, -126, PT ;  /* 0xc2fc00008800780b */ /* 0x000fe40003f4e000 */
[----:B------:R-:W-:-:S09]  /*14b60*/  LOP3.LUT R97, R97, 0xfffffffb, RZ, 0xc0, !PT ;  /* 0xfffffffb61617812 */ /* 0x000fd200078ec0ff */
[----:B------:R-:W-:Y:S02]  /*14b70*/  @P0 LOP3.LUT R97, R97, 0x4, RZ, 0xfc, !PT ;  /* 0x0000000461610812 */ /* 0x000fe400078efcff */
[----:B------:R-:W-:Y:S01]  /*14b80*/  @!P2 FMUL R136, R136, 0.5 ;  /* 0x3f0000008888a820 */ /* 0x000fe20000400000 */
[----:B------:R-:W-:-:S03]  /*14b90*/  LOP3.LUT P0, RZ, R0, 0x8000, RZ, 0xc0, !PT ;  /* 0x0000800000ff7812 */ /* 0x000fc6000780c0ff */
[----:B------:R-:W1:Y:S01]  /*14ba0*/  MUFU.EX2 R85, R136 ;  /* 0x0000008800557308 */ /* 0x000e620000000800 */
[----:B------:R-:W-:-:S09]  /*14bb0*/  LOP3.LUT R97, R97, 0xfffffff7, RZ, 0xc0, !PT ;  /* 0xfffffff761617812 */ /* 0x000fd200078ec0ff */
        /* <DEDUP_REMOVED lines=18> */
[----:B------:R-:W-:Y:S01]  /*14ce0*/  IMAD.MOV.U32 R53, RZ, RZ, R24 ;  /* 0x000000ffff357224 */ /* 0x000fe200078e0018 */
[----:B------:R-:W-:Y:S01]  /*14cf0*/  MOV R29, R25 ;  /* 0x00000019001d7202 */ /* 0x000fe20000000f00 */
[----:B------:R-:W-:Y:S01]  /*14d00*/  FADD R25, R167, R129 ;  /* 0x00000081a7197221 */ /* 0x000fe20000000000 */
[----:B------:R-:W-:-:S07]  /*14d10*/  @!P2 FMUL R141, R141, 0.5 ;  /* 0x3f0000008d8da820 */ /* 0x000fce0000400000 */
[----:B------:R-:W-:Y:S02]  /*14d20*/  @P0 LOP3.LUT R97, R97, 0x80, RZ, 0xfc, !PT ;  /* 0x0000008061610812 */ /* 0x000fe400078efcff */
[----:B------:R-:W-:Y:S01]  /*14d30*/  LOP3.LUT P0, RZ, R0, 0x100000, RZ, 0xc0, !PT ;  /* 0x0010000000ff7812 */ /* 0x000fe2000780c0ff */
[----:B------:R1:W2:Y:S01]  /*14d40*/  MUFU.EX2 R14, R141 ;  /* 0x0000008d000e7308 */ /* 0x0002a20000000800 */
[----:B------:R-:W-:Y:S01]  /*14d50*/  FADD R24, R234, R22 ;  /* 0x00000016ea187221 */ /* 0x000fe20000000000 */
[----:B------:R-:W-:Y:S01]  /*14d60*/  LOP3.LUT R97, R97, 0xfffffeff, RZ, 0xc0, !PT ;  /* 0xfffffeff61617812 */ /* 0x000fe200078ec0ff */
[----:B-1----:R-:W-:Y:S02]  /*14d70*/  IMAD.MOV.U32 R141, RZ, RZ, R28 ;  /* 0x000000ffff8d7224 */ /* 0x002fe400078e001c */
[----:B------:R-:W-:Y:S01]  /*14d80*/  FADD R28, R25, R24 ;  /* 0x00000018191c7221 */ /* 0x000fe20000000000 */
[----:B------:R-:W-:Y:S01]  /*14d90*/  FADD R24, R148, R92 ;  /* 0x0000005c94187221 */ /* 0x000fe20000000000 */
[----:B------:R-:W-:-:S05]  /*14da0*/  FADD R25, R141, R121 ;  /* 0x000000798d197221 */ /* 0x000fca0000000000 */
[----:B------:R-:W-:Y:S02]  /*14db0*/  @P0 LOP3.LUT R97, R97, 0x100, RZ, 0xfc, !PT ;  /* 0x0000010061610812 */ /* 0x000fe400078efcff */
[----:B------:R-:W-:Y:S01]  /*14dc0*/  LOP3.LUT P0, RZ, R0, 0x200000, RZ, 0xc0, !PT ;  /* 0x0020000000ff7812 */ /* 0x000fe2000780c0ff */
[----:B------:R-:W-:Y:S01]  /*14dd0*/  FADD R24, R25, R24 ;  /* 0x0000001819187221 */ /* 0x000fe20000000000 */
[----:B------:R-:W-:-:S03]  /*14de0*/  FADD R25, R112, R45 ;  /* 0x0000002d70197221 */ /* 0x000fc60000000000 */
[----:B------:R-:W-:Y:S01]  /*14df0*/  FADD R52, R28, R24 ;  /* 0x000000181c347221 */ /* 0x000fe20000000000 */
[----:B------:R-:W-:Y:S01]  /*14e00*/  FADD R24, R100, R36 ;  /* 0x0000002464187221 */ /* 0x000fe20000000000 */
[----:B------:R-:W-:-:S03]  /*14e10*/  LOP3.LUT R97, R97, 0xfffffdff, RZ, 0xc0, !PT ;  /* 0xfffffdff61617812 */ /* 0x000fc600078ec0ff */
[----:B------:R-:W-:Y:S01]  /*14e20*/  FADD R28, R25, R24 ;  /* 0x00000018191c7221 */ /* 0x000fe20000000000 */
[----:B------:R-:W-:Y:S01]  /*14e30*/  FADD R25, R108, R44 ;  /* 0x0000002c6c197221 */ /* 0x000fe20000000000 */
[----:B------:R-:W-:Y:S01]  /*14e40*/  FADD R24, R19, R93 ;  /* 0x0000005d13187221 */ /* 0x000fe20000000000 */
[----:B--2---:R-:W-:Y:S01]  /*14e50*/  @!P2 FMUL R14, R14, R14 ;  /* 0x0000000e0e0ea220 */ /* 0x004fe20000400000 */
[----:B------:R-:W-:Y:S02]  /*14e60*/  FSETP.GEU.AND P2, PT, R140, -126, PT ;  /* 0xc2fc00008c00780b */ /* 0x000fe40003f4e000 */
[----:B------:R-:W-:Y:S01]  /*14e70*/  @P0 LOP3.LUT R97, R97, 0x200, RZ, 0xfc, !PT ;  /* 0x0000020061610812 */ /* 0x000fe200078efcff */
[----:B------:R-:W-:Y:S01]  /*14e80*/  FADD R24, R25, R24 ;  /* 0x0000001819187221 */ /* 0x000fe20000000000 */
[----:B------:R-:W-:Y:S01]  /*14e90*/  LOP3.LUT P0, RZ, R0, 0x400000, RZ, 0xc0, !PT ;  /* 0x0040000000ff7812 */ /* 0x000fe2000780c0ff */
[----:B------:R-:W-:Y:S02]  /*14ea0*/  FADD R25, R109, R128 ;  /* 0x000000806d197221 */ /* 0x000fe40000000000 */
[----:B------:R-:W-:Y:S01]  /*14eb0*/  FADD R64, R28, R24 ;  /* 0x000000181c407221 */ /* 0x000fe20000000000 */
[----:B------:R-:W-:Y:S01]  /*14ec0*/  FADD R24, R233, R80 ;  /* 0x00000050e9187221 */ /* 0x000fe20000000000 */
[----:B------:R-:W-:-:S03]  /*14ed0*/  LOP3.LUT R97, R97, 0xfffffbff, RZ, 0xc0, !PT ;  /* 0xfffffbff61617812 */ /* 0x000fc600078ec0ff */
[----:B------:R-:W-:Y:S01]  /*14ee0*/  FADD R28, R25, R24 ;  /* 0x00000018191c7221 */ /* 0x000fe20000000000 */
[----:B------:R-:W-:Y:S01]  /*14ef0*/  FADD R25, R237, R120 ;  /* 0x00000078ed197221 */ /* 0x000fe20000000000 */
[----:B------:R-:W-:Y:S01]  /*14f00*/  FADD R24, R145, R6 ;  /* 0x0000000691187221 */ /* 0x000fe20000000000 */
[----:B------:R-:W-:Y:S02]  /*14f10*/  @!P2 FMUL R140, R140, 0.5 ;  /* 0x3f0000008c8ca820 */ /* 0x000fe40000400000 */
[----:B------:R-:W-:Y:S01]  /*14f20*/  @P0 LOP3.LUT R97, R97, 0x400, RZ, 0xfc, !PT ;  /* 0x0000040061610812 */ /* 0x000fe200078efcff */
[----:B------:R-:W-:Y:S01]  /*14f30*/  FADD R24, R25, R24 ;  /* 0x0000001819187221 */ /* 0x000fe20000000000 */
[----:B------:R-:W-:Y:S01]  /*14f40*/  LOP3.LUT P0, RZ, R0, 0x800000, RZ, 0xc0, !PT ;  /* 0x0080000000ff7812 */ /* 0x000fe2000780c0ff */
[----:B------:R-:W1:Y:S01]  /*14f50*/  MUFU.EX2 R15, R140 ;  /* 0x0000008c000f7308 */ /* 0x000e620000000800 */
[----:B------:R-:W-:Y:S01]  /*14f60*/  FADD R25, R7, R49 ;  /* 0x0000003107197221 */ /* 0x000fe20000000000 */
[----:B------:R-:W-:Y:S01]  /*14f70*/  FADD R77, R28, R24 ;  /* 0x000000181c4d7221 */ /* 0x000fe20000000000 */
[----:B------:R-:W-:Y:S01]  /*14f80*/  FADD R24, R21, R81 ;  /* 0x0000005115187221 */ /* 0x000fe20000000000 */
[----:B------:R-:W-:-:S02]  /*14f90*/  LOP3.LUT R97, R97, 0xfffff7ff, RZ, 0xc0, !PT ;  /* 0xfffff7ff61617812 */ /* 0x000fc400078ec0ff */
[----:B------:R-:W-:Y:S01]  /*14fa0*/  IADD3 R56, R2, 0xe8, RZ ;  /* 0x000000e802387810 */ /* 0x000fe20007ffe0ff */
[----:B------:R-:W-:Y:S01]  /*14fb0*/  FADD R28, R25, R24 ;  /* 0x00000018191c7221 */ /* 0x000fe20000000000 */
[----:B------:R-:W-:Y:S01]  /*14fc0*/  FADD R25, R105, R17 ;  /* 0x0000001169197221 */ /* 0x000fe20000000000 */
[----:B------:R-:W-:Y:S01]  /*14fd0*/  FADD R24, R33, R12 ;  /* 0x0000000c21187221 */ /* 0x000fe20000000000 */
[----:B------:R-:W-:Y:S01]  /*14fe0*/  ISETP.GE.AND P1, PT, R4, R56, PT ;  /* 0x000000380400720c */ /* 0x000fe20003f26270 */
[----:B------:R-:W-:Y:S01]  /*14ff0*/  VIADD R56, R2, 0xe9 ;  /* 0x000000e902387836 */ /* 0x000fe20000000000 */
[----:B------:R-:W-:Y:S01]  /*15000*/  @P0 LOP3.LUT R97, R97, 0x800, RZ, 0xfc, !PT ;  /* 0x0000080061610812 */ /* 0x000fe200078efcff */
[----:B------:R-:W-:Y:S01]  /*15010*/  FADD R24, R25, R24 ;  /* 0x0000001819187221 */ /* 0x000fe20000000000 */
[----:B------:R-:W-:Y:S01]  /*15020*/  LOP3.LUT P0, RZ, R0, 0x1000000, RZ, 0xc0, !PT ;  /* 0x0100000000ff7812 */ /* 0x000fe2000780c0ff */
[----:B------:R-:W-:Y:S01]  /*15030*/  FADD R25, R8, R125 ;  /* 0x0000007d08197221 */ /* 0x000fe20000000000 */
[----:B------:R-:W-:-:S02]  /*15040*/  VIADD R57, R2, 0xf8 ;  /* 0x000000f802397836 */ /* 0x000fc40000000000 */
[----:B------:R-:W-:Y:S01]  /*15050*/  FADD R76, R28, R24 ;  /* 0x000000181c4c7221 */ /* 0x000fe20000000000 */
[----:B-1----:R-:W-:Y:S01]  /*15060*/  @!P2 FMUL R15, R15, R15 ;  /* 0x0000000f0f0fa220 */ /* 0x002fe20000400000 */
[----:B------:R-:W-:Y:S01]  /*15070*/  FADD R24, R232, R84 ;  /* 0x00000054e8187221 */ /* 0x000fe20000000000 */
[----:B------:R-:W-:Y:S01]  /*15080*/  ISETP.GE.AND P2, PT, R4, R56, PT ;  /* 0x000000380400720c */ /* 0x000fe20003f46270 */
[----:B------:R-:W2:Y:S01]  /*15090*/  LDL.LU R140, [R1+0x30] ;  /* 0x00003000018c7983 */ /* 0x000ea20000300800 */
[----:B------:R-:W-:Y:S01]  /*150a0*/  IADD3 R56, R2, 0xf0, RZ ;  /* 0x000000f002387810 */ /* 0x000fe20007ffe0ff */
[----:B------:R-:W-:Y:S01]  /*150b0*/  FADD R28, R25, R24 ;  /* 0x00000018191c7221 */ /* 0x000fe20000000000 */
[----:B------:R-:W-:Y:S01]  /*150c0*/  LOP3.LUT R97, R97, 0xffffefff, RZ, 0xc0, !PT ;  /* 0xffffefff61617812 */ /* 0x000fe200078ec0ff */
[----:B------:R-:W-:Y:S01]  /*150d0*/  FADD R25, R236, R117 ;  /* 0x00000075ec197221 */ /* 0x000fe20000000000 */
[----:B------:R-:W-:Y:S01]  /*150e0*/  FADD R24, R144, R85 ;  /* 0x0000005590187221 */ /* 0x000fe20000000000 */
[----:B------:R-:W-:Y:S01]  /*150f0*/  ISETP.GE.AND P3, PT, R4, R56, PT ;  /* 0x000000380400720c */ /* 0x000fe20003f66270 */
[----:B------:R-:W-:Y:S01]  /*15100*/  IMAD.MOV.U32 R56, RZ, RZ, R29 ;  /* 0x000000ffff387224 */ /* 0x000fe200078e001d */
[----:B------:R-:W-:Y:S01]  /*15110*/  IADD3 R29, R2, 0xf1, RZ ;  /* 0x000000f1021d7810 */ /* 0x000fe20007ffe0ff */
[----:B------:R-:W-:Y:S01]  /*15120*/  FADD R24, R25, R24 ;  /* 0x0000001819187221 */ /* 0x000fe20000000000 */
[----:B------:R-:W-:Y:S01]  /*15130*/  @P0 LOP3.LUT R97, R97, 0x1000, RZ, 0xfc, !PT ;  /* 0x0000100061610812 */ /* 0x000fe200078efcff */
[----:B------:R-:W3:Y:S01]  /*15140*/  LDL.LU R137, [R1+0x34] ;  /* 0x0000340001897983 */ /* 0x000ee20000300800 */
[----:B------:R-:W-:-:S02]  /*15150*/  LOP3.LUT P0, RZ, R0, 0x2000000, RZ, 0xc0, !PT ;  /* 0x0200000000ff7812 */ /* 0x000fc4000780c0ff */
[----:B------:R-:W-:Y:S01]  /*15160*/  ISETP.GE.AND P4, PT, R4, R29, PT ;  /* 0x0000001d0400720c */ /* 0x000fe20003f86270 */
[----:B------:R-:W-:Y:S01]  /*15170*/  FADD R29, R28, R24 ;  /* 0x000000181c1d7221 */ /* 0x000fe20000000000 */
[----:B------:R-:W-:Y:S01]  /*15180*/  FADD R25, R9, R48 ;  /* 0x0000003009197221 */ /* 0x000fe20000000000 */
[----:B------:R-:W-:Y:S01]  /*15190*/  FADD R24, R23, R32 ;  /* 0x0000002017187221 */ /* 0x000fe20000000000 */
[----:B------:R-:W-:Y:S02]  /*151a0*/  LOP3.LUT R97, R97, 0xffffdfff, RZ, 0xc0, !PT ;  /* 0xffffdfff61617812 */ /* 0x000fe400078ec0ff */
[----:B------:R-:W-:Y:S01]  /*151b0*/  ISETP.GE.AND P5, PT, R4, R57, PT ;  /* 0x000000390400720c */ /* 0x000fe20003fa6270 */
[----:B------:R-:W-:Y:S01]  /*151c0*/  FADD R28, R25, R24 ;  /* 0x00000018191c7221 */ /* 0x000fe20000000000 */
[----:B------:R-:W-:Y:S01]  /*151d0*/  FADD R25, R104, R40 ;  /* 0x0000002868197221 */ /* 0x000fe20000000000 */
[----:B------:R-:W-:Y:S01]  /*151e0*/  FADD R24, R37, R13 ;  /* 0x0000000d25187221 */ /* 0x000fe20000000000 */
[----:B------:R-:W-:Y:S01]  /*151f0*/  IMAD.MOV.U32 R113, RZ, RZ, R56 ;  /* 0x000000ffff717224 */ /* 0x000fe200078e0038 */
[----:B------:R-:W-:Y:S01]  /*15200*/  @P0 LOP3.LUT R97, R97, 0x2000, RZ, 0xfc, !PT ;  /* 0x0000200061610812 */ /* 0x000fe200078efcff */
[----:B------:R-:W4:Y:S01]  /*15210*/  LDL.LU R136, [R1+0x84] ;  /* 0x0000840001887983 */ /* 0x000f220000300800 */
[----:B------:R-:W-:Y:S01]  /*15220*/  FADD R24, R25, R24 ;  /* 0x0000001819187221 */ /* 0x000fe20000000000 */
[----:B------:R-:W-:Y:S01]  /*15230*/  LOP3.LUT P0, RZ, R0, 0x4000000, RZ, 0xc0, !PT ;  /* 0x0400000000ff7812 */ /* 0x000fe2000780c0ff */
[----:B------:R-:W-:-:S02]  /*15240*/  FADD R25, R10, R124 ;  /* 0x0000007c0a197221 */ /* 0x000fc40000000000 */
[----:B------:R-:W-:Y:S01]  /*15250*/  FADD R69, R28, R24 ;  /* 0x000000181c457221 */ /* 0x000fe20000000000 */
[----:B------:R-:W-:Y:S01]  /*15260*/  FADD R24, R149, R88 ;  /* 0x0000005895187221 */ /* 0x000fe20000000000 */
[----:B------:R-:W-:-:S03]  /*15270*/  LOP3.LUT R97, R97, 0xffffbfff, RZ, 0xc0, !PT ;  /* 0xffffbfff61617812 */ /* 0x000fc600078ec0ff */
[----:B------:R-:W-:Y:S01]  /*15280*/  FADD R28, R25, R24 ;  /* 0x00000018191c7221 */ /* 0x000fe20000000000 */
[----:B------:R-:W-:Y:S01]  /*15290*/  FADD R25, R235, R116 ;  /* 0x00000074eb197221 */ /* 0x000fe20000000000 */
[----:B------:R-:W-:-:S03]  /*152a0*/  FADD R24, R132, R14 ;  /* 0x0000000e84187221 */ /* 0x000fc60000000000 */
[----:B------:R-:W-:Y:S01]  /*152b0*/  @P0 LOP3.LUT R97, R97, 0x4000, RZ, 0xfc, !PT ;  /* 0x0000400061610812 */ /* 0x000fe200078efcff */
[----:B------:R-:W-:Y:S01]  /*152c0*/  FADD R24, R25, R24 ;  /* 0x0000001819187221 */ /* 0x000fe20000000000 */
[----:B------:R-:W-:Y:S01]  /*152d0*/  ISETP.GE.AND P0, PT, R4, R2, PT ;  /* 0x000000020400720c */ /* 0x000fe20003f06270 */
[----:B------:R-:W-:Y:S02]  /*152e0*/  FADD R25, R11, R18 ;  /* 0x000000120b197221 */ /* 0x000fe40000000000 */
[----:B------:R-:W-:Y:S01]  /*152f0*/  FADD R73, R28, R24 ;  /* 0x000000181c497221 */ /* 0x000fe20000000000 */
[----:B------:R-:W-:Y:S01]  /*15300*/  FADD R24, R20, R89 ;  /* 0x0000005914187221 */ /* 0x000fe20000000000 */
[----:B------:R-:W-:Y:S02]  /*15310*/  FSEL R26, R26, -INF , P0 ;  /* 0xff8000001a1a7808 */ /* 0x000fe40000000000 */
[----:B------:R-:W-:Y:S01]  /*15320*/  LOP3.LUT P0, RZ, R97, 0x4000, RZ, 0xc0, !PT ;  /* 0x0000400061ff7812 */ /* 0x000fe2000780c0ff */
[----:B------:R-:W-:Y:S01]  /*15330*/  FADD R28, R25, R24 ;  /* 0x00000018191c7221 */ /* 0x000fe20000000000 */
[----:B------:R-:W-:Y:S01]  /*15340*/  FADD R25, R101, R16 ;  /* 0x0000001065197221 */ /* 0x000fe20000000000 */
[----:B------:R-:W-:Y:S01]  /*15350*/  FADD R24, R41, R15 ;  /* 0x0000000f29187221 */ /* 0x000fe20000000000 */
[----:B------:R-:W-:-:S02]  /*15360*/  FSEL R61, R27, -INF , P0 ;  /* 0xff8000001b3d7808 */ /* 0x000fc40000000000 */
[----:B------:R-:W-:Y:S01]  /*15370*/  LOP3.LUT P0, RZ, R97, 0x2000, RZ, 0xc0, !PT ;  /* 0x0000200061ff7812 */ /* 0x000fe2000780c0ff */
[----:B------:R-:W-:-:S03]  /*15380*/  FADD R24, R25, R24 ;  /* 0x0000001819187221 */ /* 0x000fc60000000000 */
[----:B------:R-:W-:Y:S02]  /*15390*/  FSEL R25, R30, -INF , P0 ;  /* 0xff8000001e197808 */ /* 0x000fe40000000000 */
[----:B------:R-:W-:Y:S02]  /*153a0*/  LOP3.LUT P0, RZ, R97, 0x1000, RZ, 0xc0, !PT ;  /* 0x0000100061ff7812 */ /* 0x000fe4000780c0ff */
[----:B------:R-:W-:Y:S02]  /*153b0*/  IADD3 R57, R2, 0xf9, RZ ;  /* 0x000000f902397810 */ /* 0x000fe40007ffe0ff */
[----:B------:R-:W-:Y:S02]  /*153c0*/  FSEL R60, R31, -INF , P0 ;  /* 0xff8000001f3c7808 */ /* 0x000fe40000000000 */
[----:B------:R-:W-:Y:S02]  /*153d0*/  LOP3.LUT P0, RZ, R97, 0x800, RZ, 0xc0, !PT ;  /* 0x0000080061ff7812 */ /* 0x000fe4000780c0ff */
[----:B------:R-:W-:-:S02]  /*153e0*/  ISETP.GE.AND P6, PT, R4, R57, PT ;  /* 0x000000390400720c */ /* 0x000fc40003fc6270 */
[----:B------:R-:W-:Y:S02]  /*153f0*/  FSEL R57, R34, -INF , P0 ;  /* 0xff80000022397808 */ /* 0x000fe40000000000 */
[----:B------:R-:W-:-:S04]  /*15400*/  LOP3.LUT P0, RZ, R97, 0x400, RZ, 0xc0, !PT ;  /* 0x0000040061ff7812 */ /* 0x000fc8000780c0ff */
[----:B------:R-:W-:Y:S02]  /*15410*/  FSEL R27, R35, -INF , P0 ;  /* 0xff800000231b7808 */ /* 0x000fe40000000000 */
[----:B------:R-:W-:Y:S01]  /*15420*/  LOP3.LUT P0, RZ, R97, 0x200, RZ, 0xc0, !PT ;  /* 0x0000020061ff7812 */ /* 0x000fe2000780c0ff */
[----:B------:R-:W-:-:S03]  /*15430*/  FADD R72, R52, R29 ;  /* 0x0000001d34487221 */ /* 0x000fc60000000000 */
[----:B------:R-:W-:Y:S02]  /*15440*/  FSEL R29, R38, -INF , P0 ;  /* 0xff800000261d7808 */ /* 0x000fe40000000000 */
[----:B------:R-:W-:-:S04]  /*15450*/  LOP3.LUT P0, RZ, R97, 0x100, RZ, 0xc0, !PT ;  /* 0x0000010061ff7812 */ /* 0x000fc8000780c0ff */
[----:B------:R-:W-:Y:S02]  /*15460*/  FSEL R56, R39, -INF , P0 ;  /* 0xff80000027387808 */ /* 0x000fe40000000000 */
[----:B------:R-:W-:-:S04]  /*15470*/  LOP3.LUT P0, RZ, R97, 0x80, RZ, 0xc0, !PT ;  /* 0x0000008061ff7812 */ /* 0x000fc8000780c0ff */
[----:B------:R-:W-:Y:S02]  /*15480*/  FSEL R31, R42, -INF , P0 ;  /* 0xff8000002a1f7808 */ /* 0x000fe40000000000 */
[----:B------:R-:W-:Y:S02]  /*15490*/  LOP3.LUT P0, RZ, R97, 0x40, RZ, 0xc0, !PT ;  /* 0x0000004061ff7812 */ /* 0x000fe4000780c0ff */
[----:B------:R-:W-:Y:S02]  /*154a0*/  LOP3.LUT R96, R96, 0xfffffffe, RZ, 0xc0, !PT ;  /* 0xfffffffe60607812 */ /* 0x000fe400078ec0ff */
[----:B------:R-:W-:Y:S02]  /*154b0*/  MOV R133, R53 ;  /* 0x0000003500857202 */ /* 0x000fe40000000f00 */
[----:B------:R-:W-:Y:S02]  /*154c0*/  FSEL R53, R43, -INF , P0 ;  /* 0xff8000002b357808 */ /* 0x000fe40000000000 */
[----:B------:R-:W-:-:S02]  /*154d0*/  LOP3.LUT P0, RZ, R97, 0x20, RZ, 0xc0, !PT ;  /* 0x0000002061ff7812 */ /* 0x000fc4000780c0ff */
[----:B------:R-:W-:Y:S02]  /*154e0*/  @P3 LOP3.LUT R96, R96, 0x1, RZ, 0xfc, !PT ;  /* 0x0000000160603812 */ /* 0x000fe400078efcff */
[----:B------:R-:W-:Y:S02]  /*154f0*/  FSEL R52, R46, -INF , P0 ;  /* 0xff8000002e347808 */ /* 0x000fe40000000000 */
[----:B------:R-:W-:Y:S02]  /*15500*/  LOP3.LUT P0, RZ, R97, 0x10, RZ, 0xc0, !PT ;  /* 0x0000001061ff7812 */ /* 0x000fe4000780c0ff */
[----:B------:R-:W-:Y:S02]  /*15510*/  LOP3.LUT R96, R96, 0xfffffffd, RZ, 0xc0, !PT ;  /* 0xfffffffd60607812 */ /* 0x000fe400078ec0ff */
[----:B------:R-:W-:Y:S02]  /*15520*/  FSEL R43, R47, -INF , P0 ;  /* 0xff8000002f2b7808 */ /* 0x000fe40000000000 */
[----:B------:R-:W-:-:S02]  /*15530*/  @P4 LOP3.LUT R96, R96, 0x2, RZ, 0xfc, !PT ;  /* 0x0000000260604812 */ /* 0x000fc400078efcff */
[C---:B------:R-:W-:Y:S02]  /*15540*/  LOP3.LUT P0, RZ, R97.reuse, 0x8, RZ, 0xc0, !PT ;  /* 0x0000000861ff7812 */ /* 0x040fe4000780c0ff */
[----:B------:R-:W-:Y:S02]  /*15550*/  LOP3.LUT R96, R96, 0xfffffffb, RZ, 0xc0, !PT ;  /* 0xfffffffb60607812 */ /* 0x000fe400078ec0ff */
[----:B------:R-:W-:Y:S02]  /*15560*/  FSEL R50, R50, -INF , P0 ;  /* 0xff80000032327808 */ /* 0x000fe40000000000 */
[----:B------:R-:W-:Y:S02]  /*15570*/  LOP3.LUT R0, R0, 0xbfffffff, RZ, 0xc0, !PT ;  /* 0xbfffffff00007812 */ /* 0x000fe400078ec0ff */
[----:B------:R-:W-:Y:S02]  /*15580*/  LOP3.LUT P0, RZ, R97, 0x4, RZ, 0xc0, !PT ;  /* 0x0000000461ff7812 */ /* 0x000fe4000780c0ff */
[----:B------:R-:W-:-:S02]  /*15590*/  @P5 LOP3.LUT R96, R96, 0x4, RZ, 0xfc, !PT ;  /* 0x0000000460605812 */ /* 0x000fc400078efcff */
[----:B------:R-:W-:Y:S02]  /*155a0*/  @P1 LOP3.LUT R0, R0, 0x40000000, RZ, 0xfc, !PT ;  /* 0x4000000000001812 */ /* 0x000fe400078efcff */
[----:B------:R-:W-:Y:S02]  /*155b0*/  FSEL R51, R51, -INF , P0 ;  /* 0xff80000033337808 */ /* 0x000fe40000000000 */
[----:B------:R-:W-:Y:S02]  /*155c0*/  LOP3.LUT P0, RZ, R97, 0x2, RZ, 0xc0, !PT ;  /* 0x0000000261ff7812 */ /* 0x000fe4000780c0ff */
[----:B------:R-:W-:Y:S02]  /*155d0*/  LOP3.LUT R96, R96, 0xfffffff7, RZ, 0xc0, !PT ;  /* 0xfffffff760607812 */ /* 0x000fe400078ec0ff */
[C---:B------:R-:W-:Y:S02]  /*155e0*/  LOP3.LUT P1, RZ, R0.reuse, 0x8, RZ, 0xc0, !PT ;  /* 0x0000000800ff7812 */ /* 0x040fe4000782c0ff */
[----:B------:R-:W-:-:S02]  /*155f0*/  LOP3.LUT R0, R0, 0x7fffffff, RZ, 0xc0, !PT ;  /* 0x7fffffff00007812 */ /* 0x000fc400078ec0ff */
[----:B------:R-:W-:Y:S02]  /*15600*/  FSEL R54, R54, -INF , P0 ;  /* 0xff80000036367808 */ /* 0x000fe40000000000 */
[----:B------:R-:W-:Y:S02]  /*15610*/  LOP3.LUT P0, RZ, R97, 0x1, RZ, 0xc0, !PT ;  /* 0x0000000161ff7812 */ /* 0x000fe4000780c0ff */
[----:B------:R-:W-:Y:S02]  /*15620*/  @P6 LOP3.LUT R96, R96, 0x8, RZ, 0xfc, !PT ;  /* 0x0000000860606812 */ /* 0x000fe400078efcff */
[----:B------:R-:W-:Y:S02]  /*15630*/  @P2 LOP3.LUT R0, R0, 0x80000000, RZ, 0xfc, !PT ;  /* 0x8000000000002812 */ /* 0x000fe400078efcff */
[----:B------:R-:W-:Y:S02]  /*15640*/  FSEL R68, R55, -INF , P0 ;  /* 0xff80000037447808 */ /* 0x000fe40000000000 */
[----:B------:R-:W-:-:S02]  /*15650*/  LOP3.LUT P0, RZ, R96, 0x80000000, RZ, 0xc0, !PT ;  /* 0x8000000060ff7812 */ /* 0x000fc4000780c0ff */
[----:B------:R-:W-:Y:S02]  /*15660*/  LOP3.LUT P6, RZ, R0, 0x100, RZ, 0xc0, !PT ;  /* 0x0000010000ff7812 */ /* 0x000fe400078cc0ff */
[----:B------:R-:W-:Y:S02]  /*15670*/  FSEL R58, R58, -INF , P0 ;  /* 0xff8000003a3a7808 */ /* 0x000fe40000000000 */
[----:B------:R-:W-:Y:S02]  /*15680*/  LOP3.LUT P0, RZ, R96, 0x40000000, RZ, 0xc0, !PT ;  /* 0x4000000060ff7812 */ /* 0x000fe4000780c0ff */
[----:B------:R-:W-:Y:S02]  /*15690*/  FSEL R63, R63, -INF , P6 ;  /* 0xff8000003f3f7808 */ /* 0x000fe40003000000 */
[----:B------:R-:W-:Y:S02]  /*156a0*/  LOP3.LUT P6, RZ, R5, 0x200, RZ, 0xc0, !PT ;  /* 0x0000020005ff7812 */ /* 0x000fe400078cc0ff */
[----:B------:R-:W-:-:S02]  /*156b0*/  FSEL R59, R59, -INF , P0 ;  /* 0xff8000003b3b7808 */ /* 0x000fc40000000000 */
[----:B------:R-:W-:-:S04]  /*156c0*/  LOP3.LUT P0, RZ, R96, 0x20000000, RZ, 0xc0, !PT ;  /* 0x2000000060ff7812 */ /* 0x000fc8000780c0ff */
[----:B------:R-:W-:Y:S02]  /*156d0*/  FSEL R62, R62, -INF , P0 ;  /* 0xff8000003e3e7808 */ /* 0x000fe40000000000 */
[C---:B------:R-:W-:Y:S02]  /*156e0*/  LOP3.LUT P0, RZ, R96.reuse, 0x10000000, RZ, 0xc0, !PT ;  /* 0x1000000060ff7812 */ /* 0x040fe4000780c0ff */
[----:B------:R-:W-:-:S04]  /*156f0*/  LOP3.LUT R96, R96, 0xffffffef, RZ, 0xc0, !PT ;  /* 0xffffffef60607812 */ /* 0x000fc800078ec0ff */
[----:B------:R-:W-:Y:S02]  /*15700*/  @P6 LOP3.LUT R96, R96, 0x10, RZ, 0xfc, !PT ;  /* 0x0000001060606812 */ /* 0x000fe400078efcff */
[----:B------:R-:W-:Y:S02]  /*15710*/  LOP3.LUT P6, RZ, R5, 0x400, RZ, 0xc0, !PT ;  /* 0x0000040005ff7812 */ /* 0x000fe400078cc0ff */
[----:B------:R-:W-:-:S11]  /*15720*/  LOP3.LUT R96, R96, 0xffffffdf, RZ, 0xc0, !PT ;  /* 0xffffffdf60607812 */ /* 0x000fd600078ec0ff */
        /* <DEDUP_REMOVED lines=65> */
[----:B------:R-:W-:Y:S01]  /*15b40*/  LOP3.LUT R96, R96, 0xf7ffffff, RZ, 0xc0, !PT ;  /* 0xf7ffffff60607812 */ /* 0x000fe200078ec0ff */
[----:B------:R-:W-:-:S10]  /*15b50*/  FADD R65, R28, R24 ;  /* 0x000000181c417221 */ /* 0x000fd40000000000 */
[----:B------:R-:W-:Y:S02]  /*15b60*/  @P6 LOP3.LUT R96, R96, 0x8000000, RZ, 0xfc, !PT ;  /* 0x0800000060606812 */ /* 0x000fe400078efcff */
[----:B------:R-:W-:-:S04]  /*15b70*/  LOP3.LUT P6, RZ, R0, 0x2, RZ, 0xc0, !PT ;  /* 0x0000000200ff7812 */ /* 0x000fc800078cc0ff */
[----:B------:R-:W-:Y:S02]  /*15b80*/  FSEL R30, R78, -INF , P6 ;  /* 0xff8000004e1e7808 */ /* 0x000fe40003000000 */
[----:B------:R-:W-:-:S04]  /*15b90*/  LOP3.LUT P6, RZ, R96, 0x8000000, RZ, 0xc0, !PT ;  /* 0x0800000060ff7812 */ /* 0x000fc800078cc0ff */
[----:B------:R-:W-:Y:S02]  /*15ba0*/  FSEL R28, R79, -INF , P6 ;  /* 0xff8000004f1c7808 */ /* 0x000fe40003000000 */
[----:B------:R-:W-:-:S04]  /*15bb0*/  LOP3.LUT P6, RZ, R96, 0x4000000, RZ, 0xc0, !PT ;  /* 0x0400000060ff7812 */ /* 0x000fc800078cc0ff */
[----:B------:R-:W-:Y:S02]  /*15bc0*/  FSEL R82, R82, -INF , P6 ;  /* 0xff80000052527808 */ /* 0x000fe40003000000 */
[----:B------:R-:W-:-:S04]  /*15bd0*/  LOP3.LUT P6, RZ, R96, 0x2000000, RZ, 0xc0, !PT ;  /* 0x0200000060ff7812 */ /* 0x000fc800078cc0ff */
[----:B------:R-:W-:Y:S02]  /*15be0*/  FSEL R83, R83, -INF , P6 ;  /* 0xff80000053537808 */ /* 0x000fe40003000000 */
[----:B------:R-:W-:Y:S02]  /*15bf0*/  LOP3.LUT P6, RZ, R96, 0x1000000, RZ, 0xc0, !PT ;  /* 0x0100000060ff7812 */ /* 0x000fe400078cc0ff */
[C---:B------:R-:W-:Y:S02]  /*15c00*/  LOP3.LUT P2, RZ, R0.reuse, 0x10, RZ, 0xc0, !PT ;  /* 0x0000001000ff7812 */ /* 0x040fe4000784c0ff */
[C---:B------:R-:W-:Y:S02]  /*15c10*/  LOP3.LUT P3, RZ, R0.reuse, 0x20, RZ, 0xc0, !PT ;  /* 0x0000002000ff7812 */ /* 0x040fe4000786c0ff */
[C---:B------:R-:W-:Y:S02]  /*15c20*/  LOP3.LUT P4, RZ, R0.reuse, 0x40, RZ, 0xc0, !PT ;  /* 0x0000004000ff7812 */ /* 0x040fe4000788c0ff */
[----:B------:R-:W-:-:S02]  /*15c30*/  LOP3.LUT P5, RZ, R0, 0x80, RZ, 0xc0, !PT ;  /* 0x0000008000ff7812 */ /* 0x000fc400078ac0ff */
[----:B------:R-:W-:Y:S02]  /*15c40*/  FSEL R86, R86, -INF , P6 ;  /* 0xff80000056567808 */ /* 0x000fe40003000000 */
[----:B------:R-:W-:Y:S02]  /*15c50*/  LOP3.LUT P6, RZ, R96, 0x800000, RZ, 0xc0, !PT ;  /* 0x0080000060ff7812 */ /* 0x000fe400078cc0ff */
[----:B------:R-:W-:Y:S02]  /*15c60*/  FSEL R66, R66, -INF , P5 ;  /* 0xff80000042427808 */ /* 0x000fe40002800000 */
[----:B------:R-:W-:Y:S02]  /*15c70*/  FSEL R67, R67, -INF , P4 ;  /* 0xff80000043437808 */ /* 0x000fe40002000000 */
[----:B------:R-:W-:Y:S02]  /*15c80*/  FSEL R42, R70, -INF , P3 ;  /* 0xff800000462a7808 */ /* 0x000fe40001800000 */
[----:B------:R-:W-:Y:S01]  /*15c90*/  FSEL R39, R71, -INF , P2 ;  /* 0xff80000047277808 */ /* 0x000fe20001000000 */
[----:B------:R-:W5:Y:S01]  /*15ca0*/  LDL.LU R70, [R1+0x24] ;  /* 0x0000240001467983 */ /* 0x000f620000300800 */
[----:B------:R-:W-:-:S02]  /*15cb0*/  FSEL R38, R74, -INF , P1 ;  /* 0xff8000004a267808 */ /* 0x000fc40000800000 */
[----:B------:R-:W-:Y:S01]  /*15cc0*/  FSEL R35, R75, -INF , P0 ;  /* 0xff8000004b237808 */ /* 0x000fe20000000000 */
[----:B------:R-:W2:Y:S01]  /*15cd0*/  LDL.LU R71, [R1+0x20] ;  /* 0x0000200001477983 */ /* 0x000ea20000300800 */
[C---:B------:R-:W-:Y:S02]  /*15ce0*/  LOP3.LUT P5, RZ, R5.reuse, 0x100, RZ, 0xc0, !PT ;  /* 0x0000010005ff7812 */ /* 0x040fe400078ac0ff */
[C---:B------:R-:W-:Y:S01]  /*15cf0*/  LOP3.LUT P4, RZ, R5.reuse, 0x80, RZ, 0xc0, !PT ;  /* 0x0000008005ff7812 */ /* 0x040fe2000788c0ff */
[----:B------:R-:W3:Y:S01]  /*15d00*/  LDL.LU R74, [R1+0x14] ;  /* 0x00001400014a7983 */ /* 0x000ee20000300800 */
[C---:B------:R-:W-:Y:S02]  /*15d10*/  LOP3.LUT P3, RZ, R5.reuse, 0x20, RZ, 0xc0, !PT ;  /* 0x0000002005ff7812 */ /* 0x040fe4000786c0ff */
[C---:B------:R-:W-:Y:S01]  /*15d20*/  LOP3.LUT P2, RZ, R5.reuse, 0x10, RZ, 0xc0, !PT ;  /* 0x0000001005ff7812 */ /* 0x040fe2000784c0ff */
[----:B------:R-:W5:Y:S01]  /*15d30*/  LDL.LU R75, [R1+0x10] ;  /* 0x00001000014b7983 */ /* 0x000f620000300800 */
[----:B------:R-:W-:-:S02]  /*15d40*/  LOP3.LUT P1, RZ, R5, 0x8, RZ, 0xc0, !PT ;  /* 0x0000000805ff7812 */ /* 0x000fc4000782c0ff */
[----:B------:R-:W-:Y:S01]  /*15d50*/  LOP3.LUT P0, RZ, R5, 0x4, RZ, 0xc0, !PT ;  /* 0x0000000405ff7812 */ /* 0x000fe2000780c0ff */
[----:B------:R-:W-:Y:S01]  /*15d60*/  IMAD.MOV.U32 R5, RZ, RZ, R133 ;  /* 0x000000ffff057224 */ /* 0x000fe200078e0085 */
[----:B------:R-:W-:Y:S01]  /*15d70*/  FSEL R133, R87, -INF , P6 ;  /* 0xff80000057857808 */ /* 0x000fe20003000000 */
[----:B------:R-:W2:Y:S01]  /*15d80*/  LDL.LU R78, [R1+0x4] ;  /* 0x00000400014e7983 */ /* 0x000ea20000300800 */
[----:B------:R-:W-:Y:S02]  /*15d90*/  LOP3.LUT P6, RZ, R96, 0x400000, RZ, 0xc0, !PT ;  /* 0x0040000060ff7812 */ /* 0x000fe400078cc0ff */
[----:B------:R-:W-:Y:S01]  /*15da0*/  FSEL R135, R135, -INF , P1 ;  /* 0xff80000087877808 */ /* 0x000fe20000800000 */
[----:B------:R-:W3:Y:S01]  /*15db0*/  LDL.LU R79, [R1] ;  /* 0x00000000014f7983 */ /* 0x000ee20000300800 */
[----:B------:R-:W-:Y:S02]  /*15dc0*/  FSEL R90, R90, -INF , P6 ;  /* 0xff8000005a5a7808 */ /* 0x000fe40003000000 */
[----:B------:R-:W-:-:S02]  /*15dd0*/  LOP3.LUT P6, RZ, R96, 0x200000, RZ, 0xc0, !PT ;  /* 0x0020000060ff7812 */ /* 0x000fc400078cc0ff */
[----:B------:R-:W-:Y:S02]  /*15de0*/  LOP3.LUT P1, RZ, R0, 0x40000000, RZ, 0xc0, !PT ;  /* 0x4000000000ff7812 */ /* 0x000fe4000782c0ff */
[----:B------:R-:W-:Y:S02]  /*15df0*/  FSEL R24, R91, -INF , P6 ;  /* 0xff8000005b187808 */ /* 0x000fe40003000000 */
[----:B------:R-:W-:Y:S02]  /*15e00*/  FSEL R91, R138, -INF , P0 ;  /* 0xff8000008a5b7808 */ /* 0x000fe40000000000 */
[----:B------:R-:W-:Y:S02]  /*15e10*/  LOP3.LUT P0, RZ, R0, 0x20000000, RZ, 0xc0, !PT ;  /* 0x2000000000ff7812 */ /* 0x000fe4000780c0ff */
[----:B------:R-:W-:Y:S02]  /*15e20*/  FSEL R134, R134, -INF , P2 ;  /* 0xff80000086867808 */ /* 0x000fe40001000000 */
[----:B------:R-:W-:-:S02]  /*15e30*/  FSEL R139, R139, -INF , P0 ;  /* 0xff8000008b8b7808 */ /* 0x000fc40000000000 */
[----:B------:R-:W-:Y:S02]  /*15e40*/  FSEL R142, R142, -INF , P1 ;  /* 0xff8000008e8e7808 */ /* 0x000fe40000800000 */
[C---:B------:R-:W-:Y:S02]  /*15e50*/  LOP3.LUT P2, RZ, R0.reuse, 0x80000000, RZ, 0xc0, !PT ;  /* 0x8000000000ff7812 */ /* 0x040fe4000784c0ff */
[C---:B------:R-:W-:Y:S02]  /*15e60*/  LOP3.LUT P0, RZ, R0.reuse, 0x10000000, RZ, 0xc0, !PT ;  /* 0x1000000000ff7812 */ /* 0x040fe4000780c0ff */
[----:B------:R-:W-:Y:S02]  /*15e70*/  LOP3.LUT P1, RZ, R0, 0x8000000, RZ, 0xc0, !PT ;  /* 0x0800000000ff7812 */ /* 0x000fe4000782c0ff */
[----:B----4-:R-:W-:-:S04]  /*15e80*/  FMNMX R0, R26, R136, !PT ;  /* 0x000000881a007209 */ /* 0x010fc80007800000 */
        /* <DEDUP_REMOVED lines=27> */
[----:B------:R-:W-:Y:S02]  /*16040*/  LOP3.LUT P6, RZ, R96, 0x100000, RZ, 0xc0, !PT ;  /* 0x0010000060ff7812 */ /* 0x000fe400078cc0ff */
[----:B------:R-:W-:Y:S02]  /*16050*/  FMNMX R0, R82, R0, !PT ;  /* 0x0000000052007209 */ /* 0x000fe40007800000 */
[----:B------:R-:W-:Y:S02]  /*16060*/  FSEL R94, R94, -INF , P6 ;  /* 0xff8000005e5e7808 */ /* 0x000fe40003000000 */
[----:B------:R-:W-:Y:S02]  /*16070*/  FMNMX R0, R83, R0, !PT ;  /* 0x0000000053007209 */ /* 0x000fe40007800000 */
[----:B------:R-:W-:-:S02]  /*16080*/  LOP3.LUT P6, RZ, R96, 0x80000, RZ, 0xc0, !PT ;  /* 0x0008000060ff7812 */ /* 0x000fc400078cc0ff */
[----:B------:R-:W-:Y:S02]  /*16090*/  FMNMX R0, R86, R0, !PT ;  /* 0x0000000056007209 */ /* 0x000fe40007800000 */
[----:B------:R-:W-:Y:S02]  /*160a0*/  FSEL R95, R95, -INF , P6 ;  /* 0xff8000005f5f7808 */ /* 0x000fe40003000000 */
[----:B------:R-:W-:Y:S02]  /*160b0*/  LOP3.LUT P6, RZ, R96, 0x40000, RZ, 0xc0, !PT ;  /* 0x0004000060ff7812 */ /* 0x000fe400078cc0ff */
[----:B------:R-:W-:Y:S02]  /*160c0*/  FMNMX R0, R133, R0, !PT ;  /* 0x0000000085007209 */ /* 0x000fe40007800000 */
[----:B------:R-:W-:Y:S02]  /*160d0*/  FSEL R98, R98, -INF , P6 ;  /* 0xff80000062627808 */ /* 0x000fe40003000000 */
[----:B------:R-:W-:-:S02]  /*160e0*/  LOP3.LUT P6, RZ, R96, 0x20000, RZ, 0xc0, !PT ;  /* 0x0002000060ff7812 */ /* 0x000fc400078cc0ff */
[----:B------:R-:W-:Y:S02]  /*160f0*/  FMNMX R0, R90, R0, !PT ;  /* 0x000000005a007209 */ /* 0x000fe40007800000 */
[----:B------:R-:W-:Y:S02]  /*16100*/  FSEL R99, R99, -INF , P6 ;  /* 0xff80000063637808 */ /* 0x000fe40003000000 */
[----:B------:R-:W-:Y:S02]  /*16110*/  LOP3.LUT P6, RZ, R96, 0x10000, RZ, 0xc0, !PT ;  /* 0x0001000060ff7812 */ /* 0x000fe400078cc0ff */
[----:B------:R-:W-:Y:S02]  /*16120*/  FMNMX R0, R24, R0, !PT ;  /* 0x0000000018007209 */ /* 0x000fe40007800000 */
[----:B------:R-:W-:Y:S02]  /*16130*/  FSEL R102, R102, -INF , P6 ;  /* 0xff80000066667808 */ /* 0x000fe40003000000 */
[----:B------:R-:W-:-:S02]  /*16140*/  FMNMX R0, R94, R0, !PT ;  /* 0x000000005e007209 */ /* 0x000fc40007800000 */
[C---:B------:R-:W-:Y:S02]  /*16150*/  LOP3.LUT P6, RZ, R96.reuse, 0x8000, RZ, 0xc0, !PT ;  /* 0x0000800060ff7812 */ /* 0x040fe400078cc0ff */
[----:B------:R-:W-:Y:S02]  /*16160*/  FMNMX R0, R95, R0, !PT ;  /* 0x000000005f007209 */ /* 0x000fe40007800000 */
[----:B------:R-:W-:Y:S02]  /*16170*/  FSEL R103, R103, -INF , P6 ;  /* 0xff80000067677808 */ /* 0x000fe40003000000 */
[----:B------:R-:W-:Y:S02]  /*16180*/  LOP3.LUT P6, RZ, R96, 0x4000, RZ, 0xc0, !PT ;  /* 0x0000400060ff7812 */ /* 0x000fe400078cc0ff */
[----:B------:R-:W-:Y:S02]  /*16190*/  FMNMX R0, R98, R0, !PT ;  /* 0x0000000062007209 */ /* 0x000fe40007800000 */
[----:B------:R-:W-:-:S02]  /*161a0*/  FSEL R46, R106, -INF , P6 ;  /* 0xff8000006a2e7808 */ /* 0x000fc40003000000 */
[C---:B------:R-:W-:Y:S02]  /*161b0*/  LOP3.LUT P6, RZ, R96.reuse, 0x2000, RZ, 0xc0, !PT ;  /* 0x0000200060ff7812 */ /* 0x040fe400078cc0ff */
[----:B------:R-:W-:Y:S02]  /*161c0*/  FMNMX R0, R99, R0, !PT ;  /* 0x0000000063007209 */ /* 0x000fe40007800000 */
[----:B------:R-:W-:Y:S02]  /*161d0*/  FSEL R106, R107, -INF , P6 ;  /* 0xff8000006b6a7808 */ /* 0x000fe40003000000 */
[----:B------:R-:W-:Y:S01]  /*161e0*/  LOP3.LUT P6, RZ, R96, 0x1000, RZ, 0xc0, !PT ;  /* 0x0000100060ff7812 */ /* 0x000fe200078cc0ff */
[----:B------:R-:W4:Y:S01]  /*161f0*/  LDL.LU R107, [R1+0x74] ;  /* 0x00007400016b7983 */ /* 0x000f220000300800 */
[----:B------:R-:W-:Y:S02]  /*16200*/  FMNMX R0, R102, R0, !PT ;  /* 0x0000000066007209 */ /* 0x000fe40007800000 */
[----:B------:R-:W-:-:S02]  /*16210*/  FSEL R47, R110, -INF , P6 ;  /* 0xff8000006e2f7808 */ /* 0x000fc40003000000 */
[----:B------:R-:W-:Y:S01]  /*16220*/  FMNMX R0, R103, R0, !PT ;  /* 0x0000000067007209 */ /* 0x000fe20007800000 */
[----:B------:R-:W4:Y:S01]  /*16230*/  LDL.LU R110, [R1+0x70] ;  /* 0x00007000016e7983 */ /* 0x000f220000300800 */
[----:B------:R-:W-:Y:S02]  /*16240*/  LOP3.LUT P6, RZ, R96, 0x800, RZ, 0xc0, !PT ;  /* 0x0000080060ff7812 */ /* 0x000fe400078cc0ff */
[----:B------:R-:W-:Y:S02]  /*16250*/  FMNMX R0, R46, R0, !PT ;  /* 0x000000002e007209 */ /* 0x000fe40007800000 */
[----:B------:R-:W-:Y:S02]  /*16260*/  FSEL R34, R111, -INF , P6 ;  /* 0xff8000006f227808 */ /* 0x000fe40003000000 */
[----:B------:R-:W-:Y:S01]  /*16270*/  LOP3.LUT P6, RZ, R96, 0x400, RZ, 0xc0, !PT ;  /* 0x0000040060ff7812 */ /* 0x000fe200078cc0ff */
[----:B------:R-:W4:Y:S01]  /*16280*/  LDL.LU R111, [R1+0x64] ;  /* 0x00006400016f7983 */ /* 0x000f220000300800 */
[----:B------:R-:W-:-:S02]  /*16290*/  FMNMX R0, R106, R0, !PT ;  /* 0x000000006a007209 */ /* 0x000fc40007800000 */
[----:B------:R-:W-:Y:S02]  /*162a0*/  FSEL R97, R114, -INF , P6 ;  /* 0xff80000072617808 */ /* 0x000fe40003000000 */
[C---:B------:R-:W-:Y:S01]  /*162b0*/  LOP3.LUT P6, RZ, R96.reuse, 0x200, RZ, 0xc0, !PT ;  /* 0x0000020060ff7812 */ /* 0x040fe200078cc0ff */
[----:B------:R-:W4:Y:S01]  /*162c0*/  LDL.LU R114, [R1+0x60] ;  /* 0x0000600001727983 */ /* 0x000f220000300800 */
[----:B------:R-:W-:Y:S02]  /*162d0*/  FMNMX R0, R47, R0, !PT ;  /* 0x000000002f007209 */ /* 0x000fe40007800000 */
[----:B------:R-:W-:Y:S02]  /*162e0*/  FSEL R87, R115, -INF , P6 ;  /* 0xff80000073577808 */ /* 0x000fe40003000000 */
[----:B------:R-:W-:Y:S01]  /*162f0*/  LOP3.LUT P6, RZ, R96, 0x100, RZ, 0xc0, !PT ;  /* 0x0000010060ff7812 */ /* 0x000fe200078cc0ff */
[----:B------:R-:W4:Y:S01]  /*16300*/  LDL.LU R115, [R1+0x54] ;  /* 0x0000540001737983 */ /* 0x000f220000300800 */
[----:B------:R-:W-:-:S02]  /*16310*/  FMNMX R0, R34, R0, !PT ;  /* 0x0000000022007209 */ /* 0x000fc40007800000 */
[----:B------:R-:W-:Y:S02]  /*16320*/  FSEL R118, R118, -INF , P6 ;  /* 0xff80000076767808 */ /* 0x000fe40003000000 */
[----:B------:R-:W-:Y:S02]  /*16330*/  FMNMX R0, R97, R0, !PT ;  /* 0x0000000061007209 */ /* 0x000fe40007800000 */
[C---:B------:R-:W-:Y:S02]  /*16340*/  LOP3.LUT P6, RZ, R96.reuse, 0x80, RZ, 0xc0, !PT ;  /* 0x0000008060ff7812 */ /* 0x040fe400078cc0ff */
[----:B------:R-:W-:Y:S02]  /*16350*/  FMNMX R0, R87, R0, !PT ;  /* 0x0000000057007209 */ /* 0x000fe40007800000 */
[----:B------:R-:W-:Y:S02]  /*16360*/  FSEL R119, R119, -INF , P6 ;  /* 0xff80000077777808 */ /* 0x000fe40003000000 */
[----:B------:R-:W-:-:S02]  /*16370*/  LOP3.LUT P6, RZ, R96, 0x40, RZ, 0xc0, !PT ;  /* 0x0000004060ff7812 */ /* 0x000fc400078cc0ff */
[----:B------:R-:W-:Y:S02]  /*16380*/  FMNMX R0, R118, R0, !PT ;  /* 0x0000000076007209 */ /* 0x000fe40007800000 */
[----:B------:R-:W-:Y:S02]  /*16390*/  FSEL R122, R122, -INF , P6 ;  /* 0xff8000007a7a7808 */ /* 0x000fe40003000000 */
[C---:B------:R-:W-:Y:S02]  /*163a0*/  LOP3.LUT P6, RZ, R96.reuse, 0x20, RZ, 0xc0, !PT ;  /* 0x0000002060ff7812 */ /* 0x040fe400078cc0ff */
[----:B------:R-:W-:Y:S02]  /*163b0*/  FMNMX R0, R119, R0, !PT ;  /* 0x0000000077007209 */ /* 0x000fe40007800000 */
[----:B------:R-:W-:Y:S02]  /*163c0*/  FSEL R123, R123, -INF , P6 ;  /* 0xff8000007b7b7808 */ /* 0x000fe40003000000 */
[----:B------:R-:W-:-:S02]  /*163d0*/  LOP3.LUT P6, RZ, R96, 0x10, RZ, 0xc0, !PT ;  /* 0x0000001060ff7812 */ /* 0x000fc400078cc0ff */
[----:B------:R-:W-:Y:S02]  /*163e0*/  FMNMX R0, R122, R0, !PT ;  /* 0x000000007a007209 */ /* 0x000fe40007800000 */
[----:B------:R-:W-:Y:S02]  /*163f0*/  FSEL R126, R126, -INF , P6 ;  /* 0xff8000007e7e7808 */ /* 0x000fe40003000000 */
[----:B------:R-:W-:Y:S02]  /*16400*/  FMNMX R0, R123, R0, !PT ;  /* 0x000000007b007209 */ /* 0x000fe40007800000 */
[----:B------:R-:W-:Y:S02]  /*16410*/  FSEL R127, R127, -INF , P5 ;  /* 0xff8000007f7f7808 */ /* 0x000fe40002800000 */
[----:B------:R-:W-:Y:S02]  /*16420*/  FMNMX R0, R126, R0, !PT ;  /* 0x000000007e007209 */ /* 0x000fe40007800000 */
[----:B------:R-:W-:-:S02]  /*16430*/  FSEL R130, R130, -INF , P4 ;  /* 0xff80000082827808 */ /* 0x000fc40002000000 */
[----:B------:R-:W-:Y:S02]  /*16440*/  FMNMX R0, R127, R0, !PT ;  /* 0x000000007f007209 */ /* 0x000fe40007800000 */
[----:B------:R-:W-:Y:S02]  /*16450*/  FSEL R131, R131, -INF , P3 ;  /* 0xff80000083837808 */ /* 0x000fe40001800000 */
[----:B------:R-:W-:-:S04]  /*16460*/  FMNMX R0, R130, R0, !PT ;  /* 0x0000000082007209 */ /* 0x000fc80007800000 */
[----:B------:R-:W-:-:S04]  /*16470*/  FMNMX R0, R131, R0, !PT ;  /* 0x0000000083007209 */ /* 0x000fc80007800000 */
[----:B------:R-:W-:-:S04]  /*16480*/  FMNMX R0, R134, R0, !PT ;  /* 0x0000000086007209 */ /* 0x000fc80007800000 */
[----:B------:R-:W-:-:S04]  /*16490*/  FMNMX R0, R135, R0, !PT ;  /* 0x0000000087007209 */ /* 0x000fc80007800000 */
[----:B------:R-:W-:-:S04]  /*164a0*/  FMNMX R0, R91, R0, !PT ;  /* 0x000000005b007209 */ /* 0x000fc80007800000 */
[----:B------:R-:W-:Y:S02]  /*164b0*/  FMNMX R0, R139, R0, !PT ;  /* 0x000000008b007209 */ /* 0x000fe40007800000 */
[----:B------:R-:W-:Y:S02]  /*164c0*/  LOP3.LUT P3, RZ, R96, 0x1, RZ, 0xc0, !PT ;  /* 0x0000000160ff7812 */ /* 0x000fe4000786c0ff */
[----:B------:R-:W-:Y:S02]  /*164d0*/  FSEL R143, R143, -INF , P2 ;  /* 0xff8000008f8f7808 */ /* 0x000fe40001000000 */
[----:B------:R-:W-:Y:S02]  /*164e0*/  FMNMX R0, R142, R0, !PT ;  /* 0x000000008e007209 */ /* 0x000fe40007800000 */
[----:B------:R-:W-:Y:S02]  /*164f0*/  LOP3.LUT P4, RZ, R96, 0x2, RZ, 0xc0, !PT ;  /* 0x0000000260ff7812 */ /* 0x000fe4000788c0ff */
[----:B------:R-:W-:-:S02]  /*16500*/  FSEL R146, R146, -INF , P3 ;  /* 0xff80000092927808 */ /* 0x000fc40001800000 */
[----:B------:R-:W-:Y:S02]  /*16510*/  FMNMX R0, R143, R0, !PT ;  /* 0x000000008f007209 */ /* 0x000fe40007800000 */
[----:B------:R-:W-:Y:S02]  /*16520*/  LOP3.LUT P5, RZ, R96, 0x4, RZ, 0xc0, !PT ;  /* 0x0000000460ff7812 */ /* 0x000fe400078ac0ff */
[----:B------:R-:W-:Y:S02]  /*16530*/  FSEL R147, R147, -INF , P4 ;  /* 0xff80000093937808 */ /* 0x000fe40002000000 */
[----:B------:R-:W-:Y:S02]  /*16540*/  FMNMX R0, R146, R0, !PT ;  /* 0x0000000092007209 */ /* 0x000fe40007800000 */
[----:B------:R-:W-:Y:S02]  /*16550*/  LOP3.LUT P6, RZ, R96, 0x8, RZ, 0xc0, !PT ;  /* 0x0000000860ff7812 */ /* 0x000fe400078cc0ff */
[----:B------:R-:W-:Y:S01]  /*16560*/  FSEL R150, R150, -INF , P5 ;  /* 0xff80000096967808 */ /* 0x000fe20002800000 */
[----:B------:R-:W4:Y:S01]  /*16570*/  LDL.LU R96, [R1+0x50] ;  /* 0x0000500001607983 */ /* 0x000f220000300800 */
[----:B------:R-:W-:-:S02]  /*16580*/  FMNMX R0, R147, R0, !PT ;  /* 0x0000000093007209 */ /* 0x000fc40007800000 */
[----:B------:R-:W-:Y:S01]  /*16590*/  FSEL R151, R151, -INF , P6 ;  /* 0xff80000097977808 */ /* 0x000fe20003000000 */
[----:B------:R-:W4:Y:S01]  /*165a0*/  LDL.LU R138, [R1+0x44] ;  /* 0x00004400018a7983 */ /* 0x000f220000300800 */
[----:B------:R-:W-:-:S04]  /*165b0*/  FMNMX R0, R150, R0, !PT ;  /* 0x0000000096007209 */ /* 0x000fc80007800000 */
[----:B------:R-:W-:-:S05]  /*165c0*/  FMNMX R0, R151, R0, !PT ;  /* 0x0000000097007209 */ /* 0x000fca0007800000 */
[----:B------:R-:W1:Y:S02]  /*165d0*/  SHFL.BFLY PT, R55, R0, 0x1, 0x1f ;  /* 0x0c201f0000377f89 */ /* 0x000e6400000e0000 */
[----:B-1----:R-:W-:Y:S01]  /*165e0*/  FMNMX R0, R0, R55, !PT ;  /* 0x0000003700007209 */ /* 0x002fe20007800000 */
[----:B------:R-:W-:Y:S02]  /*165f0*/  FADD R55, R76, R65 ;  /* 0x000000414c377221 */ /* 0x000fe40000000000 */
[----:B------:R-:W4:Y:S01]  /*16600*/  LDL.LU R76, [R1+0x40] ;  /* 0x00004000014c7983 */ /* 0x000f220000300800 */
[----:B------:R-:W-:-:S05]  /*16610*/  FMUL R5, R5, UR4 ;  /* 0x0000000405057c20 */ /* 0x000fca0008400000 */
[----:B------:R-:W-:-:S13]  /*16620*/  FSETP.GEU.AND P2, PT, R5, -126, PT ;  /* 0xc2fc00000500780b */ /* 0x000fda0003f4e000 */
[----:B------:R-:W-:-:S06]  /*16630*/  @!P2 FMUL R5, R5, 0.5 ;  /* 0x3f0000000505a820 */ /* 0x000fcc0000400000 */
[----:B------:R-:W1:Y:S01]  /*16640*/  MUFU.EX2 R5, R5 ;  /* 0x0000000500057308 */ /* 0x000e620000000800 */
[----:B------:R-:W-:Y:S01]  /*16650*/  FADD R69, R64, R69 ;  /* 0x0000004540457221 */ /* 0x000fe20000000000 */
[----:B------:R-:W-:Y:S01]  /*16660*/  FADD R64, R77, R73 ;  /* 0x000000494d407221 */ /* 0x000fe20000000000 */
[----:B-1----:R-:W-:-:S04]  /*16670*/  @!P2 FMUL R5, R5, R5 ;  /* 0x000000050505a220 */ /* 0x002fc80000400000 */
[-C--:B---3--:R-:W-:Y:S01]  /*16680*/  FMUL R79, R79, R5.reuse ;  /* 0x000000054f4f7220 */ /* 0x088fe20000400000 */
[-C--:B--2---:R-:W-:Y:S01]  /*16690*/  FMUL R78, R78, R5.reuse ;  /* 0x000000054e4e7220 */ /* 0x084fe20000400000 */
[-C--:B-----5:R-:W-:Y:S01]  /*166a0*/  FMUL R75, R75, R5.reuse ;  /* 0x000000054b4b7220 */ /* 0x0a0fe20000400000 */
[-C--:B------:R-:W-:Y:S01]  /*166b0*/  FMUL R74, R74, R5.reuse ;  /* 0x000000054a4a7220 */ /* 0x080fe20000400000 */
[-C--:B------:R-:W-:Y:S01]  /*166c0*/  FMUL R71, R71, R5.reuse ;  /* 0x0000000547477220 */ /* 0x080fe20000400000 */
[----:B------:R-:W-:Y:S01]  /*166d0*/  FADD R64, R72, R64 ;  /* 0x0000004048407221 */ /* 0x000fe20000000000 */
[----:B------:R-:W-:Y:S01]  /*166e0*/  FMUL R70, R70, R5 ;  /* 0x0000000546467220 */ /* 0x000fe20000400000 */
[----:B------:R-:W-:-:S04]  /*166f0*/  FADD R55, R69, R55 ;  /* 0x0000003745377221 */ /* 0x000fc80000000000 */
[----:B------:R-:W-:Y:S01]  /*16700*/  FADD R55, R64, R55 ;  /* 0x0000003740377221 */ /* 0x000fe20000000000 */
[-C--:B----4-:R-:W-:Y:S01]  /*16710*/  FMUL R107, R107, R5.reuse ;  /* 0x000000056b6b7220 */ /* 0x090fe20000400000 */
[-C--:B------:R-:W-:Y:S01]  /*16720*/  FMUL R110, R110, R5.reuse ;  /* 0x000000056e6e7220 */ /* 0x080fe20000400000 */
[-C--:B------:R-:W-:Y:S01]  /*16730*/  FMUL R111, R111, R5.reuse ;  /* 0x000000056f6f7220 */ /* 0x080fe20000400000 */
[-C--:B------:R-:W-:Y:S01]  /*16740*/  FMUL R114, R114, R5.reuse ;  /* 0x0000000572727220 */ /* 0x080fe20000400000 */
[-C--:B------:R-:W-:Y:S01]  /*16750*/  FMUL R115, R115, R5.reuse ;  /* 0x0000000573737220 */ /* 0x080fe20000400000 */
[-C--:B------:R-:W-:Y:S01]  /*16760*/  FMUL R96, R96, R5.reuse ;  /* 0x0000000560607220 */ /* 0x080fe20000400000 */
        /* <DEDUP_REMOVED lines=62> */
[----:B------:R-:W-:Y:S04]  /*16b50*/  STL [R1+0x30], R140 ;  /* 0x0000308c01007387 */ /* 0x000fe80000100800 */
[----:B------:R1:W-:Y:S02]  /*16b60*/  STL [R1+0x34], R137 ;  /* 0x0000348901007387 */ /* 0x0003e40000100800 */
[----:B-1----:R-:W-:Y:S01]  /*16b70*/  MOV R137, R113 ;  /* 0x0000007100897202 */ /* 0x002fe20000000f00 */
[----:B--2---:R-:W-:Y:S01]  /*16b80*/  FFMA R64, R5, R64, R55 ;  /* 0x0000004005407223 */ /* 0x004fe20000000037 */
[----:B------:R-:W-:-:S05]  /*16b90*/  FSEL R55, R0, RZ, P2 ;  /* 0x000000ff00377208 */ /* 0x000fca0001000000 */
[----:B------:R-:W-:-:S04]  /*16ba0*/  FMUL R5, R55, UR4 ;  /* 0x0000000437057c20 */ /* 0x000fc80008400000 */
[--C-:B------:R-:W-:Y:S01]  /*16bb0*/  FFMA R114, R25, UR4, -R5.reuse ;  /* 0x0000000419727c23 */ /* 0x100fe20008000805 */
[--C-:B------:R-:W-:Y:S01]  /*16bc0*/  FFMA R26, R26, UR4, -R5.reuse ;  /* 0x000000041a1a7c23 */ /* 0x100fe20008000805 */
[----:B------:R-:W-:-:S03]  /*16bd0*/  FFMA R57, R57, UR4, -R5 ;  /* 0x0000000439397c23 */ /* 0x000fc60008000805 */
[----:B------:R-:W-:Y:S02]  /*16be0*/  FSETP.GEU.AND P4, PT, R114, -126, PT ;  /* 0xc2fc00007200780b */ /* 0x000fe40003f8e000 */
[----:B------:R-:W-:Y:S01]  /*16bf0*/  FSETP.GEU.AND P2, PT, R26, -126, PT ;  /* 0xc2fc00001a00780b */ /* 0x000fe20003f4e000 */
[----:B------:R-:W-:Y:S01]  /*16c00*/  FFMA R61, R61, UR4, -R5 ;  /* 0x000000043d3d7c23 */ /* 0x000fe20008000805 */
[----:B------:R-:W-:-:S04]  /*16c10*/  FSETP.GEU.AND P6, PT, R57, -126, PT ;  /* 0xc2fc00003900780b */ /* 0x000fc80003fce000 */
[----:B------:R-:W-:-:S05]  /*16c20*/  FSETP.GEU.AND P3, PT, R61, -126, PT ;  /* 0xc2fc00003d00780b */ /* 0x000fca0003f6e000 */
[----:B------:R-:W-:Y:S02]  /*16c30*/  @!P4 FMUL R114, R114, 0.5 ;  /* 0x3f0000007272c820 */ /* 0x000fe40000400000 */
[----:B------:R-:W-:Y:S02]  /*16c40*/  @!P2 FMUL R26, R26, 0.5 ;  /* 0x3f0000001a1aa820 */ /* 0x000fe40000400000 */
[----:B------:R-:W-:Y:S02]  /*16c50*/  @!P6 FMUL R57, R57, 0.5 ;  /* 0x3f0000003939e820 */ /* 0x000fe40000400000 */
[----:B------:R-:W1:Y:S02]  /*16c60*/  MUFU.EX2 R114, R114 ;  /* 0x0000007200727308 */ /* 0x000e640000000800 */
[----:B------:R-:W-:-:S06]  /*16c70*/  @!P3 FMUL R61, R61, 0.5 ;  /* 0x3f0000003d3db820 */ /* 0x000fcc0000400000 */
[----:B------:R2:W3:Y:S02]  /*16c80*/  MUFU.EX2 R25, R26 ;  /* 0x0000001a00197308 */ /* 0x0004e40000000800 */
[----:B--2---:R-:W-:-:S06]  /*16c90*/  FFMA R26, R29, UR4, -R5 ;  /* 0x000000041d1a7c23 */ /* 0x004fcc0008000805 */
[----:B------:R-:W2:Y:S01]  /*16ca0*/  MUFU.EX2 R29, R57 ;  /* 0x00000039001d7308 */ /* 0x000ea20000000800 */
[----:B------:R-:W-:-:S07]  /*16cb0*/  FFMA R56, R56, UR4, -R5 ;  /* 0x0000000438387c23 */ /* 0x000fce0008000805 */
[----:B------:R-:W4:Y:S01]  /*16cc0*/  MUFU.EX2 R115, R61 ;  /* 0x0000003d00737308 */ /* 0x000f220000000800 */
[--C-:B------:R-:W-:Y:S01]  /*16cd0*/  FFMA R53, R53, UR4, -R5.reuse ;  /* 0x0000000435357c23 */ /* 0x100fe20008000805 */
[----:B-1----:R-:W-:Y:S01]  /*16ce0*/  @!P4 FMUL R114, R114, R114 ;  /* 0x000000727272c220 */ /* 0x002fe20000400000 */
[--C-:B------:R-:W-:Y:S01]  /*16cf0*/  FFMA R113, R27, UR4, -R5.reuse ;  /* 0x000000041b717c23 */ /* 0x100fe20008000805 */
[----:B------:R-:W-:Y:S01]  /*16d00*/  FSETP.GEU.AND P4, PT, R56, -126, PT ;  /* 0xc2fc00003800780b */ /* 0x000fe20003f8e000 */
[----:B------:R-:W-:Y:S01]  /*16d10*/  FFMA R60, R60, UR4, -R5 ;  /* 0x000000043c3c7c23 */ /* 0x000fe20008000805 */
[----:B---3--:R-:W-:Y:S01]  /*16d20*/  @!P2 FMUL R25, R25, R25 ;  /* 0x000000191919a220 */ /* 0x008fe20000400000 */
[----:B--2---:R-:W-:Y:S01]  /*16d30*/  @!P6 FMUL R29, R29, R29 ;  /* 0x0000001d1d1de220 */ /* 0x004fe20000400000 */
[----:B------:R-:W-:Y:S02]  /*16d40*/  FSETP.GEU.AND P6, PT, R53, -126, PT ;  /* 0xc2fc00003500780b */ /* 0x000fe40003fce000 */
[----:B------:R-:W-:-:S02]  /*16d50*/  FSETP.GEU.AND P2, PT, R113, -126, PT ;  /* 0xc2fc00007100780b */ /* 0x000fc40003f4e000 */
[----:B------:R-:W-:Y:S01]  /*16d60*/  FSETP.GEU.AND P5, PT, R60, -126, PT ;  /* 0xc2fc00003c00780b */ /* 0x000fe20003fae000 */
[----:B----4-:R-:W-:Y:S01]  /*16d70*/  @!P3 FMUL R115, R115, R115 ;  /* 0x000000737373b220 */ /* 0x010fe20000400000 */
[----:B------:R-:W-:-:S03]  /*16d80*/  FSETP.GEU.AND P3, PT, R26, -126, PT ;  /* 0xc2fc00001a00780b */ /* 0x000fc60003f6e000 */
[----:B------:R-:W-:-:S04]  /*16d90*/  @!P4 FMUL R56, R56, 0.5 ;  /* 0x3f0000003838c820 */ /* 0x000fc80000400000 */
[----:B------:R-:W-:Y:S01]  /*16da0*/  @!P6 FMUL R53, R53, 0.5 ;  /* 0x3f0000003535e820 */ /* 0x000fe20000400000 */
[----:B------:R-:W1:Y:S01]  /*16db0*/  MUFU.EX2 R76, R56 ;  /* 0x00000038004c7308 */ /* 0x000e620000000800 */
[----:B------:R-:W-:Y:S02]  /*16dc0*/  @!P2 FMUL R113, R113, 0.5 ;  /* 0x3f0000007171a820 */ /* 0x000fe40000400000 */
[----:B------:R-:W-:-:S05]  /*16dd0*/  @!P5 FMUL R60, R60, 0.5 ;  /* 0x3f0000003c3cd820 */ /* 0x000fca0000400000 */
[----:B------:R-:W2:Y:S01]  /*16de0*/  MUFU.EX2 R78, R53 ;  /* 0x00000035004e7308 */ /* 0x000ea20000000800 */
[----:B------:R-:W-:Y:S01]  /*16df0*/  @!P3 FMUL R26, R26, 0.5 ;  /* 0x3f0000001a1ab820 */ /* 0x000fe20000400000 */
[----:B------:R-:W-:-:S06]  /*16e00*/  FFMA R77, R31, UR4, -R5 ;  /* 0x000000041f4d7c23 */ /* 0x000fcc0008000805 */
[----:B------:R-:W3:Y:S01]  /*16e10*/  MUFU.EX2 R27, R60 ;  /* 0x0000003c001b7308 */ /* 0x000ee20000000800 */
[----:B------:R-:W-:-:S07]  /*16e20*/  FFMA R50, R50, UR4, -R5 ;  /* 0x0000000432327c23 */ /* 0x000fce0008000805 */
[----:B------:R-:W4:Y:S01]  /*16e30*/  MUFU.EX2 R113, R113 ;  /* 0x0000007100717308 */ /* 0x000f220000000800 */
[----:B------:R-:W-:-:S07]  /*16e40*/  FFMA R54, R54, UR4, -R5 ;  /* 0x0000000436367c23 */ /* 0x000fce0008000805 */
[----:B------:R-:W5:Y:S01]  /*16e50*/  MUFU.EX2 R31, R26 ;  /* 0x0000001a001f7308 */ /* 0x000f620000000800 */
[----:B-1----:R-:W-:Y:S01]  /*16e60*/  @!P4 FMUL R76, R76, R76 ;  /* 0x0000004c4c4cc220 */ /* 0x002fe20000400000 */
[----:B------:R-:W-:Y:S01]  /*16e70*/  FSETP.GEU.AND P4, PT, R50, -126, PT ;  /* 0xc2fc00003200780b */ /* 0x000fe20003f8e000 */
[--C-:B------:R-:W-:Y:S01]  /*16e80*/  FFMA R52, R52, UR4, -R5.reuse ;  /* 0x0000000434347c23 */ /* 0x100fe20008000805 */
[----:B--2---:R-:W-:Y:S01]  /*16e90*/  @!P6 FMUL R78, R78, R78 ;  /* 0x0000004e4e4ee220 */ /* 0x004fe20000400000 */
[----:B------:R-:W-:Y:S01]  /*16ea0*/  FSETP.GEU.AND P6, PT, R54, -126, PT ;  /* 0xc2fc00003600780b */ /* 0x000fe20003fce000 */
[----:B------:R-:W-:Y:S01]  /*16eb0*/  FFMA R43, R43, UR4, -R5 ;  /* 0x000000042b2b7c23 */ /* 0x000fe20008000805 */
[----:B---3--:R-:W-:Y:S01]  /*16ec0*/  @!P5 FMUL R27, R27, R27 ;  /* 0x0000001b1b1bd220 */ /* 0x008fe20000400000 */
[----:B------:R-:W-:Y:S01]  /*16ed0*/  FSETP.GEU.AND P5, PT, R77, -126, PT ;  /* 0xc2fc00004d00780b */ /* 0x000fe20003fae000 */
[----:B----4-:R-:W-:Y:S01]  /*16ee0*/  @!P2 FMUL R113, R113, R113 ;  /* 0x000000717171a220 */ /* 0x010fe20000400000 */
[----:B------:R-:W-:Y:S01]  /*16ef0*/  FSETP.GEU.AND P2, PT, R52, -126, PT ;  /* 0xc2fc00003400780b */ /* 0x000fe20003f4e000 */
[----:B-----5:R-:W-:Y:S01]  /*16f00*/  @!P3 FMUL R31, R31, R31 ;  /* 0x0000001f1f1fb220 */ /* 0x020fe20000400000 */
[----:B------:R-:W-:-:S03]  /*16f10*/  FSETP.GEU.AND P3, PT, R43, -126, PT ;  /* 0xc2fc00002b00780b */ /* 0x000fc60003f6e000 */
[----:B------:R-:W-:-:S03]  /*16f20*/  @!P4 FMUL R50, R50, 0.5 ;  /* 0x3f0000003232c820 */ /* 0x000fc60000400000 */
[----:B------:R-:W-:Y:S01]  /*16f30*/  @!P6 FMUL R54, R54, 0.5 ;  /* 0x3f0000003636e820 */ /* 0x000fe20000400000 */
[----:B------:R-:W1:Y:S02]  /*16f40*/  MUFU.EX2 R73, R50 ;  /* 0x0000003200497308 */ /* 0x000e640000000800 */
[----:B------:R-:W-:Y:S02]  /*16f50*/  @!P5 FMUL R77, R77, 0.5 ;  /* 0x3f0000004d4dd820 */ /* 0x000fe40000400000 */
[----:B------:R-:W-:-:S04]  /*16f60*/  @!P2 FMUL R52, R52, 0.5 ;  /* 0x3f0000003434a820 */ /* 0x000fc80000400000 */
[----:B------:R-:W2:Y:S01]  /*16f70*/  MUFU.EX2 R75, R54 ;  /* 0x00000036004b7308 */ /* 0x000ea20000000800 */
[----:B------:R-:W-:Y:S01]  /*16f80*/  @!P3 FMUL R43, R43, 0.5 ;  /* 0x3f0000002b2bb820 */ /* 0x000fe20000400000 */
[----:B------:R-:W-:-:S06]  /*16f90*/  FFMA R62, R62, UR4, -R5 ;  /* 0x000000043e3e7c23 */ /* 0x000fcc0008000805 */
[----:B------:R-:W3:Y:S01]  /*16fa0*/  MUFU.EX2 R79, R52 ;  /* 0x00000034004f7308 */ /* 0x000ee20000000800 */
[----:B------:R-:W-:-:S07]  /*16fb0*/  FFMA R65, R66, UR4, -R5 ;  /* 0x0000000442417c23 */ /* 0x000fce0008000805 */
[----:B------:R-:W4:Y:S08]  /*16fc0*/  MUFU.EX2 R77, R77 ;  /* 0x0000004d004d7308 */ /* 0x000f300000000800 */
[----:B------:R-:W5:Y:S01]  /*16fd0*/  MUFU.EX2 R72, R43 ;  /* 0x0000002b00487308 */ /* 0x000f620000000800 */
[----:B-1----:R-:W-:Y:S01]  /*16fe0*/  @!P4 FMUL R73, R73, R73 ;  /* 0x000000494949c220 */ /* 0x002fe20000400000 */
[----:B------:R-:W-:Y:S01]  /*16ff0*/  FSETP.GEU.AND P4, PT, R62, -126, PT ;  /* 0xc2fc00003e00780b */ /* 0x000fe20003f8e000 */
[--C-:B------:R-:W-:Y:S01]  /*17000*/  FFMA R58, R58, UR4, -R5.reuse ;  /* 0x000000043a3a7c23 */ /* 0x100fe20008000805 */
[----:B--2---:R-:W-:Y:S01]  /*17010*/  @!P6 FMUL R75, R75, R75 ;  /* 0x0000004b4b4be220 */ /* 0x004fe20000400000 */
[----:B------:R-:W-:Y:S01]  /*17020*/  FSETP.GEU.AND P6, PT, R65, -126, PT ;  /* 0xc2fc00004100780b */ /* 0x000fe20003fce000 */
[--C-:B------:R-:W-:Y:S01]  /*17030*/  FFMA R51, R51, UR4, -R5.reuse ;  /* 0x0000000433337c23 */ /* 0x100fe20008000805 */
[----:B------:R-:W-:Y:S01]  /*17040*/  FFMA R59, R59, UR4, -R5 ;  /* 0x000000043b3b7c23 */ /* 0x000fe20008000805 */
[----:B---3--:R-:W-:Y:S01]  /*17050*/  @!P2 FMUL R79, R79, R79 ;  /* 0x0000004f4f4fa220 */ /* 0x008fe20000400000 */
[----:B------:R-:W-:Y:S01]  /*17060*/  FSETP.GEU.AND P2, PT, R58, -126, PT ;  /* 0xc2fc00003a00780b */ /* 0x000fe20003f4e000 */
[----:B----4-:R-:W-:Y:S01]  /*17070*/  @!P5 FMUL R77, R77, R77 ;  /* 0x0000004d4d4dd220 */ /* 0x010fe20000400000 */
[----:B------:R-:W-:Y:S01]  /*17080*/  FSETP.GEU.AND P5, PT, R51, -126, PT ;  /* 0xc2fc00003300780b */ /* 0x000fe20003fae000 */
[----:B-----5:R-:W-:Y:S01]  /*17090*/  @!P3 FMUL R72, R72, R72 ;  /* 0x000000484848b220 */ /* 0x020fe20000400000 */
[----:B------:R-:W-:-:S02]  /*170a0*/  FSETP.GEU.AND P3, PT, R59, -126, PT ;  /* 0xc2fc00003b00780b */ /* 0x000fc40003f6e000 */
[----:B------:R-:W-:-:S03]  /*170b0*/  @!P4 FMUL R62, R62, 0.5 ;  /* 0x3f0000003e3ec820 */ /* 0x000fc60000400000 */
[----:B------:R-:W-:Y:S01]  /*170c0*/  @!P6 FMUL R65, R65, 0.5 ;  /* 0x3f0000004141e820 */ /* 0x000fe20000400000 */
[----:B------:R-:W1:Y:S03]  /*170d0*/  MUFU.EX2 R71, R62 ;  /* 0x0000003e00477308 */ /* 0x000e660000000800 */
[----:B------:R-:W-:Y:S02]  /*170e0*/  @!P2 FMUL R58, R58, 0.5 ;  /* 0x3f0000003a3aa820 */ /* 0x000fe40000400000 */
[----:B------:R-:W-:Y:S02]  /*170f0*/  @!P5 FMUL R51, R51, 0.5 ;  /* 0x3f0000003333d820 */ /* 0x000fe40000400000 */
[----:B------:R-:W-:Y:S01]  /*17100*/  @!P3 FMUL R59, R59, 0.5 ;  /* 0x3f0000003b3bb820 */ /* 0x000fe20000400000 */
[----:B------:R-:W2:Y:S01]  /*17110*/  MUFU.EX2 R65, R65 ;  /* 0x0000004100417308 */ /* 0x000ea20000000800 */
[----:B------:R-:W-:-:S07]  /*17120*/  FFMA R39, R39, UR4, -R5 ;  /* 0x0000000427277c23 */ /* 0x000fce0008000805 */
[----:B------:R-:W3:Y:S08]  /*17130*/  MUFU.EX2 R69, R58 ;  /* 0x0000003a00457308 */ /* 0x000ef00000000800 */
[----:B------:R-:W4:Y:S08]  /*17140*/  MUFU.EX2 R74, R51 ;  /* 0x00000033004a7308 */ /* 0x000f300000000800 */
[----:B------:R-:W5:Y:S01]  /*17150*/  MUFU.EX2 R70, R59 ;  /* 0x0000003b00467308 */ /* 0x000f620000000800 */
[----:B-1----:R-:W-:Y:S01]  /*17160*/  @!P4 FMUL R71, R71, R71 ;  /* 0x000000474747c220 */ /* 0x002fe20000400000 */
[----:B------:R-:W-:Y:S01]  /*17170*/  FSETP.GEU.AND P4, PT, R39, -126, PT ;  /* 0xc2fc00002700780b */ /* 0x000fe20003f8e000 */
[--C-:B------:R-:W-:Y:S01]  /*17180*/  FFMA R35, R35, UR4, -R5.reuse ;  /* 0x0000000423237c23 */ /* 0x100fe20008000805 */
[--C-:B------:R-:W-:Y:S01]  /*17190*/  FFMA R66, R67, UR4, -R5.reuse ;  /* 0x0000000443427c23 */ /* 0x100fe20008000805 */
[--C-:B------:R-:W-:Y:S01]  /*171a0*/  FFMA R63, R63, UR4, -R5.reuse ;  /* 0x000000043f3f7c23 */ /* 0x100fe20008000805 */
[----:B------:R-:W-:Y:S01]  /*171b0*/  FFMA R42, R42, UR4, -R5 ;  /* 0x000000042a2a7c23 */ /* 0x000fe20008000805 */
[----:B--2---:R-:W-:Y:S01]  /*171c0*/  @!P6 FMUL R65, R65, R65 ;  /* 0x000000414141e220 */ /* 0x004fe20000400000 */
[----:B------:R-:W-:Y:S01]  /*171d0*/  FSETP.GEU.AND P6, PT, R35, -126, PT ;  /* 0xc2fc00002300780b */ /* 0x000fe20003fce000 */
[----:B---3--:R-:W-:Y:S01]  /*171e0*/  @!P2 FMUL R69, R69, R69 ;  /* 0x000000454545a220 */ /* 0x008fe20000400000 */
[----:B------:R-:W-:Y:S01]  /*171f0*/  FSETP.GEU.AND P2, PT, R66, -126, PT ;  /* 0xc2fc00004200780b */ /* 0x000fe20003f4e000 */
[----:B----4-:R-:W-:Y:S01]  /*17200*/  @!P5 FMUL R74, R74, R74 ;  /* 0x0000004a4a4ad220 */ /* 0x010fe20000400000 */
[----:B------:R-:W-:Y:S01]  /*17210*/  FSETP.GEU.AND P5, PT, R63, -126, PT ;  /* 0xc2fc00003f00780b */ /* 0x000fe20003fae000 */
[----:B-----5:R-:W-:Y:S01]  /*17220*/  @!P3 FMUL R70, R70, R70 ;  /* 0x000000464646b220 */ /* 0x020fe20000400000 */
[----:B------:R-:W-:Y:S01]  /*17230*/  FSETP.GEU.AND P3, PT, R42, -126, PT ;  /* 0xc2fc00002a00780b */ /* 0x000fe20003f6e000 */
[----:B------:R-:W-:-:S06]  /*17240*/  @!P4 FMUL R39, R39, 0.5 ;  /* 0x3f0000002727c820 */ /* 0x000fcc0000400000 */
[----:B------:R-:W-:Y:S01]  /*17250*/  @!P6 FMUL R35, R35, 0.5 ;  /* 0x3f0000002323e820 */ /* 0x000fe20000400000 */
[----:B------:R-:W1:Y:S01]  /*17260*/  MUFU.EX2 R60, R39 ;  /* 0x00000027003c7308 */ /* 0x000e620000000800 */
[----:B------:R-:W-:Y:S02]  /*17270*/  @!P2 FMUL R66, R66, 0.5 ;  /* 0x3f0000004242a820 */ /* 0x000fe40000400000 */
[----:B------:R-:W-:Y:S01]  /*17280*/  @!P5 FMUL R63, R63, 0.5 ;  /* 0x3f0000003f3fd820 */ /* 0x000fe20000400000 */
[----:B------:R2:W-:Y:S01]  /*17290*/  STL [R1+0xa4], R64 ;  /* 0x0000a44001007387 */ /* 0x0005e20000100800 */
[--C-:B------:R-:W-:Y:S01]  /*172a0*/  FFMA R57, R82, UR4, -R5.reuse ;  /* 0x0000000452397c23 */ /* 0x100fe20008000805 */
[----:B------:R-:W-:Y:S02]  /*172b0*/  @!P3 FMUL R42, R42, 0.5 ;  /* 0x3f0000002a2ab820 */ /* 0x000fe40000400000 */
[----:B------:R-:W3:Y:S01]  /*172c0*/  MUFU.EX2 R62, R35 ;  /* 0x00000023003e7308 */ /* 0x000ee20000000800 */
[--C-:B------:R-:W-:Y:S01]  /*172d0*/  FFMA R59, R86, UR4, -R5.reuse ;  /* 0x00000004563b7c23 */ /* 0x100fe20008000805 */
[--C-:B------:R-:W-:Y:S01]  /*172e0*/  FFMA R38, R38, UR4, -R5.reuse ;  /* 0x0000000426267c23 */ /* 0x100fe20008000805 */
[--C-:B------:R-:W-:Y:S01]  /*172f0*/  FFMA R30, R30, UR4, -R5.reuse ;  /* 0x000000041e1e7c23 */ /* 0x100fe20008000805 */
[--C-:B------:R-:W-:Y:S01]  /*17300*/  FFMA R28, R28, UR4, -R5.reuse ;  /* 0x000000041c1c7c23 */ /* 0x100fe20008000805 */
[----:B------:R-:W-:Y:S01]  /*17310*/  FADD R136, -R55, R136 ;  /* 0x0000008837887221 */ /* 0x000fe20000000100 */
[--C-:B------:R-:W-:Y:S01]  /*17320*/  FFMA R50, R98, UR4, -R5.reuse ;  /* 0x0000000462327c23 */ /* 0x100fe20008000805 */
[--C-:B------:R-:W-:Y:S01]  /*17330*/  FFMA R58, R83, UR4, -R5.reuse ;  /* 0x00000004533a7c23 */ /* 0x100fe20008000805 */
[----:B--2---:R-:W2:Y:S01]  /*17340*/  MUFU.EX2 R64, R63 ;  /* 0x0000003f00407308 */ /* 0x004ea20000000800 */
[----:B-1----:R-:W-:Y:S01]  /*17350*/  @!P4 FMUL R60, R60, R60 ;  /* 0x0000003c3c3cc220 */ /* 0x002fe20000400000 */
[--C-:B------:R-:W-:Y:S01]  /*17360*/  FFMA R53, R90, UR4, -R5.reuse ;  /* 0x000000045a357c23 */ /* 0x100fe20008000805 */
[--C-:B------:R-:W-:Y:S01]  /*17370*/  FFMA R24, R24, UR4, -R5.reuse ;  /* 0x0000000418187c23 */ /* 0x100fe20008000805 */
[--C-:B------:R-:W-:Y:S01]  /*17380*/  FFMA R51, R102, UR4, -R5.reuse ;  /* 0x0000000466337c23 */ /* 0x100fe20008000805 */
[--C-:B------:R-:W-:Y:S01]  /*17390*/  FFMA R91, R91, UR4, -R5.reuse ;  /* 0x000000045b5b7c23 */ /* 0x100fe20008000805 */
[--C-:B------:R-:W-:Y:S01]  /*173a0*/  FFMA R95, R95, UR4, -R5.reuse ;  /* 0x000000045f5f7c23 */ /* 0x100fe20008000805 */
[--C-:B------:R-:W-:Y:S01]  /*173b0*/  FFMA R99, R99, UR4, -R5.reuse ;  /* 0x0000000463637c23 */ /* 0x100fe20008000805 */
[----:B------:R-:W1:Y:S01]  /*173c0*/  MUFU.EX2 R66, R66 ;  /* 0x0000004200427308 */ /* 0x000e620000000800 */
[--C-:B------:R-:W-:Y:S01]  /*173d0*/  FFMA R107, R103, UR4, -R5.reuse ;  /* 0x00000004676b7c23 */ /* 0x100fe20008000805 */
[--C-:B------:R-:W-:Y:S01]  /*173e0*/  FFMA R46, R46, UR4, -R5.reuse ;  /* 0x000000042e2e7c23 */ /* 0x100fe20008000805 */
[--C-:B------:R-:W-:Y:S01]  /*173f0*/  FFMA R106, R106, UR4, -R5.reuse ;  /* 0x000000046a6a7c23 */ /* 0x100fe20008000805 */
[--C-:B------:R-:W-:Y:S01]  /*17400*/  FFMA R47, R47, UR4, -R5.reuse ;  /* 0x000000042f2f7c23 */ /* 0x100fe20008000805 */
[--C-:B------:R-:W-:Y:S01]  /*17410*/  FFMA R39, R127, UR4, -R5.reuse ;  /* 0x000000047f277c23 */ /* 0x100fe20008000805 */
[--C-:B------:R-:W-:Y:S01]  /*17420*/  FFMA R43, R118, UR4, -R5.reuse ;  /* 0x00000004762b7c23 */ /* 0x100fe20008000805 */
[--C-:B------:R-:W-:Y:S01]  /*17430*/  FFMA R96, R131, UR4, -R5.reuse ;  /* 0x0000000483607c23 */ /* 0x100fe20008000805 */
[----:B------:R4:W5:Y:S01]  /*17440*/  MUFU.EX2 R67, R42 ;  /* 0x0000002a00437308 */ /* 0x0009620000000800 */
[----:B------:R-:W-:Y:S01]  /*17450*/  FSETP.GEU.AND P4, PT, R57, -126, PT ;  /* 0xc2fc00003900780b */ /* 0x000fe20003f8e000 */
[----:B---3--:R-:W-:Y:S01]  /*17460*/  @!P6 FMUL R62, R62, R62 ;  /* 0x0000003e3e3ee220 */ /* 0x008fe20000400000 */
[----:B------:R-:W-:Y:S01]  /*17470*/  FSETP.GEU.AND P6, PT, R59, -126, PT ;  /* 0xc2fc00003b00780b */ /* 0x000fe20003fce000 */
[----:B--2---:R-:W-:Y:S01]  /*17480*/  @!P5 FMUL R64, R64, R64 ;  /* 0x000000404040d220 */ /* 0x004fe20000400000 */
[----:B------:R-:W-:Y:S01]  /*17490*/  FSETP.GEU.AND P5, PT, R38, -126, PT ;  /* 0xc2fc00002600780b */ /* 0x000fe20003fae000 */
[--C-:B------:R-:W-:Y:S01]  /*174a0*/  FFMA R68, R68, UR4, -R5.reuse ;  /* 0x0000000444447c23 */ /* 0x100fe20008000805 */
[--C-:B------:R-:W-:Y:S01]  /*174b0*/  FFMA R52, R133, UR4, -R5.reuse ;  /* 0x0000000485347c23 */ /* 0x100fe20008000805 */
[----:B------:R-:W2:Y:S01]  /*174c0*/  LDL.LU R140, [R1+0x38] ;  /* 0x00003800018c7983 */ /* 0x000ea20000300800 */
[----:B-1----:R-:W-:Y:S01]  /*174d0*/  @!P2 FMUL R66, R66, R66 ;  /* 0x000000424242a220 */ /* 0x002fe20000400000 */
[----:B------:R-:W-:Y:S01]  /*174e0*/  FSETP.GEU.AND P2, PT, R30, -126, PT ;  /* 0xc2fc00001e00780b */ /* 0x000fe20003f4e000 */
[--C-:B------:R-:W-:Y:S01]  /*174f0*/  FFMA R55, R94, UR4, -R5.reuse ;  /* 0x000000045e377c23 */ /* 0x100fe20008000805 */
[--C-:B------:R-:W-:Y:S01]  /*17500*/  FFMA R98, R122, UR4, -R5.reuse ;  /* 0x000000047a627c23 */ /* 0x100fe20008000805 */
[--C-:B----4-:R-:W-:Y:S01]  /*17510*/  FFMA R42, R97, UR4, -R5.reuse ;  /* 0x00000004612a7c23 */ /* 0x110fe20008000805 */
[----:B-----5:R-:W-:Y:S01]  /*17520*/  @!P3 FMUL R67, R67, R67 ;  /* 0x000000434343b220 */ /* 0x020fe20000400000 */
[----:B------:R-:W-:Y:S01]  /*17530*/  FSETP.GEU.AND P3, PT, R28, -126, PT ;  /* 0xc2fc00001c00780b */ /* 0x000fe20003f6e000 */
[----:B------:R-:W-:Y:S01]  /*17540*/  @!P4 FMUL R57, R57, 0.5 ;  /* 0x3f0000003939c820 */ /* 0x000fe20000400000 */
[----:B------:R-:W-:Y:S01]  /*17550*/  @!P6 FMUL R59, R59, 0.5 ;  /* 0x3f0000003b3be820 */ /* 0x000fe20000400000 */
[----:B------:R-:W-:Y:S01]  /*17560*/  @!P5 FMUL R38, R38, 0.5 ;  /* 0x3f0000002626d820 */ /* 0x000fe20000400000 */
[--C-:B------:R-:W-:Y:S01]  /*17570*/  FFMA R102, R87, UR4, -R5.reuse ;  /* 0x0000000457667c23 */ /* 0x100fe20008000805 */
[--C-:B------:R-:W-:Y:S01]  /*17580*/  FFMA R90, R139, UR4, -R5.reuse ;  /* 0x000000048b5a7c23 */ /* 0x100fe20008000805 */
[--C-:B------:R-:W-:Y:S01]  /*17590*/  FFMA R103, R34, UR4, -R5.reuse ;  /* 0x0000000422677c23 */ /* 0x100fe20008000805 */
[----:B------:R-:W1:Y:S01]  /*175a0*/  MUFU.EX2 R57, R57 ;  /* 0x0000003900397308 */ /* 0x000e620000000800 */
[----:B------:R-:W-:Y:S01]  /*175b0*/  @!P2 FMUL R30, R30, 0.5 ;  /* 0x3f0000001e1ea820 */ /* 0x000fe20000400000 */
[--C-:B------:R-:W-:Y:S01]  /*175c0*/  FFMA R83, R146, UR4, -R5.reuse ;  /* 0x0000000492537c23 */ /* 0x100fe20008000805 */
[--C-:B------:R-:W-:Y:S01]  /*175d0*/  FFMA R35, R134, UR4, -R5.reuse ;  /* 0x0000000486237c23 */ /* 0x100fe20008000805 */
[--C-:B------:R-:W-:Y:S01]  /*175e0*/  FFMA R86, R147, UR4, -R5.reuse ;  /* 0x0000000493567c23 */ /* 0x100fe20008000805 */
[----:B------:R-:W-:Y:S01]  /*175f0*/  FFMA R82, R150, UR4, -R5 ;  /* 0x0000000496527c23 */ /* 0x000fe20008000805 */
[----:B------:R-:W-:Y:S01]  /*17600*/  @!P3 FMUL R28, R28, 0.5 ;  /* 0x3f0000001c1cb820 */ /* 0x000fe20000400000 */
[----:B------:R-:W3:Y:S01]  /*17610*/  LDL.LU R138, [R1+0x3c] ;  /* 0x00003c00018a7983 */ /* 0x000ee20000300800 */
[----:B------:R-:W4:Y:S08]  /*17620*/  MUFU.EX2 R59, R59 ;  /* 0x0000003b003b7308 */ /* 0x000f300000000800 */
[----:B------:R-:W5:Y:S01]  /*17630*/  MUFU.EX2 R61, R38 ;  /* 0x00000026003d7308 */ /* 0x000f620000000800 */
[----:B-1----:R-:W-:-:S07]  /*17640*/  @!P4 FMUL R57, R57, R57 ;  /* 0x000000393939c220 */ /* 0x002fce0000400000 */
[----:B------:R-:W1:Y:S08]  /*17650*/  MUFU.EX2 R63, R30 ;  /* 0x0000001e003f7308 */ /* 0x000e700000000800 */
[----:B------:R-:W1:Y:S01]  /*17660*/  MUFU.EX2 R56, R28 ;  /* 0x0000001c00387308 */ /* 0x000e620000000800 */
[----:B------:R-:W-:Y:S01]  /*17670*/  FSETP.GEU.AND P4, PT, R55, -126, PT ;  /* 0xc2fc00003700780b */ /* 0x000fe20003f8e000 */
[----:B----4-:R-:W-:Y:S01]  /*17680*/  @!P6 FMUL R59, R59, R59 ;  /* 0x0000003b3b3be220 */ /* 0x010fe20000400000 */
[----:B------:R-:W-:Y:S01]  /*17690*/  FSETP.GEU.AND P6, PT, R50, -126, PT ;  /* 0xc2fc00003200780b */ /* 0x000fe20003fce000 */
[----:B-----5:R-:W-:Y:S01]  /*176a0*/  @!P5 FMUL R61, R61, R61 ;  /* 0x0000003d3d3dd220 */ /* 0x020fe20000400000 */
[----:B------:R-:W-:Y:S01]  /*176b0*/  FSETP.GEU.AND P5, PT, R58, -126, PT ;  /* 0xc2fc00003a00780b */ /* 0x000fe20003fae000 */
[--C-:B------:R-:W-:Y:S01]  /*176c0*/  FFMA R97, R126, UR4, -R5.reuse ;  /* 0x000000047e617c23 */ /* 0x100fe20008000805 */
[--C-:B------:R-:W-:Y:S01]  /*176d0*/  FFMA R87, R142, UR4, -R5.reuse ;  /* 0x000000048e577c23 */ /* 0x100fe20008000805 */
[--C-:B------:R-:W-:Y:S01]  /*176e0*/  FFMA R34, R130, UR4, -R5.reuse ;  /* 0x0000000482227c23 */ /* 0x100fe20008000805 */
[----:B-1----:R-:W-:Y:S01]  /*176f0*/  @!P2 FMUL R63, R63, R63 ;  /* 0x0000003f3f3fa220 */ /* 0x002fe20000400000 */
[----:B------:R-:W-:Y:S01]  /*17700*/  FSETP.GEU.AND P2, PT, R53, -126, PT ;  /* 0xc2fc00003500780b */ /* 0x000fe20003f4e000 */
[----:B------:R-:W-:Y:S01]  /*17710*/  FFMA R94, R135, UR4, -R5 ;  /* 0x00000004875e7c23 */ /* 0x000fe20008000805 */
[----:B------:R-:W4:Y:S01]  /*17720*/  LDL.LU R133, [R1+0x2c] ;  /* 0x00002c0001857983 */ /* 0x000f220000300800 */
[----:B------:R-:W-:Y:S01]  /*17730*/  @!P3 FMUL R56, R56, R56 ;  /* 0x000000383838b220 */ /* 0x000fe20000400000 */
[----:B------:R-:W-:Y:S01]  /*17740*/  FSETP.GEU.AND P3, PT, R24, -126, PT ;  /* 0xc2fc00001800780b */ /* 0x000fe20003f6e000 */
[----:B------:R-:W-:Y:S01]  /*17750*/  @!P4 FMUL R55, R55, 0.5 ;  /* 0x3f0000003737c820 */ /* 0x000fe20000400000 */
[----:B------:R-:W-:-:S02]  /*17760*/  @!P6 FMUL R50, R50, 0.5 ;  /* 0x3f0000003232e820 */ /* 0x000fc40000400000 */
[----:B------:R-:W-:Y:S01]  /*17770*/  @!P5 FMUL R58, R58, 0.5 ;  /* 0x3f0000003a3ad820 */ /* 0x000fe20000400000 */
[----:B------:R-:W-:-:S04]  /*17780*/  FFMA R38, R123, UR4, -R5 ;  /* 0x000000047b267c23 */ /* 0x000fc80008000805 */
[----:B------:R-:W-:Y:S01]  /*17790*/  @!P2 FMUL R53, R53, 0.5 ;  /* 0x3f0000003535a820 */ /* 0x000fe20000400000 */
[----:B------:R-:W5:Y:S01]  /*177a0*/  LDL.LU R131, [R1+0x28] ;  /* 0x0000280001837983 */ /* 0x000f620000300800 */
[----:B------:R-:W1:Y:S03]  /*177b0*/  MUFU.EX2 R55, R55 ;  /* 0x0000003700377308 */ /* 0x000e660000000800 */
[----:B------:R-:W2:Y:S01]  /*177c0*/  LDL.LU R134, [R1+0x1c] ;  /* 0x00001c0001867983 */ /* 0x000ea20000300800 */
[----:B------:R-:W-:-:S03]  /*177d0*/  @!P3 FMUL R24, R24, 0.5 ;  /* 0x3f0000001818b820 */ /* 0x000fc60000400000 */
[----:B------:R-:W3:Y:S01]  /*177e0*/  LDL.LU R135, [R1+0x18] ;  /* 0x0000180001877983 */ /* 0x000ee20000300800 */
[----:B------:R-:W-:Y:S03]  /*177f0*/  MUFU.EX2 R50, R50 ;  /* 0x0000003200327308 */ /* 0x000fe60000000800 */
[----:B------:R-:W4:Y:S04]  /*17800*/  LDL.LU R139, [R1+0xc] ;  /* 0x00000c00018b7983 */ /* 0x000f280000300800 */
[----:B------:R-:W5:Y:S01]  /*17810*/  LDL.LU R142, [R1+0x8] ;  /* 0x00000800018e7983 */ /* 0x000f620000300800 */
[----:B------:R-:W1:Y:S08]  /*17820*/  MUFU.EX2 R54, R24 ;  /* 0x0000001800367308 */ /* 0x000e700000000800 */
[----:B------:R-:W1:Y:S08]  /*17830*/  MUFU.EX2 R58, R58 ;  /* 0x0000003a003a7308 */ /* 0x000e700000000800 */
[----:B------:R-:W1:Y:S02]  /*17840*/  MUFU.EX2 R53, R53 ;  /* 0x0000003500357308 */ /* 0x000e640000000800 */
[----:B-1----:R-:W-:Y:S01]  /*17850*/  @!P4 FMUL R55, R55, R55 ;  /* 0x000000373737c220 */ /* 0x002fe20000400000 */
[----:B------:R-:W-:Y:S01]  /*17860*/  FSETP.GEU.AND P4, PT, R98, -126, PT ;  /* 0xc2fc00006200780b */ /* 0x000fe20003f8e000 */
[----:B------:R-:W-:Y:S01]  /*17870*/  @!P3 FMUL R54, R54, R54 ;  /* 0x000000363636b220 */ /* 0x000fe20000400000 */
[----:B------:R-:W-:Y:S01]  /*17880*/  @!P6 FMUL R50, R50, R50 ;  /* 0x000000323232e220 */ /* 0x000fe20000400000 */
[----:B------:R-:W-:-:S02]  /*17890*/  FSETP.GEU.AND P3, PT, R51, -126, PT ;  /* 0xc2fc00003300780b */ /* 0x000fc40003f6e000 */
[----:B------:R-:W-:Y:S01]  /*178a0*/  FSETP.GEU.AND P6, PT, R91, -126, PT ;  /* 0xc2fc00005b00780b */ /* 0x000fe20003fce000 */
[----:B------:R-:W-:Y:S01]  /*178b0*/  @!P5 FMUL R58, R58, R58 ;  /* 0x0000003a3a3ad220 */ /* 0x000fe20000400000 */
[----:B------:R-:W-:Y:S01]  /*178c0*/  FSETP.GEU.AND P5, PT, R95, -126, PT ;  /* 0xc2fc00005f00780b */ /* 0x000fe20003fae000 */
[----:B------:R-:W-:Y:S01]  /*178d0*/  @!P2 FMUL R53, R53, R53 ;  /* 0x000000353535a220 */ /* 0x000fe20000400000 */
[----:B------:R-:W-:-:S04]  /*178e0*/  FSETP.GEU.AND P2, PT, R99, -126, PT ;  /* 0xc2fc00006300780b */ /* 0x000fc80003f4e000 */
[----:B------:R-:W-:-:S03]  /*178f0*/  @!P4 FMUL R98, R98, 0.5 ;  /* 0x3f0000006262c820 */ /* 0x000fc60000400000 */
        /* <DEDUP_REMOVED lines=50> */
[----:B------:R-:W-:Y:S01]  /*17c20*/  FFMA R95, R143, UR4, -R5 ;  /* 0x000000048f5f7c23 */ /* 0x000fe20008000805 */
[----:B------:R-:W-:Y:S01]  /*17c30*/  FSETP.GEU.AND P4, PT, R102, -126, PT ;  /* 0xc2fc00006600780b */ /* 0x000fe20003f8e000 */
[----:B------:R-:W-:Y:S01]  /*17c40*/  @!P5 FMUL R90, R90, R90 ;  /* 0x0000005a5a5ad220 */ /* 0x000fe20000400000 */
[----:B------:R-:W-:Y:S01]  /*17c50*/  @!P3 FMUL R47, R47, R47 ;  /* 0x0000002f2f2fb220 */ /* 0x000fe20000400000 */
[----:B------:R-:W-:Y:S01]  /*17c60*/  FSETP.GEU.AND P5, PT, R103, -126, PT ;  /* 0xc2fc00006700780b */ /* 0x000fe20003fae000 */
[----:B------:R-:W-:Y:S01]  /*17c70*/  FADD R26, R25, R53 ;  /* 0x00000035191a7221 */ /* 0x000fe20000000000 */
[----:B------:R-:W-:Y:S01]  /*17c80*/  FSETP.GEU.AND P3, PT, R95, -126, PT ;  /* 0xc2fc00005f00780b */ /* 0x000fe20003f6e000 */
[----:B------:R-:W-:Y:S01]  /*17c90*/  @!P2 FMUL R39, R39, R39 ;  /* 0x000000272727a220 */ /* 0x000fe20000400000 */
[----:B------:R-:W-:Y:S01]  /*17ca0*/  FSETP.GEU.AND P2, PT, R34, -126, PT ;  /* 0xc2fc00002200780b */ /* 0x000fe20003f4e000 */
[----:B------:R-:W-:Y:S01]  /*17cb0*/  FADD R24, R69, R98 ;  /* 0x0000006245187221 */ /* 0x000fe20000000000 */
[----:B------:R-:W-:Y:S01]  /*17cc0*/  FFMA R99, R119, UR4, -R5 ;  /* 0x0000000477637c23 */ /* 0x000fe20008000805 */
[----:B------:R-:W2:Y:S01]  /*17cd0*/  LDL.LU R143, [R1+0x7c] ;  /* 0x00007c00018f7983 */ /* 0x000ea20000300800 */
[----:B------:R-:W-:Y:S01]  /*17ce0*/  @!P6 FMUL R42, R42, R42 ;  /* 0x0000002a2a2ae220 */ /* 0x000fe20000400000 */
[----:B------:R-:W-:Y:S01]  /*17cf0*/  FSETP.GEU.AND P6, PT, R83, -126, PT ;  /* 0xc2fc00005300780b */ /* 0x000fe20003fce000 */
[----:B------:R-:W-:-:S03]  /*17d00*/  @!P4 FMUL R102, R102, 0.5 ;  /* 0x3f0000006666c820 */ /* 0x000fc60000400000 */
[----:B------:R-:W-:Y:S02]  /*17d10*/  @!P5 FMUL R103, R103, 0.5 ;  /* 0x3f0000006767d820 */ /* 0x000fe40000400000 */
[----:B------:R-:W-:Y:S02]  /*17d20*/  @!P3 FMUL R95, R95, 0.5 ;  /* 0x3f0000005f5fb820 */ /* 0x000fe40000400000 */
[----:B------:R-:W-:Y:S01]  /*17d30*/  @!P2 FMUL R34, R34, 0.5 ;  /* 0x3f0000002222a820 */ /* 0x000fe20000400000 */
[----:B------:R-:W-:Y:S01]  /*17d40*/  FADD R28, R26, R24 ;  /* 0x000000181a1c7221 */ /* 0x000fe20000000000 */
[----:B------:R-:W1:Y:S01]  /*17d50*/  MUFU.EX2 R102, R102 ;  /* 0x0000006600667308 */ /* 0x000e620000000800 */
[----:B------:R-:W-:Y:S01]  /*17d60*/  FFMA R5, R151, UR4, -R5 ;  /* 0x0000000497057c23 */ /* 0x000fe20008000805 */
[----:B------:R-:W3:Y:S01]  /*17d70*/  LDL.LU R146, [R1+0x78] ;  /* 0x0000780001927983 */ /* 0x000ee20000300800 */
[----:B------:R-:W-:Y:S01]  /*17d80*/  @!P6 FMUL R83, R83, 0.5 ;  /* 0x3f0000005353e820 */ /* 0x000fe20000400000 */
[----:B------:R-:W-:-:S04]  /*17d90*/  FADD R26, R77, R46 ;  /* 0x0000002e4d1a7221 */ /* 0x000fc80000000000 */
[----:B------:R-:W1:Y:S01]  /*17da0*/  MUFU.EX2 R103, R103 ;  /* 0x0000006700677308 */ /* 0x000e620000000800 */
[----:B------:R-:W-:Y:S01]  /*17db0*/  FADD R24, R61, R91 ;  /* 0x0000005b3d187221 */ /* 0x000fe20000000000 */
[----:B------:R-:W4:Y:S06]  /*17dc0*/  LDL.LU R147, [R1+0x6c] ;  /* 0x00006c0001937983 */ /* 0x000f2c0000300800 */
[----:B------:R-:W1:Y:S01]  /*17dd0*/  MUFU.EX2 R95, R95 ;  /* 0x0000005f005f7308 */ /* 0x000e620000000800 */
[----:B------:R-:W-:-:S07]  /*17de0*/  FADD R24, R26, R24 ;  /* 0x000000181a187221 */ /* 0x000fce0000000000 */
[----:B------:R-:W1:Y:S08]  /*17df0*/  MUFU.EX2 R34, R34 ;  /* 0x0000002200227308 */ /* 0x000e700000000800 */
[----:B------:R-:W1:Y:S01]  /*17e00*/  MUFU.EX2 R83, R83 ;  /* 0x0000005300537308 */ /* 0x000e620000000800 */
[----:B------:R-:W-:Y:S01]  /*17e10*/  FADD R130, R28, R24 ;  /* 0x000000181c827221 */ /* 0x000fe20000000000 */
[----:B------:R-:W-:Y:S01]  /*17e20*/  FADD R26, R115, R54 ;  /* 0x00000036731a7221 */ /* 0x000fe20000000000 */
[----:B------:R-:W-:Y:S01]  /*17e30*/  FADD R24, R70, R38 ;  /* 0x0000002646187221 */ /* 0x000fe20000000000 */
[----:B-1----:R-:W-:Y:S01]  /*17e40*/  @!P4 FMUL R102, R102, R102 ;  /* 0x000000666666c220 */ /* 0x002fe20000400000 */
[----:B------:R-:W-:Y:S01]  /*17e50*/  FSETP.GEU.AND P4, PT, R35, -126, PT ;  /* 0xc2fc00002300780b */ /* 0x000fe20003f8e000 */
[----:B------:R-:W-:Y:S01]  /*17e60*/  @!P5 FMUL R103, R103, R103 ;  /* 0x000000676767d220 */ /* 0x000fe20000400000 */
[----:B------:R-:W-:Y:S01]  /*17e70*/  FADD R118, R26, R24 ;  /* 0x000000181a767221 */ /* 0x000fe20000000000 */
[----:B------:R-:W-:Y:S01]  /*17e80*/  FADD R26, R78, R106 ;  /* 0x0000006a4e1a7221 */ /* 0x000fe20000000000 */
[----:B------:R-:W-:Y:S01]  /*17e90*/  FADD R24, R62, R90 ;  /* 0x0000005a3e187221 */ /* 0x000fe20000000000 */
[----:B------:R-:W-:Y:S01]  /*17ea0*/  @!P3 FMUL R95, R95, R95 ;  /* 0x0000005f5f5fb220 */ /* 0x000fe20000400000 */
[----:B------:R-:W-:Y:S01]  /*17eb0*/  @!P2 FMUL R34, R34, R34 ;  /* 0x000000222222a220 */ /* 0x000fe20000400000 */
[----:B------:R-:W-:Y:S01]  /*17ec0*/  FSETP.GEU.AND P5, PT, R43, -126, PT ;  /* 0xc2fc00002b00780b */ /* 0x000fe20003fae000 */
[----:B------:R-:W-:Y:S01]  /*17ed0*/  FADD R30, R26, R24 ;  /* 0x000000181a1e7221 */ /* 0x000fe20000000000 */
[----:B------:R-:W-:Y:S01]  /*17ee0*/  FSETP.GEU.AND P3, PT, R96, -126, PT ;  /* 0xc2fc00006000780b */ /* 0x000fe20003f6e000 */
[----:B------:R-:W5:Y:S01]  /*17ef0*/  LDL.LU R150, [R1+0x68] ;  /* 0x0000680001967983 */ /* 0x000f620000300800 */
[----:B------:R-:W-:Y:S01]  /*17f00*/  FSETP.GEU.AND P2, PT, R86, -126, PT ;  /* 0xc2fc00005600780b */ /* 0x000fe20003f4e000 */
[----:B------:R-:W-:Y:S01]  /*17f10*/  @!P6 FMUL R83, R83, R83 ;  /* 0x000000535353e220 */ /* 0x000fe20000400000 */
[----:B------:R-:W-:Y:S01]  /*17f20*/  FSETP.GEU.AND P6, PT, R82, -126, PT ;  /* 0xc2fc00005200780b */ /* 0x000fe20003fce000 */
[----:B------:R-:W-:Y:S01]  /*17f30*/  FADD R26, R114, R55 ;  /* 0x00000037721a7221 */ /* 0x000fe20000000000 */
[----:B------:R-:W-:Y:S01]  /*17f40*/  FADD R24, R71, R97 ;  /* 0x0000006147187221 */ /* 0x000fe20000000000 */
[----:B------:R-:W-:-:S04]  /*17f50*/  @!P4 FMUL R35, R35, 0.5 ;  /* 0x3f0000002323c820 */ /* 0x000fc80000400000 */
[----:B------:R-:W-:Y:S01]  /*17f60*/  @!P5 FMUL R43, R43, 0.5 ;  /* 0x3f0000002b2bd820 */ /* 0x000fe20000400000 */
[----:B------:R-:W-:Y:S01]  /*17f70*/  FADD R28, R26, R24 ;  /* 0x000000181a1c7221 */ /* 0x000fe20000000000 */
[----:B------:R-:W-:Y:S01]  /*17f80*/  FADD R26, R79, R47 ;  /* 0x0000002f4f1a7221 */ /* 0x000fe20000000000 */
[----:B------:R-:W-:Y:S01]  /*17f90*/  FADD R24, R63, R87 ;  /* 0x000000573f187221 */ /* 0x000fe20000000000 */
[----:B------:R-:W-:Y:S01]  /*17fa0*/  @!P3 FMUL R96, R96, 0.5 ;  /* 0x3f0000006060b820 */ /* 0x000fe20000400000 */
[----:B------:R-:W-:Y:S01]  /*17fb0*/  @!P2 FMUL R86, R86, 0.5 ;  /* 0x3f0000005656a820 */ /* 0x000fe20000400000 */
[----:B------:R-:W-:Y:S01]  /*17fc0*/  FADD R127, R118, R30 ;  /* 0x0000001e767f7221 */ /* 0x000fe20000000000 */
[----:B------:R-:W-:Y:S01]  /*17fd0*/  FADD R24, R26, R24 ;  /* 0x000000181a187221 */ /* 0x000fe20000000000 */
[----:B------:R-:W-:Y:S01]  /*17fe0*/  @!P6 FMUL R82, R82, 0.5 ;  /* 0x3f0000005252e820 */ /* 0x000fe20000400000 */
[----:B------:R-:W1:Y:S01]  /*17ff0*/  MUFU.EX2 R35, R35 ;  /* 0x0000002300237308 */ /* 0x000e620000000800 */
[----:B------:R-:W-:Y:S01]  /*18000*/  FADD R26, R27, R111 ;  /* 0x0000006f1b1a7221 */ /* 0x000fe20000000000 */
[----:B------:R-:W-:Y:S01]  /*18010*/  FADD R126, R28, R24 ;  /* 0x000000181c7e7221 */ /* 0x000fe20000000000 */
[----:B------:R-:W-:Y:S01]  /*18020*/  FADD R24, R64, R39 ;  /* 0x0000002740187221 */ /* 0x000fe20000000000 */
[----:B------:R-:W2:Y:S03]  /*18030*/  LDL.LU R151, [R1+0x5c] ;  /* 0x00005c0001977983 */ /* 0x000ea60000300800 */
[----:B------:R-:W-:Y:S01]  /*18040*/  FADD R28, R26, R24 ;  /* 0x000000181a1c7221 */ /* 0x000fe20000000000 */
[----:B------:R-:W1:Y:S01]  /*18050*/  MUFU.EX2 R43, R43 ;  /* 0x0000002b002b7308 */ /* 0x000e620000000800 */
[----:B------:R-:W-:Y:S01]  /*18060*/  FADD R26, R72, R103 ;  /* 0x00000067481a7221 */ /* 0x000fe20000000000 */
[----:B------:R-:W-:-:S06]  /*18070*/  FADD R24, R56, R95 ;  /* 0x0000005f38187221 */ /* 0x000fcc0000000000 */
        /* <DEDUP_REMOVED lines=8> */
[----:B------:R-:W-:-:S02]  /*18100*/  FSETP.GEU.AND P4, PT, R94, -126, PT ;  /* 0xc2fc00005e00780b */ /* 0x000fc40003f8e000 */
[----:B------:R-:W-:Y:S01]  /*18110*/  FADD R28, R26, R24 ;  /* 0x000000181a1c7221 */ /* 0x000fe20000000000 */
[----:B------:R-:W-:Y:S01]  /*18120*/  FADD R26, R73, R42 ;  /* 0x0000002a491a7221 */ /* 0x000fe20000000000 */
[----:B------:R-:W-:Y:S01]  /*18130*/  FADD R24, R57, R83 ;  /* 0x0000005339187221 */ /* 0x000fe20000000000 */
[----:B------:R-:W-:Y:S01]  /*18140*/  @!P5 FMUL R43, R43, R43 ;  /* 0x0000002b2b2bd220 */ /* 0x000fe20000400000 */
[----:B------:R-:W-:Y:S01]  /*18150*/  @!P3 FMUL R96, R96, R96 ;  /* 0x000000606060b220 */ /* 0x000fe20000400000 */
[----:B------:R-:W-:Y:S01]  /*18160*/  @!P2 FMUL R86, R86, R86 ;  /* 0x000000565656a220 */ /* 0x000fe20000400000 */
[----:B------:R-:W-:Y:S02]  /*18170*/  FSETP.GEU.AND P5, PT, R68, -126, PT ;  /* 0xc2fc00004400780b */ /* 0x000fe40003fae000 */
[----:B------:R-:W-:Y:S01]  /*18180*/  FSETP.GEU.AND P3, PT, R52, -126, PT ;  /* 0xc2fc00003400780b */ /* 0x000fe20003f6e000 */
[----:B------:R-:W-:Y:S01]  /*18190*/  @!P6 FMUL R82, R82, R82 ;  /* 0x000000525252e220 */ /* 0x000fe20000400000 */
[----:B------:R-:W-:-:S02]  /*181a0*/  FSETP.GEU.AND P2, PT, R99, -126, PT ;  /* 0xc2fc00006300780b */ /* 0x000fc40003f4e000 */
[----:B------:R-:W-:Y:S01]  /*181b0*/  FSETP.GEU.AND P6, PT, R5, -126, PT ;  /* 0xc2fc00000500780b */ /* 0x000fe20003fce000 */
[----:B------:R-:W-:Y:S01]  /*181c0*/  FADD R24, R26, R24 ;  /* 0x000000181a187221 */ /* 0x000fe20000000000 */
[----:B------:R-:W-:Y:S01]  /*181d0*/  FADD R26, R113, R110 ;  /* 0x0000006e711a7221 */ /* 0x000fe20000000000 */
[----:B------:R-:W-:Y:S02]  /*181e0*/  @!P4 FMUL R94, R94, 0.5 ;  /* 0x3f0000005e5ec820 */ /* 0x000fe40000400000 */
[----:B------:R-:W-:Y:S01]  /*181f0*/  FADD R30, R28, R24 ;  /* 0x000000181c1e7221 */ /* 0x000fe20000000000 */
[----:B------:R-:W-:Y:S01]  /*18200*/  FADD R24, R66, R96 ;  /* 0x0000006042187221 */ /* 0x000fe20000000000 */
[----:B------:R-:W-:Y:S02]  /*18210*/  @!P5 FMUL R68, R68, 0.5 ;  /* 0x3f0000004444d820 */ /* 0x000fe40000400000 */
[----:B------:R-:W-:Y:S01]  /*18220*/  @!P3 FMUL R52, R52, 0.5 ;  /* 0x3f0000003434b820 */ /* 0x000fe20000400000 */
[----:B------:R-:W-:Y:S01]  /*18230*/  FADD R28, R26, R24 ;  /* 0x000000181a1c7221 */ /* 0x000fe20000000000 */
[----:B------:R-:W-:Y:S01]  /*18240*/  FADD R26, R74, R102 ;  /* 0x000000664a1a7221 */ /* 0x000fe20000000000 */
[----:B------:R-:W-:Y:S01]  /*18250*/  FADD R24, R58, R86 ;  /* 0x000000563a187221 */ /* 0x000fe20000000000 */
[----:B------:R-:W-:Y:S01]  /*18260*/  @!P2 FMUL R99, R99, 0.5 ;  /* 0x3f0000006363a820 */ /* 0x000fe20000400000 */
[----:B------:R-:W-:Y:S01]  /*18270*/  @!P6 FMUL R5, R5, 0.5 ;  /* 0x3f0000000505e820 */ /* 0x000fe20000400000 */
[----:B------:R-:W1:Y:S01]  /*18280*/  MUFU.EX2 R94, R94 ;  /* 0x0000005e005e7308 */ /* 0x000e620000000800 */
[----:B------:R-:W-:Y:S01]  /*18290*/  FADD R24, R26, R24 ;  /* 0x000000181a187221 */ /* 0x000fe20000000000 */
[----:B------:R-:W-:-:S03]  /*182a0*/  FADD R26, R31, R51 ;  /* 0x000000331f1a7221 */ /* 0x000fc60000000000 */
[----:B------:R-:W-:Y:S01]  /*182b0*/  FADD R122, R28, R24 ;  /* 0x000000181c7a7221 */ /* 0x000fe20000000000 */
[----:B------:R-:W-:Y:S02]  /*182c0*/  FADD R24, R67, R35 ;  /* 0x0000002343187221 */ /* 0x000fe40000000000 */
[----:B------:R-:W1:Y:S02]  /*182d0*/  MUFU.EX2 R68, R68 ;  /* 0x0000004400447308 */ /* 0x000e640000000800 */
[----:B------:R-:W-:-:S06]  /*182e0*/  FADD R28, R26, R24 ;  /* 0x000000181a1c7221 */ /* 0x000fcc0000000000 */
[----:B------:R-:W1:Y:S01]  /*182f0*/  MUFU.EX2 R52, R52 ;  /* 0x0000003400347308 */ /* 0x000e620000000800 */
[----:B------:R-:W-:-:S07]  /*18300*/  FADD R26, R75, R43 ;  /* 0x0000002b4b1a7221 */ /* 0x000fce0000000000 */
[----:B------:R-:W1:Y:S01]  /*18310*/  MUFU.EX2 R99, R99 ;  /* 0x0000006300637308 */ /* 0x000e620000000800 */
[----:B------:R-:W-:-:S07]  /*18320*/  FADD R24, R59, R82 ;  /* 0x000000523b187221 */ /* 0x000fce0000000000 */
[----:B------:R-:W1:Y:S01]  /*18330*/  MUFU.EX2 R5, R5 ;  /* 0x0000000500057308 */ /* 0x000e620000000800 */
[----:B------:R-:W-:Y:S01]  /*18340*/  FADD R24, R26, R24 ;  /* 0x000000181a187221 */ /* 0x000fe20000000000 */
[----:B-1----:R-:W-:Y:S01]  /*18350*/  @!P4 FMUL R94, R94, R94 ;  /* 0x0000005e5e5ec220 */ /* 0x002fe20000400000 */
[----:B------:R-:W-:Y:S02]  /*18360*/  FADD R26, R76, R107 ;  /* 0x0000006b4c1a7221 */ /* 0x000fe40000000000 */
[----:B------:R-:W-:Y:S01]  /*18370*/  FADD R119, R28, R24 ;  /* 0x000000181c777221 */ /* 0x000fe20000000000 */
[----:B------:R-:W-:Y:S01]  /*18380*/  FADD R24, R60, R94 ;  /* 0x0000005e3c187221 */ /* 0x000fe20000000000 */
[----:B------:R-:W-:Y:S01]  /*18390*/  @!P5 FMUL R68, R68, R68 ;  /* 0x000000444444d220 */ /* 0x000fe20000400000 */
[----:B------:R-:W-:Y:S01]  /*183a0*/  @!P3 FMUL R52, R52, R52 ;  /* 0x000000343434b220 */ /* 0x000fe20000400000 */
[----:B------:R-:W-:Y:S01]  /*183b0*/  @!P2 FMUL R99, R99, R99 ;  /* 0x000000636363a220 */ /* 0x000fe20000400000 */
[----:B------:R-:W-:-:S03]  /*183c0*/  FADD R28, R26, R24 ;  /* 0x000000181a1c7221 */ /* 0x000fc60000000000 */
[----:B------:R-:W-:Y:S01]  /*183d0*/  FADD R26, R68, R99 ;  /* 0x00000063441a7221 */ /* 0x000fe20000000000 */
[----:B------:R-:W-:-:S04]  /*183e0*/  @!P6 FMUL R5, R5, R5 ;  /* 0x000000050505e220 */ /* 0x000fc80000400000 */
[----:B------:R-:W-:Y:S01]  /*183f0*/  FADD R24, R52, R5 ;  /* 0x0000000534187221 */ /* 0x000fe20000000000 */
[----:B------:R-:W-:Y:S01]  /*18400*/  FMUL R118, R136, UR4 ;  /* 0x0000000488767c20 */ /* 0x000fe20008400000 */
[----:B------:R-:W-:Y:S01]  /*18410*/  FADD R30, R130, R30 ;  /* 0x0000001e821e7221 */ /* 0x000fe20000000000 */
[----:B------:R-:W3:Y:S01]  /*18420*/  LDL.LU R136, [R1+0x58] ;  /* 0x0000580001887983 */ /* 0x000ee20000300800 */
[----:B------:R-:W-:-:S03]  /*18430*/  FADD R24, R26, R24 ;  /* 0x000000181a187221 */ /* 0x000fc60000000000 */
[----:B------:R-:W4:Y:S01]  /*18440*/  LDL.LU R130, [R1+0x4c] ;  /* 0x00004c0001827983 */ /* 0x000f220000300800 */
[----:B------:R-:W-:Y:S01]  /*18450*/  FADD R24, R28, R24 ;  /* 0x000000181c187221 */ /* 0x000fe20000000000 */
[----:B------:R-:W-:Y:S02]  /*18460*/  FADD R28, R127, R122 ;  /* 0x0000007a7f1c7221 */ /* 0x000fe40000000000 */
[----:B------:R-:W5:Y:S01]  /*18470*/  LDL.LU R127, [R1+0xa0] ;  /* 0x0000a000017f7983 */ /* 0x000f620000300800 */
[----:B------:R-:W-:-:S03]  /*18480*/  FSETP.GEU.AND P4, PT, R118, -126, PT ;  /* 0xc2fc00007600780b */ /* 0x000fc60003f8e000 */
[----:B------:R-:W2:Y:S10]  /*18490*/  LDL.LU R122, [R1+0x48] ;  /* 0x00004800017a7983 */ /* 0x000eb40000300800 */
[----:B------:R-:W-:-:S06]  /*184a0*/  @!P4 FMUL R118, R118, 0.5 ;  /* 0x3f0000007676c820 */ /* 0x000fcc0000400000 */
[----:B------:R-:W1:Y:S01]  /*184b0*/  MUFU.EX2 R118, R118 ;  /* 0x0000007600767308 */ /* 0x000e620000000800 */
[----:B------:R-:W-:Y:S01]  /*184c0*/  FADD R24, R123, R24 ;  /* 0x000000187b187221 */ /* 0x000fe20000000000 */
[----:B------:R-:W-:-:S03]  /*184d0*/  FADD R26, R126, R119 ;  /* 0x000000777e1a7221 */ /* 0x000fc60000000000 */
[----:B------:R-:W-:Y:S01]  /*184e0*/  FADD R24, R28, R24 ;  /* 0x000000181c187221 */ /* 0x000fe20000000000 */
[----:B------:R-:W-:-:S04]  /*184f0*/  FADD R26, R30, R26 ;  /* 0x0000001a1e1a7221 */ /* 0x000fc80000000000 */
[----:B------:R-:W-:Y:S01]  /*18500*/  FADD R24, R26, R24 ;  /* 0x000000181a187221 */ /* 0x000fe20000000000 */
[----:B-1----:R-:W-:-:S04]  /*18510*/  @!P4 FMUL R118, R118, R118 ;  /* 0x000000767676c220 */ /* 0x002fc80000400000 */
[----:B-----5:R-:W-:Y:S01]  /*18520*/  FFMA R127, R118, R127, R24 ;  /* 0x0000007f767f7223 */ /* 0x020fe20000000018 */
[----:B------:R-:W-:Y:S02]  /*18530*/  F2FP.F16.F32.PACK_AB R24, R112, R167 ;  /* 0x000000a77018723e */ /* 0x000fe400000000ff */
[----:B------:R-:W5:Y:S01]  /*18540*/  LDL.LU R167, [R1+0xc4] ;  /* 0x0000c40001a77983 */ /* 0x000f620000300800 */
[-C--:B--2---:R-:W-:Y:S01]  /*18550*/  FMUL R122, R122, R118.reuse ;  /* 0x000000767a7a7220 */ /* 0x084fe20000400000 */
[-C--:B----4-:R-:W-:Y:S01]  /*18560*/  FMUL R130, R130, R118.reuse ;  /* 0x0000007682827220 */ /* 0x090fe20000400000 */
[-C--:B---3--:R-:W-:Y:S01]  /*18570*/  FMUL R136, R136, R118.reuse ;  /* 0x0000007688887220 */ /* 0x088fe20000400000 */
[-C--:B------:R-:W-:Y:S01]  /*18580*/  FMUL R151, R151, R118.reuse ;  /* 0x0000007697977220 */ /* 0x080fe20000400000 */
[----:B------:R1:W-:Y:S01]  /*18590*/  STL [R1+0xa0], R127 ;  /* 0x0000a07f01007387 */ /* 0x0003e20000100800 */
[-C--:B------:R-:W-:Y:S01]  /*185a0*/  FMUL R150, R150, R118.reuse ;  /* 0x0000007696967220 */ /* 0x080fe20000400000 */
[-C--:B------:R-:W-:Y:S01]  /*185b0*/  FMUL R147, R147, R118.reuse ;  /* 0x0000007693937220 */ /* 0x080fe20000400000 */
[-C--:B------:R-:W-:Y:S01]  /*185c0*/  FMUL R146, R146, R118.reuse ;  /* 0x0000007692927220 */ /* 0x080fe20000400000 */
[----:B------:R1:W-:Y:S01]  /*185d0*/  STL [R1+0x48], R122 ;  /* 0x0000487a01007387 */ /* 0x0003e20000100800 */
[-C--:B------:R-:W-:Y:S01]  /*185e0*/  FMUL R143, R143, R118.reuse ;  /* 0x000000768f8f7220 */ /* 0x080fe20000400000 */
[----:B------:R-:W-:-:S02]  /*185f0*/  FMUL R142, R142, R118 ;  /* 0x000000768e8e7220 */ /* 0x000fc40000400000 */
[----:B------:R1:W-:Y:S01]  /*18600*/  STL [R1+0x4c], R130 ;  /* 0x00004c8201007387 */ /* 0x0003e20000100800 */
[----:B------:R-:W-:-:S03]  /*18610*/  FMUL R139, R139, R118 ;  /* 0x000000768b8b7220 */ /* 0x000fc60000400000 */
        /* <DEDUP_REMOVED lines=12> */
[----:B------:R1:W-:Y:S04]  /*186e0*/  STL [R1+0x8], R142 ;  /* 0x0000088e01007387 */ /* 0x0003e80000100800 */
[----:B------:R1:W-:Y:S04]  /*186f0*/  STL [R1+0xc], R139 ;  /* 0x00000c8b01007387 */ /* 0x0003e80000100800 */
[----:B------:R1:W-:Y:S04]  /*18700*/  STL [R1+0x18], R135 ;  /* 0x0000188701007387 */ /* 0x0003e80000100800 */
[----:B------:R1:W-:Y:S04]  /*18710*/  STL [R1+0x1c], R134 ;  /* 0x00001c8601007387 */ /* 0x0003e80000100800 */
[----:B------:R1:W-:Y:S04]  /*18720*/  STL [R1+0x28], R131 ;  /* 0x0000288301007387 */ /* 0x0003e80000100800 */
[----:B------:R1:W-:Y:S04]  /*18730*/  STL [R1+0x2c], R133 ;  /* 0x00002c8501007387 */ /* 0x0003e80000100800 */
[----:B------:R1:W-:Y:S04]  /*18740*/  STL [R1+0x38], R140 ;  /* 0x0000388c01007387 */ /* 0x0003e80000100800 */
[----:B------:R1:W-:Y:S01]  /*18750*/  STL [R1+0x3c], R138 ;  /* 0x00003c8a01007387 */ /* 0x0003e20000100800 */
[----:B------:R-:W-:Y:S01]  /*18760*/  ULEA UR6, UR5, UR61, 0x3 ;  /* 0x0000003d05067291 */ /* 0x000fe2000f8e183f */
[----:B------:R-:W-:-:S02]  /*18770*/  F2FP.F16.F32.PACK_AB R26, R7, R109 ;  /* 0x0000006d071a723e */ /* 0x000fc400000000ff */
[----:B------:R-:W-:Y:S02]  /*18780*/  SHF.L.U32 R7, R137, 0x1f, RZ ;  /* 0x0000001f89077819 */ /* 0x000fe400000006ff */
[----:B------:R-:W-:Y:S02]  /*18790*/  F2FP.F16.F32.PACK_AB R61, R62, R61 ;  /* 0x0000003d3e3d723e */ /* 0x000fe400000000ff */
[----:B------:R-:W-:Y:S02]  /*187a0*/  F2FP.F16.F32.PACK_AB R63, R56, R63 ;  /* 0x0000003f383f723e */ /* 0x000fe400000000ff */
[----:B------:R-:W-:Y:S01]  /*187b0*/  F2FP.F16.F32.PACK_AB R57, R58, R57 ;  /* 0x000000393a39723e */ /* 0x000fe200000000ff */
[----:B------:R1:W2:Y:S01]  /*187c0*/  SYNCS.PHASECHK.TRANS64.TRYWAIT P2, [UR6+0x9a000], R7 ;  /* 0x09a00007ff0075a7 */ /* 0x0002a20008040146 */
        /* <DEDUP_REMOVED lines=8> */
[----:B------:R-:W-:Y:S01]  /*18850*/  F2FP.F16.F32.PACK_AB R84, R13, R85 ;  /* 0x000000550d54723e */ /* 0x000fe200000000ff */
[-C--:B------:R-:W-:Y:S01]  /*18860*/  FMUL R218, R218, R118.reuse ;  /* 0x00000076dada7220 */ /* 0x080fe20000400000 */
        /* <DEDUP_REMOVED lines=17> */
[----:B------:R-:W-:Y:S01]  /*18980*/  FMUL R203, R203, R118 ;  /* 0x00000076cbcb7220 */ /* 0x000fe20000400000 */
        /* <DEDUP_REMOVED lines=9> */
[-C--:B------:R-:W-:Y:S01]  /*18a20*/  FMUL R214, R214, R118.reuse ;  /* 0x00000076d6d67220 */ /* 0x080fe20000400000 */
[----:B------:R-:W-:Y:S01]  /*18a30*/  F2FP.F16.F32.PACK_AB R35, R94, R35 ;  /* 0x000000235e23723e */ /* 0x000fe200000000ff */
[----:B------:R-:W-:Y:S01]  /*18a40*/  FMUL R215, R215, R118 ;  /* 0x00000076d7d77220 */ /* 0x000fe20000400000 */
[----:B------:R-:W-:Y:S01]  /*18a50*/  F2FP.F16.F32.PACK_AB R92, R93, R92 ;  /* 0x0000005c5d5c723e */ /* 0x000fe200000000ff */
[-C--:B------:R-:W-:Y:S01]  /*18a60*/  FMUL R186, R186, R118.reuse ;  /* 0x00000076baba7220 */ /* 0x080fe20000400000 */
[----:B------:R-:W-:Y:S01]  /*18a70*/  F2FP.F16.F32.PACK_AB R85, R86, R83 ;  /* 0x000000535655723e */ /* 0x000fe200000000ff */
[----:B------:R-:W-:Y:S01]  /*18a80*/  FMUL R187, R187, R118 ;  /* 0x00000076bbbb7220 */ /* 0x000fe20000400000 */
        /* <DEDUP_REMOVED lines=52> */
[----:B------:R-:W-:Y:S01]  /*18dd0*/  F2FP.F16.F32.PACK_AB R86, R15, R14 ;  /* 0x0000000e0f56723e */ /* 0x000fe200000000ff */
[----:B-----5:R-:W-:Y:S01]  /*18de0*/  FMUL R167, R167, R118 ;  /* 0x00000076a7a77220 */ /* 0x020fe20000400000 */
[----:B-12---:R-:W-:Y:S06]  /*18df0*/  @!P0 BRA `(.L_x_39) ;  /* 0x0000000000048947 */ /* 0x006fec0003800000 */
[----:B------:R-:W-:Y:S01]  /*18e00*/  BPT.TRAP 0x1 ;  /* 0x000000040000795c */ /* 0x000fe20000300000 */
.L_x_39:
[----:B------:R-:W-:Y:S05]  /*18e10*/  @P2 BRA `(.L_x_40) ;  /* 0x0000000000082947 */ /* 0x000fea0003800000 */
[----:B------:R-:W1:Y:S02]  /*18e20*/  SYNCS.PHASECHK.TRANS64.TRYWAIT P2, [UR6+0x9a000], R7 ;  /* 0x09a00007ff0075a7 */ /* 0x000e640008040146 */
[----:B-1----:R-:W-:Y:S05]  /*18e30*/  @!P2 BRA `(.L_x_41) ;  /* 0x000000740008a947 */ /* 0x002fea0003800000 */
.L_x_40:
        /* <DEDUP_REMOVED lines=597> */
.L_x_42:
[----:B------:R-:W-:-:S04]  /*1b390*/  ULEA UR6, UR60, UR61, 0x3 ;  /* 0x0000003d3c067291 */ /* 0x000fc8000f8e183f */
[----:B------:R-:W-:-:S04]  /*1b3a0*/  UIADD3 UR6, UR6, 0x9a028, URZ ;  /* 0x0009a02806067890 */ /* 0x000fc8000fffe03f */
[----:B------:R-:W-:-:S09]  /*1b3b0*/  UPRMT UR6, URZ, 0x654, UR6 ;  /* 0x000006543f067896 */ /* 0x000fd20008000006 */
[----:B------:R-:W-:Y:S01]  /*1b3c0*/  SYNCS.ARRIVE.TRANS64.RED.A1T0 RZ, [UR6], RZ ;  /* 0x000000ffffff79a7 */ /* 0x000fe20008100406 */
[----:B------:R-:W-:Y:S05]  /*1b3d0*/  @P1 BRA `(.L_x_43) ;  /* 0x0000000000041947 */ /* 0x000fea0003800000 */
[----:B------:R-:W-:Y:S01]  /*1b3e0*/  BPT.TRAP 0x1 ;  /* 0x000000040000795c */ /* 0x000fe20000300000 */
.L_x_43:
[----:B------:R-:W-:-:S04]  /*1b3f0*/  UIADD3 UR60, UR60, 0x1, URZ ;  /* 0x000000013c3c7890 */ /* 0x000fc8000fffe03f */
[----:B------:R-:W-:-:S04]  /*1b400*/  UISETP.NE.AND UP0, UPT, UR60, 0x5, UPT ;  /* 0x000000053c00788c */ /* 0x000fc8000bf05270 */
[----:B------:R-:W-:Y:S01]  /*1b410*/  USEL UR60, UR60, URZ, UP0 ;  /* 0x0000003f3c3c7287 */ /* 0x000fe20008000000 */
[----:B------:R-:W-:Y:S11]  /*1b420*/  @!P0 BRA `(.L_x_44) ;  /* 0x0000000000048947 */ /* 0x000ff60003800000 */
[----:B------:R-:W-:Y:S01]  /*1b430*/  BPT.TRAP 0x1 ;  /* 0x000000040000795c */ /* 0x000fe20000300000 */
.L_x_44:
[----:B------:R-:W-:-:S04]  /*1b440*/  ULEA UR6, UR60, UR61, 0x3 ;  /* 0x0000003d3c067291 */ /* 0x000fc8000f8e183f */
[----:B------:R-:W-:-:S04]  /*1b450*/  UIADD3 UR6, UR6, 0x9a028, URZ ;  /* 0x0009a02806067890 */ /* 0x000fc8000fffe03f */
[----:B------:R-:W-:-:S09]  /*1b460*/  UPRMT UR6, URZ, 0x654, UR6 ;  /* 0x000006543f067896 */ /* 0x000fd20008000006 */
[----:B------:R-:W-:Y:S01]  /*1b470*/  SYNCS.ARRIVE.TRANS64.RED.A1T0 RZ, [UR6], RZ ;  /* 0x000000ffffff79a7 */ /* 0x000fe20008100406 */
[----:B------:R-:W-:Y:S05]  /*1b480*/  @P1 BRA `(.L_x_45) ;  /* 0x0000000000041947 */ /* 0x000fea0003800000 */
[----:B------:R-:W-:Y:S01]  /*1b490*/  BPT.TRAP 0x1 ;  /* 0x000000040000795c */ /* 0x000fe20000300000 */
.L_x_45:
[----:B------:R-:W2:Y:S04]  /*1b4a0*/  LDL.LU R5, [R1+0x88] ;  /* 0x0000880001057983 */ /* 0x000ea80000300800 */
[----:B-1----:R-:W3:Y:S01]  /*1b4b0*/  LDL.LU R6, [R1+0x8c] ;  /* 0x00008c0001067983 */ /* 0x002ee20000300800 */
[----:B------:R-:W-:Y:S01]  /*1b4c0*/  UIADD3 UR5, UR5, 0x1, URZ ;  /* 0x0000000105057890 */ /* 0x000fe2000fffe03f */
[----:B------:R-:W-:Y:S01]  /*1b4d0*/  IADD3 R2, R2, 0x100, RZ ;  /* 0x0000010002027810 */ /* 0x000fe20007ffe0ff */
[----:B------:R-:W-:Y:S01]  /*1b4e0*/  UIADD3 UR60, UR60, 0x1, URZ ;  /* 0x000000013c3c7890 */ /* 0x000fe2000fffe03f */
[----:B------:R-:W4:Y:S01]  /*1b4f0*/  LDL R7, [R1+0x90] ;  /* 0x0000900001077983 */ /* 0x000f220000100800 */
[----:B------:R-:W-:Y:S02]  /*1b500*/  UISETP.NE.AND UP1, UPT, UR5, 0x5, UPT ;  /* 0x000000050500788c */ /* 0x000fe4000bf25270 */
[----:B------:R-:W-:-:S02]  /*1b510*/  UISETP.NE.AND UP0, UPT, UR60, 0x5, UPT ;  /* 0x000000053c00788c */ /* 0x000fc4000bf05270 */
[----:B------:R-:W-:Y:S01]  /*1b520*/  USEL UR10, URZ, 0x1, UP1 ;  /* 0x000000013f0a7887 */ /* 0x000fe20008800000 */
[----:B------:R-:W-:Y:S01]  /*1b530*/  STL [R1+0x84], R0 ;  /* 0x0000840001007387 */ /* 0x000fe20000100800 */
[----:B------:R-:W-:Y:S02]  /*1b540*/  USEL UR60, UR60, URZ, UP0 ;  /* 0x0000003f3c3c7287 */ /* 0x000fe40008000000 */
[----:B------:R-:W-:Y:S01]  /*1b550*/  USEL UR6, UR5, URZ, UP1 ;  /* 0x0000003f05067287 */ /* 0x000fe20008800000 */
[C---:B--2---:R-:W-:Y:S01]  /*1b560*/  ISETP.GT.AND P2, PT, R5.reuse, 0x1, PT ;  /* 0x000000010500780c */ /* 0x044fe20003f44270 */
[----:B------:R-:W-:Y:S01]  /*1b570*/  VIADD R5, R5, 0xffffffff ;  /* 0xffffffff05057836 */ /* 0x000fe20000000000 */
[----:B----4-:R-:W-:Y:S04]  /*1b580*/  STL [R1+0x80], R7 ;  /* 0x0000800701007387 */ /* 0x010fe80000100800 */
[----:B------:R3:W-:Y:S02]  /*1b590*/  STL [R1+0x88], R5 ;  /* 0x0000880501007387 */ /* 0x0007e40000100800 */
[----:B---3--:R-:W-:-:S05]  /*1b5a0*/  LOP3.LUT R5, R6, UR10, RZ, 0x3c, !PT ;  /* 0x0000000a06057c12 */ /* 0x008fca000f8e3cff */
[----:B------:R-:W-:Y:S05]  /*1b5b0*/  @P2 BRA `(.L_x_46) ;  /* 0xffffff5c007c2947 */ /* 0x000fea000383ffff */
.L_x_35:
[----:B-12-4-:R-:W2:Y:S04]  /*1b5c0*/  LDL.LU R7, [R1+0xa4] ;  /* 0x0000a40001077983 */ /* 0x016ea80000300800 */
[----:B------:R-:W3:Y:S01]  /*1b5d0*/  LDL.LU R6, [R1+0xa0] ;  /* 0x0000a00001067983 */ /* 0x000ee20000300800 */
[----:B------:R-:W-:Y:S01]  /*1b5e0*/  BSSY B0, `(.L_x_47) ;  /* 0x0000026000007945 */ /* 0x000fe20003800000 */
[----:B------:R-:W-:Y:S01]  /*1b5f0*/  IMAD.MOV.U32 R4, RZ, RZ, 0x7f800000 ;  /* 0x7f800000ff047424 */ /* 0x000fe200078e00ff */
[----:B------:R-:W-:Y:S01]  /*1b600*/  MOV R8, 0x3f800000 ;  /* 0x3f80000000087802 */ /* 0x000fe20000000f00 */
[----:B--2---:R-:W1:Y:S04]  /*1b610*/  SHFL.BFLY PT, R2, R7, 0x1, 0x1f ;  /* 0x0c201f0007027f89 */ /* 0x004e6800000e0000 */
[----:B---3--:R-:W2:Y:S01]  /*1b620*/  SHFL.BFLY PT, R3, R6, 0x1, 0x1f ;  /* 0x0c201f0006037f89 */ /* 0x008ea200000e0000 */
[----:B-1----:R-:W-:Y:S01]  /*1b630*/  FADD R2, R2, R7 ;  /* 0x0000000702027221 */ /* 0x002fe20000000000 */
[----:B--2---:R-:W-:-:S04]  /*1b640*/  FADD R14, R3, R6 ;  /* 0x00000006030e7221 */ /* 0x004fc80000000000 */
[----:B------:R-:W1:Y:S01]  /*1b650*/  SHFL.BFLY PT, R5, R2, 0x2, 0x1f ;  /* 0x0c401f0002057f89 */ /* 0x000e6200000e0000 */
[----:B------:R-:W-:-:S03]  /*1b660*/  IMAD.MOV.U32 R3, RZ, RZ, 0x3f800000 ;  /* 0x3f800000ff037424 */ /* 0x000fc600078e00ff */
[----:B------:R-:W2:Y:S01]  /*1b670*/  SHFL.BFLY PT, R15, R14, 0x2, 0x1f ;  /* 0x0c401f000e0f7f89 */ /* 0x000ea200000e0000 */
[C---:B-1----:R-:W-:Y:S01]  /*1b680*/  FSETP.NE.AND P0, PT, R2.reuse, -R5, PT ;  /* 0x800000050200720b */ /* 0x042fe20003f05000 */
[----:B------:R-:W-:Y:S01]  /*1b690*/  FADD R6, R2, R5 ;  /* 0x0000000502067221 */ /* 0x000fe20000000000 */
[----:B------:R-:W-:Y:S01]  /*1b6a0*/  MOV R5, 0x7f800000 ;  /* 0x7f80000000057802 */ /* 0x000fe20000000f00 */
[----:B--2---:R-:W-:-:S10]  /*1b6b0*/  FADD R7, R14, R15 ;  /* 0x0000000f0e077221 */ /* 0x004fd40000000000 */
[----:B------:R-:W-:Y:S05]  /*1b6c0*/  @!P0 BRA `(.L_x_48) ;  /* 0x00000000005c8947 */ /* 0x000fea0003800000 */
[----:B------:R-:W-:Y:S01]  /*1b6d0*/  VIADD R2, R6, 0x1800000 ;  /* 0x0180000006027836 */ /* 0x000fe20000000000 */
[----:B------:R-:W-:Y:S04]  /*1b6e0*/  BSSY B1, `(.L_x_49) ;  /* 0x000000d000017945 */ /* 0x000fe80003800000 */
[----:B------:R-:W-:-:S04]  /*1b6f0*/  LOP3.LUT R2, R2, 0x7f800000, RZ, 0xc0, !PT ;  /* 0x7f80000002027812 */ /* 0x000fc800078ec0ff */
[----:B------:R-:W-:-:S13]  /*1b700*/  ISETP.GT.U32.AND P0, PT, R2, 0x1ffffff, PT ;  /* 0x01ffffff0200780c */ /* 0x000fda0003f04070 */
[----:B------:R-:W-:Y:S05]  /*1b710*/  @P0 BRA `(.L_x_50) ;  /* 0x0000000000140947 */ /* 0x000fea0003800000 */
[----:B------:R-:W-:Y:S02]  /*1b720*/  MOV R3, R6 ;  /* 0x0000000600037202 */ /* 0x000fe40000000f00 */
[----:B------:R-:W-:-:S07]  /*1b730*/  MOV R13, 0x1b750 ;  /* 0x0001b750000d7802 */ /* 0x000fce0000000f00 */
[----:B------:R-:W-:Y:S05]  /*1b740*/  CALL.REL.NOINC `($__internal_0_$__cuda_sm20_rcp_rn_f32_slowpath) ;  /* 0x0000004c006c7944 */ /* 0x000fea0003c00000 */
[----:B------:R-:W-:Y:S01]  /*1b750*/  IMAD.MOV.U32 R3, RZ, RZ, R9 ;  /* 0x000000ffff037224 */ /* 0x000fe200078e0009 */
[----:B------:R-:W-:Y:S06]  /*1b760*/  BRA `(.L_x_51) ;  /* 0x0000000000107947 */ /* 0x000fec0003800000 */
.L_x_50:
[----:B------:R-:W1:Y:S02]  /*1b770*/  MUFU.RCP R3, R6 ;  /* 0x0000000600037308 */ /* 0x000e640000001000 */
[----:B-1----:R-:W-:-:S04]  /*1b780*/  FFMA R2, R6, R3, -1 ;  /* 0xbf80000006027423 */ /* 0x002fc80000000003 */
[----:B------:R-:W-:-:S04]  /*1b790*/  FADD.FTZ R2, -R2, -RZ ;  /* 0x800000ff02027221 */ /* 0x000fc80000010100 */
[----:B------:R-:W-:-:S07]  /*1b7a0*/  FFMA R3, R3, R2, R3 ;  /* 0x0000000203037223 */ /* 0x000fce0000000003 */
.L_x_51:
[----:B------:R-:W-:Y:S05]  /*1b7b0*/  BSYNC B1 ;  /* 0x0000000000017941 */ /* 0x000fea0003800000 */
.L_x_49:
[----:B------:R-:W2:Y:S01]  /*1b7c0*/  LDL.LU R5, [R1+0x90] ;  /* 0x0000900001057983 */ /* 0x000ea20000300800 */
[----:B------:R-:W-:Y:S01]  /*1b7d0*/  FSETP.GEU.AND P0, PT, |R6|, 1.175494350822287508e-38, PT ;  /* 0x008000000600780b */ /* 0x000fe20003f0e200 */
[----:B------:R-:W-:-:S12]  /*1b7e0*/  ULDC UR4, c[0x0][0x600] ;  /* 0x0001800000047ab9 */ /* 0x000fd80000000800 */
[----:B------:R-:W-:-:S04]  /*1b7f0*/  @!P0 FMUL R6, R6, 16777216 ;  /* 0x4b80000006068820 */ /* 0x000fc80000400000 */
[----:B------:R-:W1:Y:S02]  /*1b800*/  MUFU.LG2 R2, R6 ;  /* 0x0000000600027308 */ /* 0x000e640000000c00 */
[----:B-1----:R-:W-:-:S04]  /*1b810*/  @!P0 FADD R2, R2, -24 ;  /* 0xc1c0000002028421 */ /* 0x002fc80000000000 */
[----:B------:R-:W-:-:S04]  /*1b820*/  FMUL R2, R2, 0.69314718246459960938 ;  /* 0x3f31721802027820 */ /* 0x000fc80000400000 */
[----:B--2---:R-:W-:-:S07]  /*1b830*/  FFMA R5, R5, UR4, R2 ;  /* 0x0000000405057c23 */ /* 0x004fce0008000002 */
.L_x_48:
[----:B------:R-:W-:Y:S05]  /*1b840*/  BSYNC B0 ;  /* 0x0000000000007941 */ /* 0x000fea0003800000 */
.L_x_47:
[----:B------:R-:W2:Y:S01]  /*1b850*/  LDL.LU R16, [R1+0x40] ;  /* 0x0000400001107983 */ /* 0x000ea20000300800 */
[----:B------:R-:W-:-:S03]  /*1b860*/  ULDC UR4, c[0x0][0x608] ;  /* 0x0001820000047ab9 */ /* 0x000fc60000000800 */
[----:B------:R-:W3:Y:S04]  /*1b870*/  LDL.LU R17, [R1+0x44] ;  /* 0x0000440001117983 */ /* 0x000ee80000300800 */
[----:B------:R-:W4:Y:S04]  /*1b880*/  LDL.LU R18, [R1+0x50] ;  /* 0x0000500001127983 */ /* 0x000f280000300800 */
[----:B------:R-:W5:Y:S04]  /*1b890*/  LDL.LU R19, [R1+0x54] ;  /* 0x0000540001137983 */ /* 0x000f680000300800 */
[----:B------:R-:W5:Y:S04]  /*1b8a0*/  LDL.LU R22, [R1+0x60] ;  /* 0x0000600001167983 */ /* 0x000f680000300800 */
[----:B------:R-:W5:Y:S04]  /*1b8b0*/  LDL.LU R23, [R1+0x64] ;  /* 0x0000640001177983 */ /* 0x000f680000300800 */
[----:B------:R-:W5:Y:S04]  /*1b8c0*/  LDL.LU R24, [R1+0x70] ;  /* 0x0000700001187983 */ /* 0x000f680000300800 */
[----:B------:R-:W5:Y:S04]  /*1b8d0*/  LDL.LU R25, [R1+0x74] ;  /* 0x0000740001197983 */ /* 0x000f680000300800 */
[----:B------:R-:W5:Y:S04]  /*1b8e0*/  LDL.LU R21, [R1] ;  /* 0x0000000001157983 */ /* 0x000f680000300800 */
[----:B------:R-:W5:Y:S04]  /*1b8f0*/  LDL.LU R20, [R1+0x4] ;  /* 0x0000040001147983 */ /* 0x000f680000300800 */
[----:B------:R-:W5:Y:S04]  /*1b900*/  LDL.LU R13, [R1+0x10] ;  /* 0x00001000010d7983 */ /* 0x000f680000300800 */
[----:B------:R-:W5:Y:S04]  /*1b910*/  LDL.LU R12, [R1+0x14] ;  /* 0x00001400010c7983 */ /* 0x000f680000300800 */
[----:B------:R-:W5:Y:S04]  /*1b920*/  LDL.LU R11, [R1+0x20] ;  /* 0x00002000010b7983 */ /* 0x000f680000300800 */
[----:B------:R-:W5:Y:S04]  /*1b930*/  LDL.LU R10, [R1+0x24] ;  /* 0x00002400010a7983 */ /* 0x000f680000300800 */
[----:B------:R-:W5:Y:S04]  /*1b940*/  LDL.LU R6, [R1+0x30] ;  /* 0x0000300001067983 */ /* 0x000f680000300800 */
[----:B------:R-:W5:Y:S01]  /*1b950*/  LDL.LU R2, [R1+0x34] ;  /* 0x0000340001027983 */ /* 0x000f620000300800 */
[----:B------:R-:W-:Y:S01]  /*1b960*/  FSETP.NE.AND P0, PT, R14, -R15, PT ;  /* 0x8000000f0e00720b */ /* 0x000fe20003f05000 */
[----:B------:R-:W-:Y:S01]  /*1b970*/  FMUL R3, R3, UR4 ;  /* 0x0000000403037c20 */ /* 0x000fe20008400000 */
[----:B------:R-:W-:Y:S03]  /*1b980*/  BSSY B0, `(.L_x_52) ;  /* 0x0000050000007945 */ /* 0x000fe60003800000 */
        /* <DEDUP_REMOVED lines=40> */
[-C--:B--2---:R-:W-:Y:S01]  /*1bc10*/  FMUL R16, R16, R3.reuse ;  /* 0x0000000310107220 */ /* 0x084fe20000400000 */
[-C--:B---3--:R-:W-:Y:S01]  /*1bc20*/  FMUL R17, R17, R3.reuse ;  /* 0x0000000311117220 */ /* 0x088fe20000400000 */
[-C--:B----4-:R-:W-:Y:S01]  /*1bc30*/  FMUL R18, R18, R3.reuse ;  /* 0x0000000312127220 */ /* 0x090fe20000400000 */
[-C--:B-----5:R-:W-:Y:S01]  /*1bc40*/  FMUL R19, R19, R3.reuse ;  /* 0x0000000313137220 */ /* 0x0a0fe20000400000 */
        /* <DEDUP_REMOVED lines=12> */
[----:B------:R-:W-:Y:S06]  /*1bd10*/  @!P0 BRA `(.L_x_53) ;  /* 0x0000000000588947 */ /* 0x000fec0003800000 */
[----:B------:R-:W-:Y:S01]  /*1bd20*/  IADD3 R2, R7, 0x1800000, RZ ;  /* 0x0180000007027810 */ /* 0x000fe20007ffe0ff */
[----:B------:R-:W-:Y:S03]  /*1bd30*/  BSSY B1, `(.L_x_54) ;  /* 0x000000d000017945 */ /* 0x000fe60003800000 */
[----:B------:R-:W-:-:S04]  /*1bd40*/  LOP3.LUT R2, R2, 0x7f800000, RZ, 0xc0, !PT ;  /* 0x7f80000002027812 */ /* 0x000fc800078ec0ff */
[----:B------:R-:W-:-:S13]  /*1bd50*/  ISETP.GT.U32.AND P0, PT, R2, 0x1ffffff, PT ;  /* 0x01ffffff0200780c */ /* 0x000fda0003f04070 */
[----:B------:R-:W-:Y:S05]  /*1bd60*/  @P0 BRA `(.L_x_55) ;  /* 0x0000000000140947 */ /* 0x000fea0003800000 */
[----:B------:R-:W-:Y:S01]  /*1bd70*/  IMAD.MOV.U32 R3, RZ, RZ, R7 ;  /* 0x000000ffff037224 */ /* 0x000fe200078e0007 */
[----:B------:R-:W-:-:S07]  /*1bd80*/  MOV R13, 0x1bda0 ;  /* 0x0001bda0000d7802 */ /* 0x000fce0000000f00 */
[----:B------:R-:W-:Y:S05]  /*1bd90*/  CALL.REL.NOINC `($__internal_0_$__cuda_sm20_rcp_rn_f32_slowpath) ;  /* 0x0000004400d87944 */ /* 0x000fea0003c00000 */
[----:B------:R-:W-:Y:S01]  /*1bda0*/  MOV R8, R9 ;  /* 0x0000000900087202 */ /* 0x000fe20000000f00 */
[----:B------:R-:W-:Y:S06]  /*1bdb0*/  BRA `(.L_x_56) ;  /* 0x0000000000107947 */ /* 0x000fec0003800000 */
.L_x_55:
[----:B------:R-:W1:Y:S02]  /*1bdc0*/  MUFU.RCP R8, R7 ;  /* 0x0000000700087308 */ /* 0x000e640000001000 */
[----:B-1----:R-:W-:-:S04]  /*1bdd0*/  FFMA R2, R7, R8, -1 ;  /* 0xbf80000007027423 */ /* 0x002fc80000000008 */
[----:B------:R-:W-:-:S04]  /*1bde0*/  FADD.FTZ R3, -R2, -RZ ;  /* 0x800000ff02037221 */ /* 0x000fc80000010100 */
[----:B------:R-:W-:-:S07]  /*1bdf0*/  FFMA R8, R8, R3, R8 ;  /* 0x0000000308087223 */ /* 0x000fce0000000008 */
.L_x_56:
[----:B------:R-:W-:Y:S05]  /*1be00*/  BSYNC B1 ;  /* 0x0000000000017941 */ /* 0x000fea0003800000 */
.L_x_54:
[----:B------:R-:W-:Y:S01]  /*1be10*/  FSETP.GEU.AND P0, PT, |R7|, 1.175494350822287508e-38, PT ;  /* 0x008000000700780b */ /* 0x000fe20003f0e200 */
[----:B------:R-:W-:-:S12]  /*1be20*/  ULDC UR4, c[0x0][0x600] ;  /* 0x0001800000047ab9 */ /* 0x000fd80000000800 */
[----:B------:R-:W-:-:S04]  /*1be30*/  @!P0 FMUL R7, R7, 16777216 ;  /* 0x4b80000007078820 */ /* 0x000fc80000400000 */
[----:B------:R-:W1:Y:S02]  /*1be40*/  MUFU.LG2 R2, R7 ;  /* 0x0000000700027308 */ /* 0x000e640000000c00 */
[----:B-1----:R-:W-:-:S04]  /*1be50*/  @!P0 FADD R2, R2, -24 ;  /* 0xc1c0000002028421 */ /* 0x002fc80000000000 */
[----:B------:R-:W-:-:S04]  /*1be60*/  FMUL R3, R2, 0.69314718246459960938 ;  /* 0x3f31721802037820 */ /* 0x000fc80000400000 */
[----:B------:R-:W-:-:S07]  /*1be70*/  FFMA R4, R0, UR4, R3 ;  /* 0x0000000400047c23 */ /* 0x000fce0008000003 */
.L_x_53:
[----:B------:R-:W-:Y:S05]  /*1be80*/  BSYNC B0 ;  /* 0x0000000000007941 */ /* 0x000fea0003800000 */
.L_x_52:
[----:B------:R-:W2:Y:S01]  /*1be90*/  LDL R2, [R1+0xc0] ;  /* 0x0000c00001027983 */ /* 0x000ea20000100800 */
        /* <DEDUP_REMOVED lines=16> */
[----:B------:R-:W5:Y:S01]  /*1bfa0*/  LDL.LU R3, [R1+0x3c] ;  /* 0x00003c0001037983 */ /* 0x000f620000300800 */
[----:B------:R-:W-:Y:S01]  /*1bfb0*/  FMUL R8, R8, UR5 ;  /* 0x0000000508087c20 */ /* 0x000fe20008400000 */
[----:B------:R-:W-:-:S03]  /*1bfc0*/  UIADD3 UR4, UR61, 0x9a090, URZ ;  /* 0x0009a0903d047890 */ /* 0x000fc6000fffe03f */
        /* <DEDUP_REMOVED lines=24> */
[----:B--2---:R-:W-:-:S02]  /*1c150*/  R2UR UR6, R2 ;  /* 0x00000000020672ca */ /* 0x004fc400000e0000 */
[----:B------:R-:W1:Y:S01]  /*1c160*/  S2R R2, SR_TID.X ;  /* 0x0000000000027919 */ /* 0x000e620000002100 */
[-C--:B---3--:R-:W-:Y:S01]  /*1c170*/  FMUL R62, R36, R8.reuse ;  /* 0x00000008243e7220 */ /* 0x088fe20000400000 */
[-C--:B----4-:R-:W-:Y:S01]  /*1c180*/  FMUL R64, R0, R8.reuse ;  /* 0x0000000800407220 */ /* 0x090fe20000400000 */
[----:B-----5:R-:W-:-:S08]  /*1c190*/  FMUL R58, R35, R8 ;  /* 0x00000008233a7220 */ /* 0x020fd00000400000 */
[----:B------:R-:W-:Y:S02]  /*1c1a0*/  UISETP.NE.AND UP0, UPT, UR6, 0x1, UPT ;  /* 0x000000010600788c */ /* 0x000fe4000bf05270 */
[----:B------:R-:W-:Y:S01]  /*1c1b0*/  ULEA UR4, UR6, UR4, 0x3 ;  /* 0x0000000406047291 */ /* 0x000fe2000f8e183f */
[-C--:B------:R-:W-:Y:S01]  /*1c1c0*/  FMUL R60, R34, R8.reuse ;  /* 0x00000008223c7220 */ /* 0x080fe20000400000 */
[----:B------:R-:W-:Y:S01]  /*1c1d0*/  USEL UR5, URZ, 0x1, UP0 ;  /* 0x000000013f057887 */ /* 0x000fe20008000000 */
[----:B------:R-:W-:-:S05]  /*1c1e0*/  FMUL R54, R21, R8 ;  /* 0x0000000815367220 */ /* 0x000fca0000400000 */
[----:B------:R-:W-:Y:S02]  /*1c1f0*/  IMAD.U32 R0, RZ, RZ, UR5 ;  /* 0x00000005ff007e24 */ /* 0x000fe4000f8e00ff */
[----:B------:R-:W-:-:S03]  /*1c200*/  FMUL R56, R20, R8 ;  /* 0x0000000814387220 */ /* 0x000fc60000400000 */
[----:B------:R-:W-:Y:S01]  /*1c210*/  SHF.L.U32 R0, R0, 0x1f, RZ ;  /* 0x0000001f00007819 */ /* 0x000fe200000006ff */
[----:B------:R-:W-:-:S03]  /*1c220*/  FMUL R50, R15, R8 ;  /* 0x000000080f327220 */ /* 0x000fc60000400000 */
[----:B------:R-:W2:Y:S01]  /*1c230*/  SYNCS.PHASECHK.TRANS64.TRYWAIT P0, [UR4+0x8], R0 ;  /* 0x00000800ff0075a7 */ /* 0x000ea20008000144 */
[-C--:B------:R-:W-:Y:S01]  /*1c240*/  FMUL R52, R14, R8.reuse ;  /* 0x000000080e347220 */ /* 0x080fe20000400000 */
[C---:B-1----:R-:W-:Y:S01]  /*1c250*/  LOP3.LUT P1, RZ, R2.reuse, 0x3, RZ, 0xc0, !PT ;  /* 0x0000000302ff7812 */ /* 0x042fe2000782c0ff */
[-C--:B------:R-:W-:Y:S01]  /*1c260*/  FMUL R44, R13, R8.reuse ;  /* 0x000000080d2c7220 */ /* 0x080fe20000400000 */
[----:B------:R-:W-:Y:S01]  /*1c270*/  LOP3.LUT R41, R2, 0x7f, RZ, 0xc0, !PT ;  /* 0x0000007f02297812 */ /* 0x000fe200078ec0ff */
[-C--:B------:R-:W-:Y:S01]  /*1c280*/  FMUL R48, R12, R8.reuse ;  /* 0x000000080c307220 */ /* 0x080fe20000400000 */
[-C--:B------:R-:W-:Y:S01]  /*1c290*/  FMUL R40, R11, R8.reuse ;  /* 0x000000080b287220 */ /* 0x080fe20000400000 */
[-C--:B------:R-:W-:Y:S01]  /*1c2a0*/  FMUL R46, R10, R8.reuse ;  /* 0x000000080a2e7220 */ /* 0x080fe20000400000 */
[-C--:B------:R-:W-:Y:S01]  /*1c2b0*/  FMUL R34, R9, R8.reuse ;  /* 0x0000000809227220 */ /* 0x080fe20000400000 */
[-C--:B------:R-:W-:Y:S01]  /*1c2c0*/  FMUL R42, R7, R8.reuse ;  /* 0x00000008072a7220 */ /* 0x080fe20000400000 */
[-C--:B------:R-:W-:Y:S01]  /*1c2d0*/  FMUL R35, R6, R8.reuse ;  /* 0x0000000806237220 */ /* 0x080fe20000400000 */
[----:B------:R-:W-:Y:S01]  /*1c2e0*/  FMUL R36, R3, R8 ;  /* 0x0000000803247220 */ /* 0x000fe20000400000 */
[----:B--2---:R-:W-:Y:S06]  /*1c2f0*/  @!P0 BRA `(.L_x_57) ;  /* 0x0000003c00f08947 */ /* 0x004fec0003800000 */
.L_x_117:
[----:B------:R2:W5:Y:S01]  /*1c300*/  LDL R47, [R1+0xa8] ;  /* 0x0000a800012f7983 */ /* 0x0005620000100800 */
[----:B------:R-:W-:Y:S01]  /*1c310*/  ULDC.64 UR10, c[0x0][0x208] ;  /* 0x00008200000a7ab9 */ /* 0x000fe20000000a00 */
[----:B------:R-:W-:Y:S01]  /*1c320*/  BSSY B0, `(.L_x_58) ;  /* 0x000001a000007945 */ /* 0x000fe20003800000 */
[----:B------:R-:W-:-:S03]  /*1c330*/  SHF.R.U32.HI R43, RZ, 0x5, R41 ;  /* 0x00000005ff2b7819 */ /* 0x000fc60000011629 */
[----:B------:R-:W-:Y:S05]  /*1c340*/  @P1 BRA `(.L_x_59) ;  /* 0x00000000005c1947 */ /* 0x000fea0003800000 */
[----:B------:R-:W3:Y:S01]  /*1c350*/  S2UR UR4, SR_CTAID.Y ;  /* 0x00000000000479c3 */ /* 0x000ee20000002600 */
[----:B-----5:R-:W-:Y:S02]  /*1c360*/  R2UR UR6, R47 ;  /* 0x000000002f0672ca */ /* 0x020fe400000e0000 */
[----:B-1----:R-:W-:Y:S02]  /*1c370*/  SHF.R.U32.HI R0, RZ, 0x2, R2 ;  /* 0x00000002ff007819 */ /* 0x002fe40000011602 */
[----:B------:R-:W-:Y:S02]  /*1c380*/  SHF.L.U32 R3, R43, 0x4, RZ ;  /* 0x000000042b037819 */ /* 0x000fe400000006ff */
[----:B------:R-:W-:Y:S01]  /*1c390*/  LOP3.LUT R0, R0, 0x7, RZ, 0xc0, !PT ;  /* 0x0000000700007812 */ /* 0x000fe200078ec0ff */
[----:B------:R-:W1:Y:S03]  /*1c3a0*/  S2UR UR5, SR_CTAID.Z ;  /* 0x00000000000579c3 */ /* 0x000e660000002700 */
[----:B------:R-:W-:-:S03]  /*1c3b0*/  LOP3.LUT R0, R3, 0xfffffff0, R0, 0xe2, !PT ;  /* 0xfffffff003007812 */ /* 0x000fc600078ee200 */
[----:B------:R-:W-:-:S03]  /*1c3c0*/  USHF.L.U32 UR8, UR6, 0x6, URZ ;  /* 0x0000000606087899 */ /* 0x000fc6000800063f */
[----:B------:R-:W-:-:S03]  /*1c3d0*/  ULDC.64 UR6, c[0x0][0x688] ;  /* 0x0001a20000067ab9 */ /* 0x000fc60000000a00 */
[----:B------:R-:W-:Y:S01]  /*1c3e0*/  VIADD R3, R0, UR8 ;  /* 0x0000000800037c36 */ /* 0x000fe20008000000 */
[----:B---3--:R-:W-:-:S04]  /*1c3f0*/  UIMAD UR4, UR4, UR6, UR8 ;  /* 0x00000006040472a4 */ /* 0x008fc8000f8e0208 */
[----:B------:R-:W-:Y:S01]  /*1c400*/  IADD3 R2, R3, 0x8, RZ ;  /* 0x0000000803027810 */ /* 0x000fe20007ffe0ff */
[----:B-1----:R-:W-:-:S03]  /*1c410*/  UIMAD UR4, UR5, UR7, UR4 ;  /* 0x00000007050472a4 */ /* 0x002fc6000f8e0204 */
[----:B------:R-:W-:Y:S02]  /*1c420*/  ULDC UR5, c[0x0][0x288] ;  /* 0x0000a20000057ab9 */ /* 0x000fe40000000800 */
[----:B------:R-:W-:Y:S02]  /*1c430*/  ISETP.GE.U32.AND P0, PT, R3, UR5, PT ;  /* 0x0000000503007c0c */ /* 0x000fe4000bf06070 */
[----:B------:R-:W-:Y:S02]  /*1c440*/  IADD3 R0, P2, R0, UR4, RZ ;  /* 0x0000000400007c10 */ /* 0x000fe4000ff5e0ff */
[----:B------:R-:W-:Y:S01]  /*1c450*/  ISETP.GE.U32.AND P1, PT, R2, UR5, PT ;  /* 0x0000000502007c0c */ /* 0x000fe2000bf26070 */
[----:B------:R-:W-:Y:S02]  /*1c460*/  ULDC.64 UR4, c[0x0][0x680] ;  /* 0x0001a00000047ab9 */ /* 0x000fe40000000a00 */
[----:B------:R-:W-:Y:S01]  /*1c470*/  IMAD.X R3, RZ, RZ, RZ, P2 ;  /* 0x000000ffff037224 */ /* 0x000fe200010e06ff */
[----:B------:R-:W-:-:S04]  /*1c480*/  LEA R2, P2, R0, UR4, 0x2 ;  /* 0x0000000400027c11 */ /* 0x000fc8000f8410ff */
[----:B------:R-:W-:-:S05]  /*1c490*/  LEA.HI.X R3, R0, UR5, R3, 0x2, P2 ;  /* 0x0000000500037c11 */ /* 0x000fca00090f1403 */
[----:B------:R3:W-:Y:S04]  /*1c4a0*/  @!P0 STG.E desc[UR10][R2.64], R5 ;  /* 0x0000000502008986 */ /* 0x0007e8000c10190a */
[----:B------:R3:W-:Y:S02]  /*1c4b0*/  @!P1 STG.E desc[UR10][R2.64+0x20], R4 ;  /* 0x0000200402009986 */ /* 0x0007e4000c10190a */
.L_x_59:
[----:B------:R-:W-:Y:S05]  /*1c4c0*/  BSYNC B0 ;  /* 0x0000000000007941 */ /* 0x000fea0003800000 */
.L_x_58:
[----:B------:R-:W-:Y:S01]  /*1c4d0*/  ULDC.64 UR4, c[0x0][0x730] ;  /* 0x0001cc0000047ab9 */ /* 0x000fe20000000a00 */
[-C--:B------:R-:W-:Y:S01]  /*1c4e0*/  FMUL R170, R170, R8.reuse ;  /* 0x00000008aaaa7220 */ /* 0x080fe20000400000 */
[----:B------:R-:W-:Y:S01]  /*1c4f0*/  ISETP.NE.U32.AND P0, PT, RZ, UR4, PT ;  /* 0x00000004ff007c0c */ /* 0x000fe2000bf05070 */
[-C--:B------:R-:W-:Y:S01]  /*1c500*/  FMUL R171, R171, R8.reuse ;  /* 0x00000008abab7220 */ /* 0x080fe20000400000 */
[-C--:B------:R-:W-:Y:S01]  /*1c510*/  FMUL R174, R174, R8.reuse ;  /* 0x00000008aeae7220 */ /* 0x080fe20000400000 */
[-C--:B------:R-:W-:Y:S01]  /*1c520*/  FMUL R175, R175, R8.reuse ;  /* 0x00000008afaf7220 */ /* 0x080fe20000400000 */
[----:B------:R-:W-:Y:S01]  /*1c530*/  ISETP.NE.AND.EX P0, PT, RZ, UR5, PT, P0 ;  /* 0x00000005ff007c0c */ /* 0x000fe2000bf05300 */
        /* <DEDUP_REMOVED lines=12> */
[----:B------:R-:W-:Y:S06]  /*1c600*/  @P0 BRA `(.L_x_60) ;  /* 0x0000000000200947 */ /* 0x000fec0003800000 */
[----:B------:R-:W-:Y:S02]  /*1c610*/  ULDC.64 UR4, c[0x0][0x728] ;  /* 0x0001ca0000047ab9 */ /* 0x000fe40000000a00 */
[----:B------:R-:W-:-:S04]  /*1c620*/  ISETP.NE.U32.AND P0, PT, RZ, UR4, PT ;  /* 0x00000004ff007c0c */ /* 0x000fc8000bf05070 */
[----:B------:R-:W-:-:S13]  /*1c630*/  ISETP.NE.AND.EX P0, PT, RZ, UR5, PT, P0 ;  /* 0x00000005ff007c0c */ /* 0x000fda000bf05300 */
[----:B------:R-:W-:Y:S05]  /*1c640*/  @!P0 BRA `(.L_x_61) ;  /* 0x00000000000c8947 */ /* 0x000fea0003800000 */
[----:B-1-3--:R-:W1:Y:S02]  /*1c650*/  LDC.64 R2, c[0x0][0x728] ;  /* 0x0001ca00ff027b82 */ /* 0x00ae640000000a00 */
[----:B-1----:R4:W5:Y:S01]  /*1c660*/  LDG.E R39, desc[UR10][R2.64] ;  /* 0x0000000a02277981 */ /* 0x002962000c1e1900 */
[----:B------:R-:W-:Y:S05]  /*1c670*/  BRA `(.L_x_60) ;  /* 0x0000000000047947 */ /* 0x000fea0003800000 */
.L_x_61:
[----:B------:R-:W4:Y:S02]  /*1c680*/  LDC R39, c[0x0][0x720] ;  /* 0x0001c800ff277b82 */ /* 0x000f240000000800 */
.L_x_60:
[----:B-1----:R-:W-:-:S04]  /*1c690*/  MOV R0, RZ ;  /* 0x000000ff00007202 */ /* 0x002fc80000000f00 */
[----:B------:R-:W-:-:S13]  /*1c6a0*/  LOP3.LUT P0, RZ, R0, 0x1bf, RZ, 0xc0, !PT ;  /* 0x000001bf00ff7812 */ /* 0x000fda000780c0ff */
[----:B------:R-:W-:Y:S05]  /*1c6b0*/  @!P0 BRA `(.L_x_62) ;  /* 0x0000000000408947 */ /* 0x000fea0003800000 */
[----:B---34-:R-:W-:Y:S01]  /*1c6c0*/  MOV R2, 0x0 ;  /* 0x0000000000027802 */ /* 0x018fe20000000f00 */
[----:B------:R-:W-:Y:S01]  /*1c6d0*/  ULDC.64 UR4, c[0x4][0x70] ;  /* 0x01001c0000047ab9 */ /* 0x000fe20000000a00 */
[----:B------:R-:W-:Y:S01]  /*1c6e0*/  ULDC.64 UR6, c[0x4][0x8] ;  /* 0x0100020000067ab9 */ /* 0x000fe20000000a00 */
[----:B------:R-:W-:Y:S01]  /*1c6f0*/  MOV R4, UR4 ;  /* 0x0000000400047c02 */ /* 0x000fe20008000f00 */
[----:B------:R-:W-:Y:S01]  /*1c700*/  IMAD.U32 R5, RZ, RZ, UR5 ;  /* 0x00000005ff057e24 */ /* 0x000fe2000f8e00ff */
[----:B------:R-:W-:Y:S01]  /*1c710*/  ULDC.64 UR4, c[0x4][0x78] ;  /* 0x01001e0000047ab9 */ /* 0x000fe20000000a00 */
[----:B------:R-:W1:Y:S01]  /*1c720*/  LDC.64 R2, c[0x4][R2] ;  /* 0x0100000002027b82 */ /* 0x000e620000000a00 */
[----:B------:R-:W-:Y:S01]  /*1c730*/  MOV R6, UR4 ;  /* 0x0000000400067c02 */ /* 0x000fe20008000f00 */
[----:B------:R-:W-:Y:S01]  /*1c740*/  IMAD.U32 R7, RZ, RZ, UR5 ;  /* 0x00000005ff077e24 */ /* 0x000fe2000f8e00ff */
[----:B------:R-:W-:Y:S01]  /*1c750*/  MOV R10, UR6 ;  /* 0x00000006000a7c02 */ /* 0x000fe20008000f00 */
[----:B------:R-:W-:Y:S01]  /*1c760*/  IMAD.U32 R11, RZ, RZ, UR7 ;  /* 0x00000007ff0b7e24 */ /* 0x000fe2000f8e00ff */
[----:B------:R-:W-:Y:S01]  /*1c770*/  MOV R8, 0x70 ;  /* 0x0000007000087802 */ /* 0x000fe20000000f00 */
[----:B------:R-:W-:Y:S01]  /*1c780*/  IMAD.MOV.U32 R12, RZ, RZ, 0x1 ;  /* 0x00000001ff0c7424 */ /* 0x000fe200078e00ff */
[----:B------:R-:W-:-:S07]  /*1c790*/  MOV R13, RZ ;  /* 0x000000ff000d7202 */ /* 0x000fce0000000f00 */
[----:B------:R-:W-:-:S07]  /*1c7a0*/  LEPC R20, `(.L_x_62) ;  /* 0x000000001014794e */ /* 0x000fce0000000000 */
[----:B-12--5:R-:W-:Y:S05]  /*1c7b0*/  CALL.ABS.NOINC R2 ;  /* 0x0000000002007343 */ /* 0x026fea0003c00000 */
.L_x_62:
[----:B------:R-:W2:Y:S01]  /*1c7c0*/  LDL R45, [R1+0xc0] ;  /* 0x0000c000012d7983 */ /* 0x000ea20000100800 */
[----:B------:R-:W-:Y:S01]  /*1c7d0*/  IMAD.U32 R37, RZ, RZ, UR61 ;  /* 0x0000003dff257e24 */ /* 0x000fe2000f8e00ff */
[----:B--2---:R-:W-:-:S13]  /*1c7e0*/  R2UR UR4, R45 ;  /* 0x000000002d0472ca */ /* 0x004fda00000e0000 */
[----:B------:R-:W-:-:S05]  /*1c7f0*/  MOV R0, UR4 ;  /* 0x0000000400007c02 */ /* 0x000fca0008000f00 */
[----:B------:R-:W-:-:S04]  /*1c800*/  IMAD R37, R0, 0x2200, R37 ;  /* 0x0000220000257824 */ /* 0x000fc800078e0225 */
[----:B------:R-:W-:-:S05]  /*1c810*/  VIADD R38, R37, 0xffffde00 ;  /* 0xffffde0025267836 */ /* 0x000fca0000000000 */
        /* <DEDUP_REMOVED lines=17> */
[----:B-1---5:R-:W-:Y:S05]  /*1c930*/  CALL.ABS.NOINC R2 ;  /* 0x0000000002007343 */ /* 0x022fea0003c00000 */
.L_x_63:
[----:B---3--:R-:W1:Y:S01]  /*1c940*/  S2R R5, SR_TID.X ;  /* 0x0000000000057919 */ /* 0x008e620000002100 */
[----:B------:R-:W-:Y:S01]  /*1c950*/  ULDC.64 UR4, c[0x0][0x730] ;  /* 0x0001cc0000047ab9 */ /* 0x000fe20000000a00 */
[----:B------:R-:W-:Y:S02]  /*1c960*/  IADD3 R41, R41, 0x1f, RZ ;  /* 0x0000001f29297810 */ /* 0x000fe40007ffe0ff */
[----:B------:R-:W-:Y:S02]  /*1c970*/  ISETP.NE.U32.AND P0, PT, RZ, UR4, PT ;  /* 0x00000004ff007c0c */ /* 0x000fe4000bf05070 */
[----:B------:R-:W-:Y:S02]  /*1c980*/  ISETP.GT.U32.AND P1, PT, R41, 0x3e, PT ;  /* 0x0000003e2900780c */ /* 0x000fe40003f24070 */
[----:B------:R-:W-:-:S13]  /*1c990*/  ISETP.NE.AND.EX P0, PT, RZ, UR5, PT, P0 ;  /* 0x00000005ff007c0c */ /* 0x000fda000bf05300 */
[----:B----45:R-:W2:Y:S01]  /*1c9a0*/  @P0 LDC R39, c[0x0][0x720] ;  /* 0x0001c800ff270b82 */ /* 0x030ea20000000800 */
[C---:B-1----:R-:W-:Y:S01]  /*1c9b0*/  IMAD.SHL.U32 R0, R5.reuse, 0x20, RZ ;  /* 0x0000002005007824 */ /* 0x042fe200078e00ff */
[----:B------:R-:W-:Y:S02]  /*1c9c0*/  SHF.R.U32.HI R3, RZ, 0x1, R5 ;  /* 0x00000001ff037819 */ /* 0x000fe40000011605 */
[----:B------:R-:W-:Y:S02]  /*1c9d0*/  LOP3.LUT P0, RZ, R5, 0x4, RZ, 0xc0, !PT ;  /* 0x0000000405ff7812 */ /* 0x000fe4000780c0ff */
[C---:B------:R-:W-:Y:S02]  /*1c9e0*/  LOP3.LUT R2, R0.reuse, 0xc0, RZ, 0xc0, !PT ;  /* 0x000000c000027812 */ /* 0x040fe400078ec0ff */
[----:B------:R-:W-:Y:S02]  /*1c9f0*/  LOP3.LUT R4, R0, 0x20, RZ, 0xc0, !PT ;  /* 0x0000002000047812 */ /* 0x000fe400078ec0ff */
[----:B------:R-:W-:-:S02]  /*1ca00*/  LOP3.LUT R2, R2, 0x8, R3, 0xf8, !PT ;  /* 0x0000000802027812 */ /* 0x000fc400078ef803 */
[----:B------:R-:W-:Y:S01]  /*1ca10*/  SHF.L.U32 R3, R5, 0x2, RZ ;  /* 0x0000000205037819 */ /* 0x000fe200000006ff */
[----:B------:R-:W-:Y:S01]  /*1ca20*/  IMAD R4, R43, 0x200, R4 ;  /* 0x000002002b047824 */ /* 0x000fe200078e0204 */
[----:B------:R-:W-:Y:S01]  /*1ca30*/  LOP3.LUT R0, R0, 0x100, RZ, 0xc0, !PT ;  /* 0x0000010000007812 */ /* 0x000fe200078ec0ff */
[-C--:B--2---:R-:W-:Y:S01]  /*1ca40*/  FMUL R17, R17, R39.reuse ;  /* 0x0000002711117220 */ /* 0x084fe20000400000 */
[----:B------:R-:W-:Y:S01]  /*1ca50*/  LOP3.LUT R3, R2, 0x18, R3, 0x78, !PT ;  /* 0x0000001802037812 */ /* 0x000fe200078e7803 */
[-C--:B------:R-:W-:Y:S01]  /*1ca60*/  FMUL R5, R62, R39.reuse ;  /* 0x000000273e057220 */ /* 0x080fe20000400000 */
[-C--:B------:R-:W-:Y:S01]  /*1ca70*/  FMUL R64, R64, R39.reuse ;  /* 0x0000002740407220 */ /* 0x080fe20000400000 */
[-C--:B------:R-:W-:Y:S01]  /*1ca80*/  FMUL R6, R18, R39.reuse ;  /* 0x0000002712067220 */ /* 0x080fe20000400000 */
[----:B------:R-:W-:Y:S01]  /*1ca90*/  IADD3 R0, R3, R4, R0 ;  /* 0x0000000403007210 */ /* 0x000fe20007ffe000 */
        /* <DEDUP_REMOVED lines=12> */
[----:B------:R-:W-:Y:S01]  /*1cb60*/  IMAD.MOV.U32 R2, RZ, RZ, 0x10 ;  /* 0x00000010ff027424 */ /* 0x000fe200078e00ff */
[----:B------:R-:W-:Y:S01]  /*1cb70*/  LEA R3, R0, R38, 0x1 ;  /* 0x0000002600037211 */ /* 0x000fe200078e08ff */
[-C--:B------:R-:W-:Y:S01]  /*1cb80*/  FMUL R12, R27, R39.reuse ;  /* 0x000000271b0c7220 */ /* 0x080fe20000400000 */
[-C--:B------:R-:W-:Y:S01]  /*1cb90*/  FMUL R14, R29, R39.reuse ;  /* 0x000000271d0e7220 */ /* 0x080fe20000400000 */
[-C--:B------:R-:W-:Y:S01]  /*1cba0*/  FMUL R16, R31, R39.reuse ;  /* 0x000000271f107220 */ /* 0x080fe20000400000 */
[-C--:B------:R-:W-:Y:S01]  /*1cbb0*/  FMUL R18, R33, R39.reuse ;  /* 0x0000002721127220 */ /* 0x080fe20000400000 */
        /* <DEDUP_REMOVED lines=93> */
[----:B------:R-:W-:Y:S01]  /*1d190*/  F2FP.F16.F32.PACK_AB R5, R64, R5 ;  /* 0x000000054005723e */ /* 0x000fe200000000ff */
[----:B------:R-:W-:Y:S01]  /*1d1a0*/  VIADD R17, R3, 0x1000 ;  /* 0x0000100003117836 */ /* 0x000fe20000000000 */
[----:B------:R-:W-:-:S02]  /*1d1b0*/  F2FP.F16.F32.PACK_AB R6, R19, R6 ;  /* 0x000000061306723e */ /* 0x000fc400000000ff */
[----:B------:R-:W-:Y:S02]  /*1d1c0*/  F2FP.F16.F32.PACK_AB R7, R60, R7 ;  /* 0x000000073c07723e */ /* 0x000fe400000000ff */
[----:B------:R-:W-:Y:S02]  /*1d1d0*/  F2FP.F16.F32.PACK_AB R8, R23, R8 ;  /* 0x000000081708723e */ /* 0x000fe400000000ff */
[----:B------:R-:W-:Y:S02]  /*1d1e0*/  F2FP.F16.F32.PACK_AB R9, R56, R9 ;  /* 0x000000093809723e */ /* 0x000fe400000000ff */
[----:B------:R-:W-:Y:S02]  /*1d1f0*/  F2FP.F16.F32.PACK_AB R10, R25, R10 ;  /* 0x0000000a190a723e */ /* 0x000fe400000000ff */
[----:B------:R-:W-:Y:S02]  /*1d200*/  F2FP.F16.F32.PACK_AB R11, R52, R11 ;  /* 0x0000000b340b723e */ /* 0x000fe400000000ff */
[----:B------:R-:W-:Y:S01]  /*1d210*/  SEL R2, R2, 0xfffffff0, !P0 ;  /* 0xfffffff002027807 */ /* 0x000fe20004000000 */
[----:B------:R-:W-:Y:S06]  /*1d220*/  @P1 BRA `(.L_x_64) ;  /* 0x0000000000041947 */ /* 0x000fec0003800000 */
[----:B------:R-:W-:-:S04]  /*1d230*/  DEPBAR.LE SB0, 0x1 ;  /* 0x000080400000791a */ /* 0x000fc80000000000 */
.L_x_64:
[----:B------:R-:W-:Y:S05]  /*1d240*/  WARPSYNC.ALL ;  /* 0x0000000000007948 */ /* 0x000fea0003800000 */
[----:B------:R-:W-:Y:S01]  /*1d250*/  BAR.SYNC.DEFER_BLOCKING 0x1, 0x80 ;  /* 0x0042000000007b1d */ /* 0x000fe20000010000 */
[----:B------:R-:W-:Y:S01]  /*1d260*/  LEA R20, R0, R37, 0x1 ;  /* 0x0000002500147211 */ /* 0x000fe200078e08ff */
[C---:B------:R-:W-:Y:S01]  /*1d270*/  IMAD R0, R2.reuse, 0x2, R17 ;  /* 0x0000000202007824 */ /* 0x040fe200078e0211 */
[----:B------:R-:W-:Y:S02]  /*1d280*/  LEA R2, R2, R3, 0x1 ;  /* 0x0000000302027211 */ /* 0x000fe400078e08ff */
[----:B------:R-:W-:Y:S01]  /*1d290*/  F2FP.F16.F32.PACK_AB R12, R12, R13 ;  /* 0x0000000d0c0c723e */ /* 0x000fe200000000ff */
[----:B------:R-:W-:Y:S01]  /*1d2a0*/  BSSY B0, `(.L_x_65) ;  /* 0x000001f000007945 */ /* 0x000fe20003800000 */
[----:B------:R-:W-:-:S02]  /*1d2b0*/  F2FP.F16.F32.PACK_AB R13, R48, R15 ;  /* 0x0000000f300d723e */ /* 0x000fc400000000ff */
[----:B------:R-:W-:Y:S02]  /*1d2c0*/  F2FP.F16.F32.PACK_AB R14, R14, R21 ;  /* 0x000000150e0e723e */ /* 0x000fe400000000ff */
[----:B------:R-:W-:Y:S02]  /*1d2d0*/  F2FP.F16.F32.PACK_AB R15, R46, R27 ;  /* 0x0000001b2e0f723e */ /* 0x000fe400000000ff */
[----:B------:R-:W-:Y:S02]  /*1d2e0*/  F2FP.F16.F32.PACK_AB R16, R16, R29 ;  /* 0x0000001d1010723e */ /* 0x000fe400000000ff */
[----:B------:R-:W-:Y:S02]  /*1d2f0*/  F2FP.F16.F32.PACK_AB R17, R42, R31 ;  /* 0x0000001f2a11723e */ /* 0x000fe400000000ff */
[----:B------:R-:W-:Y:S02]  /*1d300*/  F2FP.F16.F32.PACK_AB R18, R18, R33 ;  /* 0x000000211212723e */ /* 0x000fe400000000ff */
[----:B------:R-:W-:Y:S01]  /*1d310*/  F2FP.F16.F32.PACK_AB R19, R36, R35 ;  /* 0x000000232413723e */ /* 0x000fe200000000ff */
[----:B------:R1:W-:Y:S04]  /*1d320*/  STSM.16.M88.4 [R20+-0x2200], R4 ;  /* 0xffde000414007844 */ /* 0x0003e80000000200 */
[----:B------:R1:W-:Y:S01]  /*1d330*/  STSM.16.M88.4 [R2], R8 ;  /* 0x0000000802007844 */ /* 0x0003e20000000200 */
[----:B------:R-:W-:Y:S01]  /*1d340*/  @!PT LDS RZ, [RZ] ;  /* 0x00000000fffff984 */ /* 0x000fe20000000800 */
[----:B------:R-:W-:Y:S01]  /*1d350*/  @!PT LDS RZ, [RZ] ;  /* 0x00000000fffff984 */ /* 0x000fe20000000800 */
[----:B------:R-:W-:Y:S01]  /*1d360*/  @!PT LDS RZ, [RZ] ;  /* 0x00000000fffff984 */ /* 0x000fe20000000800 */
[----:B------:R-:W-:Y:S01]  /*1d370*/  @!PT LDS RZ, [RZ] ;  /* 0x00000000fffff984 */ /* 0x000fe20000000800 */
[----:B------:R2:W-:Y:S06]  /*1d380*/  MEMBAR.ALL.CTA ;  /* 0x0000000000007992 */ /* 0x0005ec0000008000 */
[----:B--2---:R-:W2:Y:S02]  /*1d390*/  FENCE.VIEW.ASYNC.S ;  /* 0x00000000000073c6 */ /* 0x004ea40000000000 */
[----:B--2---:R-:W-:Y:S06]  /*1d3a0*/  BAR.SYNC.DEFER_BLOCKING 0x1, 0x80 ;  /* 0x0042000000007b1d */ /* 0x004fec0000010000 */
[----:B------:R-:W-:Y:S05]  /*1d3b0*/  @P1 BRA `(.L_x_66) ;  /* 0x0000000000341947 */ /* 0x000fea0003800000 */
[----:B------:R-:W-:Y:S01]  /*1d3c0*/  S2UR UR12, SR_CTAID.Z ;  /* 0x00000000000c79c3 */ /* 0x000fe20000002700 */
[----:B------:R-:W-:Y:S01]  /*1d3d0*/  R2UR UR6, R47 ;  /* 0x000000002f0672ca */ /* 0x000fe200000e0000 */
[----:B------:R-:W-:Y:S01]  /*1d3e0*/  ULDC.64 UR4, c[0x0][0x198] ;  /* 0x0000660000047ab9 */ /* 0x000fe20000000a00 */
[----:B------:R-:W-:Y:S01]  /*1d3f0*/  R2UR UR8, R37 ;  /* 0x00000000250872ca */ /* 0x000fe200000e0000 */
[----:B------:R-:W-:Y:S01]  /*1d400*/  UIADD3 UR4, UP0, UR4, 0x670, URZ ;  /* 0x0000067004047890 */ /* 0x000fe2000ff1e03f */
[----:B------:R-:W-:-:S03]  /*1d410*/  UMOV UR9, URZ ;  /* 0x0000003f00097c82 */ /* 0x000fc60008000000 */
[----:B------:R-:W2:Y:S01]  /*1d420*/  S2UR UR11, SR_CTAID.Y ;  /* 0x00000000000b79c3 */ /* 0x000ea20000002600 */
[----:B------:R-:W-:-:S05]  /*1d430*/  UIADD3.X UR5, URZ, UR5, URZ, UP0, !UPT ;  /* 0x000000053f057290 */ /* 0x000fca00087fe43f */
[----:B------:R-:W-:Y:S02]  /*1d440*/  USHF.L.U32 UR10, UR6, 0x6, URZ ;  /* 0x00000006060a7899 */ /* 0x000fe4000800063f */
[----:B------:R-:W-:-:S09]  /*1d450*/  UIADD3 UR8, UR8, -0x2200, URZ ;  /* 0xffffde0008087890 */ /* 0x000fd2000fffe03f */
[----:B--2---:R2:W-:Y:S01]  /*1d460*/  UTMASTG.4D [UR8], [UR4] ;  /* 0x00000008040073b5 */ /* 0x0045e20008018000 */
[----:B------:R0:W-:Y:S01]  /*1d470*/  UTMACMDFLUSH ;  /* 0x00000000000079b7 */ /* 0x0001e20000000000 */
[----:B--2---:R-:W-:-:S04]  /*1d480*/  DEPBAR.LE SB0, 0x1 ;  /* 0x000080400000791a */ /* 0x004fc80000000000 */
.L_x_66:
[----:B------:R-:W-:Y:S05]  /*1d490*/  BSYNC B0 ;  /* 0x0000000000007941 */ /* 0x000fea0003800000 */
.L_x_65:
[----:B------:R-:W-:Y:S01]  /*1d4a0*/  BAR.SYNC.DEFER_BLOCKING 0x1, 0x80 ;  /* 0x0042000000007b1d */ /* 0x000fe20000010000 */
[----:B-1----:R-:W-:Y:S02]  /*1d4b0*/  F2FP.F16.F32.PACK_AB R4, R217, R216 ;  /* 0x000000d8d904723e */ /* 0x002fe400000000ff */
[----:B------:R-:W-:Y:S02]  /*1d4c0*/  F2FP.F16.F32.PACK_AB R5, R219, R218 ;  /* 0x000000dadb05723e */ /* 0x000fe400000000ff */
[----:B------:R-:W-:Y:S01]  /*1d4d0*/  F2FP.F16.F32.PACK_AB R6, R221, R220 ;  /* 0x000000dcdd06723e */ /* 0x000fe200000000ff */
[----:B------:R-:W-:Y:S01]  /*1d4e0*/  BSSY B0, `(.L_x_67) ;  /* 0x000001d000007945 */ /* 0x000fe20003800000 */
[----:B------:R-:W-:Y:S02]  /*1d4f0*/  F2FP.F16.F32.PACK_AB R7, R223, R222 ;  /* 0x000000dedf07723e */ /* 0x000fe400000000ff */
[----:B------:R-:W-:Y:S02]  /*1d500*/  F2FP.F16.F32.PACK_AB R8, R225, R224 ;  /* 0x000000e0e108723e */ /* 0x000fe400000000ff */
[----:B------:R-:W-:-:S02]  /*1d510*/  F2FP.F16.F32.PACK_AB R9, R227, R226 ;  /* 0x000000e2e309723e */ /* 0x000fc400000000ff */
[----:B------:R-:W-:Y:S02]  /*1d520*/  F2FP.F16.F32.PACK_AB R10, R229, R228 ;  /* 0x000000e4e50a723e */ /* 0x000fe400000000ff */
[----:B------:R-:W-:Y:S01]  /*1d530*/  F2FP.F16.F32.PACK_AB R11, R231, R230 ;  /* 0x000000e6e70b723e */ /* 0x000fe200000000ff */
[----:B------:R1:W-:Y:S04]  /*1d540*/  STSM.16.M88.4 [R3+0x1000], R12 ;  /* 0x0010000c03007844 */ /* 0x0003e80000000200 */
[----:B------:R1:W-:Y:S01]  /*1d550*/  STSM.16.M88.4 [R2+0x1000], R16 ;  /* 0x0010001002007844 */ /* 0x0003e20000000200 */
        /* <DEDUP_REMOVED lines=13> */
[----:B------:R-:W-:-:S03]  /*1d630*/  UMOV UR9, 0x20 ;  /* 0x0000002000097882 */ /* 0x000fc60000000000 */
[----:B------:R-:W2:Y:S01]  /*1d640*/  S2UR UR11, SR_CTAID.Y ;  /* 0x00000000000b79c3 */ /* 0x000ea20000002600 */
[----:B------:R-:W-:-:S05]  /*1d650*/  UIADD3.X UR5, URZ, UR5, URZ, UP0, !UPT ;  /* 0x000000053f057290 */ /* 0x000fca00087fe43f */
[----:B------:R-:W-:Y:S02]  /*1d660*/  USHF.L.U32 UR10, UR6, 0x6, URZ ;  /* 0x00000006060a7899 */ /* 0x000fe4000800063f */
[----:B------:R-:W-:-:S09]  /*1d670*/  UIADD3 UR8, UR8, -0x1200, URZ ;  /* 0xffffee0008087890 */ /* 0x000fd2000fffe03f */
[----:B--2---:R2:W-:Y:S01]  /*1d680*/  UTMASTG.4D [UR8], [UR4] ;  /* 0x00000008040073b5 */ /* 0x0045e20008018000 */
[----:B------:R0:W-:Y:S01]  /*1d690*/  UTMACMDFLUSH ;  /* 0x00000000000079b7 */ /* 0x0001e20000000000 */
[----:B--2---:R-:W-:-:S04]  /*1d6a0*/  DEPBAR.LE SB0, 0x1 ;  /* 0x000080400000791a */ /* 0x004fc80000000000 */
.L_x_68:
[----:B------:R-:W-:Y:S05]  /*1d6b0*/  BSYNC B0 ;  /* 0x0000000000007941 */ /* 0x000fea0003800000 */
.L_x_67:
        /* <DEDUP_REMOVED lines=10> */
[----:B------:R1:W-:Y:S04]  /*1d760*/  STSM.16.M88.4 [R3], R4 ;  /* 0x0000000403007844 */ /* 0x0003e80000000200 */
        /* <DEDUP_REMOVED lines=22> */
.L_x_70:
[----:B------:R-:W-:Y:S05]  /*1d8d0*/  BSYNC B0 ;  /* 0x0000000000007941 */ /* 0x000fea0003800000 */
.L_x_69:
[----:B------:R-:W-:Y:S01]  /*1d8e0*/  BAR.SYNC.DEFER_BLOCKING 0x1, 0x80 ;  /* 0x0042000000007b1d */ /* 0x000fe20000010000 */
[----:B------:R-:W-:Y:S02]  /*1d8f0*/  F2FP.F16.F32.PACK_AB R184, R185, R184 ;  /* 0x000000b8b9b8723e */ /* 0x000fe400000000ff */
        /* <DEDUP_REMOVED lines=9> */
[----:B------:R2:W-:Y:S01]  /*1d990*/  STSM.16.M88.4 [R0], R16 ;  /* 0x0000001000007844 */ /* 0x0005e20000000200 */
[----:B------:R-:W-:Y:S01]  /*1d9a0*/  @!PT LDS RZ, [RZ] ;  /* 0x00000000fffff984 */ /* 0x000fe20000000800 */
[----:B------:R-:W-:Y:S01]  /*1d9b0*/  @!PT LDS RZ, [RZ] ;  /* 0x00000000fffff984 */ /* 0x000fe20000000800 */
[----:B------:R-:W-:Y:S01]  /*1d9c0*/  @!PT LDS RZ, [RZ] ;  /* 0x00000000fffff984 */ /* 0x000fe20000000800 */
[----:B------:R-:W-:Y:S01]  /*1d9d0*/  @!PT LDS RZ, [RZ] ;  /* 0x00000000fffff984 */ /* 0x000fe20000000800 */
[----:B------:R3:W-:Y:S06]  /*1d9e0*/  MEMBAR.ALL.CTA ;  /* 0x0000000000007992 */ /* 0x0007ec0000008000 */
[----:B---3--:R-:W3:Y:S02]  /*1d9f0*/  FENCE.VIEW.ASYNC.S ;  /* 0x00000000000073c6 */ /* 0x008ee40000000000 */
[----:B---3--:R-:W-:Y:S06]  /*1da00*/  BAR.SYNC.DEFER_BLOCKING 0x1, 0x80 ;  /* 0x0042000000007b1d */ /* 0x008fec0000010000 */
[----:B------:R-:W-:Y:S05]  /*1da10*/  @P1 BRA `(.L_x_72) ;  /* 0x0000000000341947 */ /* 0x000fea0003800000 */
[----:B------:R-:W-:Y:S01]  /*1da20*/  S2UR UR12, SR_CTAID.Z ;  /* 0x00000000000c79c3 */ /* 0x000fe20000002700 */
[----:B------:R-:W-:Y:S01]  /*1da30*/  R2UR UR6, R47 ;  /* 0x000000002f0672ca */ /* 0x000fe200000e0000 */
[----:B------:R-:W-:Y:S01]  /*1da40*/  ULDC.64 UR4, c[0x0][0x198] ;  /* 0x0000660000047ab9 */ /* 0x000fe20000000a00 */
[----:B------:R-:W-:Y:S01]  /*1da50*/  R2UR UR8, R37 ;  /* 0x00000000250872ca */ /* 0x000fe200000e0000 */
[----:B------:R-:W-:Y:S01]  /*1da60*/  UIADD3 UR4, UP0, UR4, 0x670, URZ ;  /* 0x0000067004047890 */ /* 0x000fe2000ff1e03f */
[----:B------:R-:W-:-:S03]  /*1da70*/  UMOV UR9, 0x60 ;  /* 0x0000006000097882 */ /* 0x000fc60000000000 */
[----:B------:R-:W3:Y:S01]  /*1da80*/  S2UR UR11, SR_CTAID.Y ;  /* 0x00000000000b79c3 */ /* 0x000ee20000002600 */
[----:B------:R-:W-:-:S05]  /*1da90*/  UIADD3.X UR5, URZ, UR5, URZ, UP0, !UPT ;  /* 0x000000053f057290 */ /* 0x000fca00087fe43f */
[----:B------:R-:W-:Y:S02]  /*1daa0*/  USHF.L.U32 UR10, UR6, 0x6, URZ ;  /* 0x00000006060a7899 */ /* 0x000fe4000800063f */
[----:B------:R-:W-:-:S09]  /*1dab0*/  UIADD3 UR8, UR8, -0x1200, URZ ;  /* 0xffffee0008087890 */ /* 0x000fd2000fffe03f */
[----:B---3--:R3:W-:Y:S01]  /*1dac0*/  UTMASTG.4D [UR8], [UR4] ;  /* 0x00000008040073b5 */ /* 0x0087e20008018000 */
[----:B------:R0:W-:Y:S01]  /*1dad0*/  UTMACMDFLUSH ;  /* 0x00000000000079b7 */ /* 0x0001e20000000000 */
[----:B---3--:R-:W-:-:S04]  /*1dae0*/  DEPBAR.LE SB0, 0x1 ;  /* 0x000080400000791a */ /* 0x008fc80000000000 */
.L_x_72:
[----:B------:R-:W-:Y:S05]  /*1daf0*/  BSYNC B0 ;  /* 0x0000000000007941 */ /* 0x000fea0003800000 */
.L_x_71:
        /* <DEDUP_REMOVED lines=17> */
[----:B----4-:R-:W4:Y:S02]  /*1dc10*/  FENCE.VIEW.ASYNC.S ;  /* 0x00000000000073c6 */ /* 0x010f240000000000 */
[----:B----4-:R-:W-:Y:S06]  /*1dc20*/  BAR.SYNC.DEFER_BLOCKING 0x1, 0x80 ;  /* 0x0042000000007b1d */ /* 0x010fec0000010000 */
[----:B------:R-:W-:Y:S05]  /*1dc30*/  @P1 BRA `(.L_x_74) ;  /* 0x0000000000341947 */ /* 0x000fea0003800000 */
[----:B------:R-:W-:Y:S01]  /*1dc40*/  S2UR UR12, SR_CTAID.Z ;  /* 0x00000000000c79c3 */ /* 0x000fe20000002700 */
[----:B------:R-:W-:Y:S01]  /*1dc50*/  R2UR UR6, R47 ;  /* 0x000000002f0672ca */ /* 0x000fe200000e0000 */
[----:B------:R-:W-:Y:S01]  /*1dc60*/  ULDC.64 UR4, c[0x0][0x198] ;  /* 0x0000660000047ab9 */ /* 0x000fe20000000a00 */
[----:B------:R-:W-:Y:S01]  /*1dc70*/  R2UR UR8, R37 ;  /* 0x00000000250872ca */ /* 0x000fe200000e0000 */
[----:B------:R-:W-:Y:S01]  /*1dc80*/  UIADD3 UR4, UP0, UR4, 0x670, URZ ;  /* 0x0000067004047890 */ /* 0x000fe2000ff1e03f */
[----:B------:R-:W-:-:S03]  /*1dc90*/  UMOV UR9, 0x80 ;  /* 0x0000008000097882 */ /* 0x000fc60000000000 */
[----:B------:R-:W4:Y:S01]  /*1dca0*/  S2UR UR11, SR_CTAID.Y ;  /* 0x00000000000b79c3 */ /* 0x000f220000002600 */
[----:B------:R-:W-:-:S05]  /*1dcb0*/  UIADD3.X UR5, URZ, UR5, URZ, UP0, !UPT ;  /* 0x000000053f057290 */ /* 0x000fca00087fe43f */
[----:B------:R-:W-:Y:S02]  /*1dcc0*/  USHF.L.U32 UR10, UR6, 0x6, URZ ;  /* 0x00000006060a7899 */ /* 0x000fe4000800063f */
[----:B------:R-:W-:-:S09]  /*1dcd0*/  UIADD3 UR8, UR8, -0x2200, URZ ;  /* 0xffffde0008087890 */ /* 0x000fd2000fffe03f */
[----:B----4-:R4:W-:Y:S01]  /*1dce0*/  UTMASTG.4D [UR8], [UR4] ;  /* 0x00000008040073b5 */ /* 0x0109e20008018000 */
[----:B------:R0:W-:Y:S01]  /*1dcf0*/  UTMACMDFLUSH ;  /* 0x00000000000079b7 */ /* 0x0001e20000000000 */
[----:B----4-:R-:W-:-:S04]  /*1dd00*/  DEPBAR.LE SB0, 0x1 ;  /* 0x000080400000791a */ /* 0x010fc80000000000 */
.L_x_74:
[----:B------:R-:W-:Y:S05]  /*1dd10*/  BSYNC B0 ;  /* 0x0000000000007941 */ /* 0x000fea0003800000 */
.L_x_73:
        /* <DEDUP_REMOVED lines=17> */
[----:B-----5:R-:W5:Y:S02]  /*1de30*/  FENCE.VIEW.ASYNC.S ;  /* 0x00000000000073c6 */ /* 0x020f640000000000 */
[----:B-----5:R-:W-:Y:S06]  /*1de40*/  BAR.SYNC.DEFER_BLOCKING 0x1, 0x80 ;  /* 0x0042000000007b1d */ /* 0x020fec0000010000 */
[----:B------:R-:W-:Y:S05]  /*1de50*/  @P1 BRA `(.L_x_76) ;  /* 0x0000000000341947 */ /* 0x000fea0003800000 */
[----:B------:R-:W-:Y:S01]  /*1de60*/  S2UR UR12, SR_CTAID.Z ;  /* 0x00000000000c79c3 */ /* 0x000fe20000002700 */
[----:B------:R-:W-:Y:S01]  /*1de70*/  R2UR UR6, R47 ;  /* 0x000000002f0672ca */ /* 0x000fe200000e0000 */
[----:B------:R-:W-:Y:S01]  /*1de80*/  ULDC.64 UR4, c[0x0][0x198] ;  /* 0x0000660000047ab9 */ /* 0x000fe20000000a00 */
[----:B------:R-:W-:Y:S01]  /*1de90*/  R2UR UR8, R37 ;  /* 0x00000000250872ca */ /* 0x000fe200000e0000 */
[----:B------:R-:W-:Y:S01]  /*1dea0*/  UIADD3 UR4, UP0, UR4, 0x670, URZ ;  /* 0x0000067004047890 */ /* 0x000fe2000ff1e03f */
[----:B------:R-:W-:-:S03]  /*1deb0*/  UMOV UR9, 0xa0 ;  /* 0x000000a000097882 */ /* 0x000fc60000000000 */
[----:B------:R-:W5:Y:S01]  /*1dec0*/  S2UR UR11, SR_CTAID.Y ;  /* 0x00000000000b79c3 */ /* 0x000f620000002600 */
[----:B------:R-:W-:-:S05]  /*1ded0*/  UIADD3.X UR5, URZ, UR5, URZ, UP0, !UPT ;  /* 0x000000053f057290 */ /* 0x000fca00087fe43f */
[----:B------:R-:W-:Y:S02]  /*1dee0*/  USHF.L.U32 UR10, UR6, 0x6, URZ ;  /* 0x00000006060a7899 */ /* 0x000fe4000800063f */
[----:B------:R-:W-:-:S09]  /*1def0*/  UIADD3 UR8, UR8, -0x1200, URZ ;  /* 0xffffee0008087890 */ /* 0x000fd2000fffe03f */
[----:B-----5:R1:W-:Y:S01]  /*1df00*/  UTMASTG.4D [UR8], [UR4] ;  /* 0x00000008040073b5 */ /* 0x0203e20008018000 */
[----:B------:R0:W-:Y:S01]  /*1df10*/  UTMACMDFLUSH ;  /* 0x00000000000079b7 */ /* 0x0001e20000000000 */
[----:B-1----:R-:W-:-:S04]  /*1df20*/  DEPBAR.LE SB0, 0x1 ;  /* 0x000080400000791a */ /* 0x002fc80000000000 */
.L_x_76:
[----:B------:R-:W-:Y:S05]  /*1df30*/  BSYNC B0 ;  /* 0x0000000000007941 */ /* 0x000fea0003800000 */
.L_x_75:
[----:B------:R-:W-:Y:S06]  /*1df40*/  BAR.SYNC.DEFER_BLOCKING 0x1, 0x80 ;  /* 0x0042000000007b1d */ /* 0x000fec0000010000 */
[----:B------:R-:W-:Y:S01]  /*1df50*/  BSSY B0, `(.L_x_77) ;  /* 0x0000017000007945 */ /* 0x000fe20003800000 */
[----:B------:R1:W-:Y:S04]  /*1df60*/  STSM.16.M88.4 [R3], R152 ;  /* 0x0000009803007844 */ /* 0x0003e80000000200 */
        /* <DEDUP_REMOVED lines=19> */
[----:B-----5:R1:W-:Y:S02]  /*1e0a0*/  UTMASTG.4D [UR8], [UR4] ;  /* 0x00000008040073b5 */ /* 0x0203e40008018000 */
[----:B-1----:R0:W-:Y:S02]  /*1e0b0*/  UTMACMDFLUSH ;  /* 0x00000000000079b7 */ /* 0x0021e40000000000 */
.L_x_78:
[----:B------:R-:W-:Y:S05]  /*1e0c0*/  BSYNC B0 ;  /* 0x0000000000007941 */ /* 0x000fea0003800000 */
.L_x_77:
[----:B------:R-:W-:Y:S01]  /*1e0d0*/  R2UR UR4, R45 ;  /* 0x000000002d0472ca */ /* 0x000fe200000e0000 */
[----:B------:R-:W-:-:S12]  /*1e0e0*/  DEPBAR.LE SB0, 0x0 ;  /* 0x000080000000791a */ /* 0x000fd80000000000 */
[----:B------:R-:W-:-:S04]  /*1e0f0*/  UIADD3 UR4, UR4, -0x1, URZ ;  /* 0xffffffff04047890 */ /* 0x000fc8000fffe03f */
[----:B------:R-:W-:-:S04]  /*1e100*/  USHF.L.U32 UR4, UR4, 0x3, URZ ;  /* 0x0000000304047899 */ /* 0x000fc8000800063f */
[----:B------:R-:W-:-:S04]  /*1e110*/  ULOP3.LUT UR4, UR4, 0x8, URZ, 0xe2, !UPT ;  /* 0x0000000804047892 */ /* 0x000fc8000f8ee23f */
[----:B------:R-:W-:-:S06]  /*1e120*/  ULOP3.LUT UR4, UR4, 0x18, URZ, 0x3c, !UPT ;  /* 0x0000001804047892 */ /* 0x000fcc000f8e3c3f */
[----:B--2-4-:R-:W-:-:S04]  /*1e130*/  IMAD.U32 R0, RZ, RZ, UR4 ;  /* 0x00000004ff007e24 */ /* 0x014fc8000f8e00ff */
[----:B------:R-:W-:Y:S01]  /*1e140*/  SYNCS.ARRIVE.TRANS64.A1T0 RZ, [R0+UR61+0x9a090], RZ ;  /* 0x09a090ff00ff79a7 */ /* 0x000fe2000810003d */
[----:B------:R-:W-:Y:S05]  /*1e150*/  EXIT ;  /* 0x000000000000794d */ /* 0x000fea0003800000 */
.L_x_6:
[----:B------:R-:W-:-:S08]  /*1e160*/  UISETP.NE.AND UP0, UPT, UR5, 0x1, UPT ;  /* 0x000000010500788c */ /* 0x000fd0000bf05270 */
[----:B------:R-:W1:-:S00]  /*1e170*/  USETMAXREG.DEALLOC.CTAPOOL 0x18 ;  /* 0x00000018000079c8 */ /* 0x000e4000080e0500 */
[----:B------:R-:W-:-:S13]  /*1e180*/  PLOP3.LUT P0, PT, PT, PT, UP0, 0x80, 0x0 ;  /* 0x000000000000781c */ /* 0x000fda0003f0f008 */
[----:B------:R-:W-:Y:S05]  /*1e190*/  @P0 EXIT ;  /* 0x000000000000094d */ /* 0x000fea0003800000 */
[----:B------:R-:W2:Y:S01]  /*1e1a0*/  S2UR UR11, SR_CTAID.X ;  /* 0x00000000000b79c3 */ /* 0x000ea20000002500 */
[----:B------:R-:W-:Y:S01]  /*1e1b0*/  ULDC UR4, c[0x0][0x28c] ;  /* 0x0000a30000047ab9 */ /* 0x000fe20000000800 */
[----:B------:R-:W-:Y:S01]  /*1e1c0*/  ELECT P3, URZ, PT ;  /* 0x00000000003f782f */ /* 0x000fe20003860000 */
[----:B------:R-:W-:Y:S01]  /*1e1d0*/  BSSY B0, `(.L_x_79) ;  /* 0x0000050000007945 */ /* 0x000fe20003800000 */
[----:B------:R-:W-:Y:S01]  /*1e1e0*/  UIADD3 UR5, UR4, 0xff, URZ ;  /* 0x000000ff04057890 */ /* 0x000fe2000fffe03f */
[----:B-1----:R-:W-:Y:S02]  /*1e1f0*/  CS2R R2, SRZ ;  /* 0x0000000000027805 */ /* 0x002fe4000001ff00 */
[----:B------:R-:W-:Y:S01]  /*1e200*/  MOV R7, RZ ;  /* 0x000000ff00077202 */ /* 0x000fe20000000f00 */
[----:B------:R-:W-:Y:S01]  /*1e210*/  USHF.R.S32.HI UR6, URZ, 0x1f, UR5 ;  /* 0x0000001f3f067899 */ /* 0x000fe20008011405 */
[----:B------:R-:W1:Y:S03]  /*1e220*/  S2UR UR60, SR_CTAID.Y ;  /* 0x00000000003c79c3 */ /* 0x000e660000002600 */
[----:B------:R-:W-:-:S04]  /*1e230*/  ULEA.HI UR6, UR6, UR5, URZ, 0x8 ;  /* 0x0000000506067291 */ /* 0x000fc8000f8f403f */
[----:B------:R-:W-:Y:S01]  /*1e240*/  USHF.R.S32.HI UR6, URZ, 0x8, UR6 ;  /* 0x000000083f067899 */ /* 0x000fe20008011406 */
[----:B------:R-:W3:Y:S01]  /*1e250*/  S2UR UR61, SR_CTAID.Z ;  /* 0x00000000003d79c3 */ /* 0x000ee20000002700 */
[----:B--2---:R-:W-:-:S04]  /*1e260*/  USHF.L.U32 UR11, UR11, 0x7, URZ ;  /* 0x000000070b0b7899 */ /* 0x004fc8000800063f */
[----:B------:R-:W-:-:S04]  /*1e270*/  UIADD3 UR4, UR11, 0x17f, URZ ;  /* 0x0000017f0b047890 */ /* 0x000fc8000fffe03f */
[----:B------:R-:W-:-:S04]  /*1e280*/  USHF.R.U32.HI UR4, URZ, 0x8, UR4 ;  /* 0x000000083f047899 */ /* 0x000fc80008011604 */
[----:B------:R-:W-:-:S04]  /*1e290*/  UISETP.LT.AND UP0, UPT, UR4, UR6, UPT ;  /* 0x000000060400728c */ /* 0x000fc8000bf01270 */
[----:B------:R-:W-:Y:S01]  /*1e2a0*/  USEL UR4, UR4, UR6, UP0 ;  /* 0x0000000604047287 */ /* 0x000fe20008000000 */
[----:B-1-3--:R-:W-:Y:S11]  /*1e2b0*/  @!P3 BRA `(.L_x_80) ;  /* 0x000000040004b947 */ /* 0x00aff60003800000 */
[----:B------:R-:W1:Y:S01]  /*1e2c0*/  S2R R4, SR_CgaCtaId ;  /* 0x0000000000047919 */ /* 0x000e620000008800 */
[----:B------:R-:W-:Y:S01]  /*1e2d0*/  MOV R3, 0x400 ;  /* 0x0000040000037802 */ /* 0x000fe20000000f00 */
[----:B------:R-:W-:-:S03]  /*1e2e0*/  IMAD.MOV.U32 R5, RZ, RZ, 0x1 ;  /* 0x00000001ff057424 */ /* 0x000fc600078e00ff */
[----:B-1----:R-:W-:Y:S02]  /*1e2f0*/  LEA R4, R4, R3, 0x18 ;  /* 0x0000000304047211 */ /* 0x002fe400078ec0ff */
[----:B------:R-:W-:-:S04]  /*1e300*/  SHF.L.U32 R3, R5, 0x1f, RZ ;  /* 0x0000001f05037819 */ /* 0x000fc800000006ff */
[----:B------:R-:W1:Y:S02]  /*1e310*/  SYNCS.PHASECHK.TRANS64.TRYWAIT P0, [R4+URZ+0x9a060], R3 ;  /* 0x09a06003040075a7 */ /* 0x000e64000800017f */
[----:B-1----:R-:W-:Y:S05]  /*1e320*/  @!P0 BRA `(.L_x_81) ;  /* 0x0000001c00fc8947 */ /* 0x002fea0003800000 */
.L_x_118:
[----:B------:R-:W-:Y:S01]  /*1e330*/  ULOP3.LUT UR5, UR14, 0x2, URZ, 0xfc, !UPT ;  /* 0x000000020e057892 */ /* 0x000fe2000f8efc3f */
[----:B-1----:R-:W-:-:S03]  /*1e340*/  @P2 MOV R3, 0x7000 ;  /* 0x0000700000032802 */ /* 0x002fc60000000f00 */
[----:B------:R-:W-:Y:S01]  /*1e350*/  UPRMT UR5, UR5, 0x9910, URZ ;  /* 0x0000991005057896 */ /* 0x000fe2000800003f */
[----:B------:R1:W-:Y:S03]  /*1e360*/  @P2 SYNCS.ARRIVE.TRANS64 RZ, [R4+URZ+0x9a050], R3 ;  /* 0x09a0500304ff29a7 */ /* 0x0003e6000800003f */
[----:B------:R-:W-:-:S06]  /*1e370*/  UISETP.NE.AND UP0, UPT, UR5, 0x2, UPT ;  /* 0x000000020500788c */ /* 0x000fcc000bf05270 */
[----:B------:R-:W-:-:S13]  /*1e380*/  PLOP3.LUT P0, PT, PT, PT, UP0, 0x80, 0x0 ;  /* 0x000000000000781c */ /* 0x000fda0003f0f008 */
[----:B-1----:R-:W-:Y:S05]  /*1e390*/  @P0 BRA `(.L_x_82) ;  /* 0x0000000000040947 */ /* 0x002fea0003800000 */
[----:B------:R-:W-:Y:S01]  /*1e3a0*/  BPT.TRAP 0x1 ;  /* 0x000000040000795c */ /* 0x000fe20000300000 */
.L_x_82:
[----:B------:R-:W-:-:S04]  /*1e3b0*/  LOP3.LUT P0, RZ, R0, 0x1f, RZ, 0xc0, !PT ;  /* 0x0000001f00ff7812 */ /* 0x000fc8000780c0ff */
[----:B------:R-:W-:-:S13]  /*1e3c0*/  PLOP3.LUT P0, PT, P0, P2, PT, 0x2a, 0x0 ;  /* 0x000000000000781c */ /* 0x000fda0000704572 */
[----:B------:R-:W-:Y:S05]  /*1e3d0*/  @P0 BRA `(.L_x_83) ;  /* 0x0000000000040947 */ /* 0x000fea0003800000 */
[----:B------:R-:W-:Y:S01]  /*1e3e0*/  BPT.TRAP 0x1 ;  /* 0x000000040000795c */ /* 0x000fe20000300000 */
.L_x_83:
[----:B------:R-:W-:Y:S01]  /*1e3f0*/  R2UR UR8, R4 ;  /* 0x00000000040872ca */ /* 0x000fe200000e0000 */
[----:B------:R-:W-:Y:S01]  /*1e400*/  ULDC.64 UR6, c[0x0][0x198] ;  /* 0x0000660000067ab9 */ /* 0x000fe20000000a00 */
[----:B------:R-:W-:Y:S01]  /*1e410*/  UMOV UR22, 0x0 ;  /* 0x0000000000167882 */ /* 0x000fe20000000000 */
[----:B------:R-:W-:Y:S01]  /*1e420*/  UIADD3 UR6, UP0, UR6, 0xf0, URZ ;  /* 0x000000f006067890 */ /* 0x000fe2000ff1e03f */
[----:B------:R-:W-:Y:S01]  /*1e430*/  IMAD.MOV.U32 R7, RZ, RZ, 0x40 ;  /* 0x00000040ff077424 */ /* 0x000fe200078e00ff */
[----:B------:R-:W-:Y:S01]  /*1e440*/  UMOV UR23, 0x10000000 ;  /* 0x1000000000177882 */ /* 0x000fe20000000000 */
[----:B------:R-:W-:Y:S01]  /*1e450*/  UMOV UR10, URZ ;  /* 0x0000003f000a7c82 */ /* 0x000fe20008000000 */
[----:B------:R-:W-:Y:S01]  /*1e460*/  UIADD3.X UR7, URZ, UR7, URZ, UP0, !UPT ;  /* 0x000000073f077290 */ /* 0x000fe200087fe43f */
[----:B------:R-:W-:Y:S01]  /*1e470*/  MOV R3, 0x1 ;  /* 0x0000000100037802 */ /* 0x000fe20000000f00 */
[----:B------:R-:W-:Y:S01]  /*1e480*/  UMOV UR12, UR60 ;  /* 0x0000003c000c7c82 */ /* 0x000fe20008000000 */
[----:B------:R-:W-:Y:S01]  /*1e490*/  UMOV UR13, UR61 ;  /* 0x0000003d000d7c82 */ /* 0x000fe20008000000 */
[----:B------:R-:W-:Y:S01]  /*1e4a0*/  UMOV UR18, 0x20 ;  /* 0x0000002000127882 */ /* 0x000fe20000000000 */
[----:B------:R-:W-:Y:S01]  /*1e4b0*/  UMOV UR19, UR11 ;  /* 0x0000000b00137c82 */ /* 0x000fe20008000000 */
[----:B------:R-:W-:-:S02]  /*1e4c0*/  UIADD3 UR9, UR8, 0x9a050, URZ ;  /* 0x0009a05008097890 */ /* 0x000fc4000fffe03f */
[----:B------:R-:W-:Y:S01]  /*1e4d0*/  UIADD3 UR16, UR8, 0x1000, URZ ;  /* 0x0000100008107890 */ /* 0x000fe2000fffe03f */
[----:B------:R-:W-:Y:S01]  /*1e4e0*/  UMOV UR20, UR60 ;  /* 0x0000003c00147c82 */ /* 0x000fe20008000000 */
[----:B------:R-:W-:Y:S01]  /*1e4f0*/  UMOV UR21, UR61 ;  /* 0x0000003d00157c82 */ /* 0x000fe20008000000 */
[----:B------:R-:W-:Y:S02]  /*1e500*/  UIADD3 UR56, UR8, 0x2000, URZ ;  /* 0x0000200008387890 */ /* 0x000fe4000fffe03f */
[----:B------:R-:W-:Y:S02]  /*1e510*/  UMOV UR17, UR9 ;  /* 0x0000000900117c82 */ /* 0x000fe40008000000 */
[----:B------:R1:W-:Y:S01]  /*1e520*/  UTMALDG.4D [UR8], [UR6], desc[UR22] ;  /* 0x00001608060075b4 */ /* 0x0003e20008019000 */
[----:B------:R-:W-:Y:S02]  /*1e530*/  UIADD3 UR32, UR8, 0x3000, URZ ;  /* 0x0000300008207890 */ /* 0x000fe4000fffe03f */
[----:B------:R-:W-:Y:S01]  /*1e540*/  UIADD3 UR24, UR8, 0x4000, URZ ;  /* 0x0000400008187890 */ /* 0x000fe2000fffe03f */
[----:B------:R-:W-:Y:S01]  /*1e550*/  UMOV UR58, 0x40 ;  /* 0x00000040003a7882 */ /* 0x000fe20000000000 */
[----:B------:R-:W-:Y:S01]  /*1e560*/  UMOV UR59, UR11 ;  /* 0x0000000b003b7c82 */ /* 0x000fe20008000000 */
[----:B------:R-:W-:Y:S01]  /*1e570*/  UMOV UR57, UR9 ;  /* 0x0000000900397c82 */ /* 0x000fe20008000000 */
[----:B------:R2:W-:Y:S01]  /*1e580*/  UTMALDG.4D [UR16], [UR6], desc[UR22] ;  /* 0x00001610060075b4 */ /* 0x0005e20008019000 */
[----:B------:R-:W-:Y:S01]  /*1e590*/  UMOV UR34, 0x60 ;  /* 0x0000006000227882 */ /* 0x000fe20000000000 */
[----:B------:R-:W-:Y:S01]  /*1e5a0*/  UMOV UR35, UR11 ;  /* 0x0000000b00237c82 */ /* 0x000fe20008000000 */
[----:B------:R-:W-:Y:S01]  /*1e5b0*/  UMOV UR36, UR60 ;  /* 0x0000003c00247c82 */ /* 0x000fe20008000000 */
[----:B------:R-:W-:Y:S01]  /*1e5c0*/  UMOV UR37, UR61 ;  /* 0x0000003d00257c82 */ /* 0x000fe20008000000 */
[----:B------:R-:W-:Y:S01]  /*1e5d0*/  UMOV UR33, UR9 ;  /* 0x0000000900217c82 */ /* 0x000fe20008000000 */
[----:B------:R-:W-:Y:S01]  /*1e5e0*/  UMOV UR26, 0x80 ;  /* 0x00000080001a7882 */ /* 0x000fe20000000000 */
[----:B------:R-:W-:Y:S01]  /*1e5f0*/  UMOV UR27, UR11 ;  /* 0x0000000b001b7c82 */ /* 0x000fe20008000000 */
[----:B------:R-:W-:Y:S01]  /*1e600*/  UMOV UR28, UR60 ;  /* 0x0000003c001c7c82 */ /* 0x000fe20008000000 */
[----:B------:R3:W-:Y:S01]  /*1e610*/  UTMALDG.4D [UR56], [UR6], desc[UR22] ;  /* 0x00001638060075b4 */ /* 0x0007e20008019000 */
[----:B------:R-:W-:Y:S01]  /*1e620*/  UMOV UR29, UR61 ;  /* 0x0000003d001d7c82 */ /* 0x000fe20008000000 */
[----:B------:R-:W-:Y:S01]  /*1e630*/  UMOV UR25, UR9 ;  /* 0x0000000900197c82 */ /* 0x000fe20008000000 */
[----:B------:R3:W-:Y:S01]  /*1e640*/  UTMALDG.4D [UR32], [UR6], desc[UR22] ;  /* 0x00001620060075b4 */ /* 0x0007e20008019000 */
[----:B-1----:R-:W-:Y:S01]  /*1e650*/  UMOV UR10, 0xc0 ;  /* 0x000000c0000a7882 */ /* 0x002fe20000000000 */
[----:B------:R3:W-:Y:S01]  /*1e660*/  UTMALDG.4D [UR24], [UR6], desc[UR22] ;  /* 0x00001618060075b4 */ /* 0x0007e20008019000 */
[----:B--2---:R-:W-:-:S02]  /*1e670*/  UIADD3 UR16, UR8, 0x5000, URZ ;  /* 0x0000500008107890 */ /* 0x004fc4000fffe03f */
[----:B------:R-:W-:Y:S01]  /*1e680*/  UIADD3 UR8, UR8, 0x6000, URZ ;  /* 0x0000600008087890 */ /* 0x000fe2000fffe03f */
[----:B------:R-:W-:-:S06]  /*1e690*/  UMOV UR18, 0xa0 ;  /* 0x000000a000127882 */ /* 0x000fcc0000000000 */
[----:B------:R3:W-:Y:S02]  /*1e6a0*/  UTMALDG.4D [UR16], [UR6], desc[UR22] ;  /* 0x00001610060075b4 */ /* 0x0007e40008019000 */
[----:B------:R3:W-:Y:S02]  /*1e6b0*/  UTMALDG.4D [UR8], [UR6], desc[UR22] ;  /* 0x00001608060075b4 */ /* 0x0007e40008019000 */
[----:B---3--:R-:W-:Y:S01]  /*1e6c0*/  NOP ;  /* 0x0000000000007918 */ /* 0x008fe20000000000 */
.L_x_80:
[----:B------:R-:W-:Y:S05]  /*1e6d0*/  BSYNC B0 ;  /* 0x0000000000007941 */ /* 0x000fea0003800000 */
.L_x_79:
[----:B------:R-:W-:Y:S01]  /*1e6e0*/  ISETP.LT.AND P4, PT, RZ, UR4, P3 ;  /* 0x00000004ff007c0c */ /* 0x000fe20009f81270 */
[----:B------:R-:W-:-:S12]  /*1e6f0*/  BSSY B0, `(.L_x_84) ;  /* 0x0000048000007945 */ /* 0x000fd80003800000 */
[----:B------:R-:W-:Y:S05]  /*1e700*/  @!P4 BRA `(.L_x_85) ;  /* 0x000000040018c947 */ /* 0x000fea0003800000 */
[----:B------:R-:W1:Y:S01]  /*1e710*/  S2R R5, SR_CgaCtaId ;  /* 0x0000000000057919 */ /* 0x000e620000008800 */
[----:B------:R-:W-:-:S04]  /*1e720*/  MOV R2, 0x400 ;  /* 0x0000040000027802 */ /* 0x000fc80000000f00 */
[----:B-1----:R-:W-:Y:S01]  /*1e730*/  LEA R5, R5, R2, 0x18 ;  /* 0x0000000205057211 */ /* 0x002fe200078ec0ff */
[----:B------:R-:W-:-:S05]  /*1e740*/  IMAD.MOV.U32 R2, RZ, RZ, 0x1 ;  /* 0x00000001ff027424 */ /* 0x000fca00078e00ff */
[----:B------:R-:W-:-:S04]  /*1e750*/  SHF.L.U32 R2, R2, 0x1f, RZ ;  /* 0x0000001f02027819 */ /* 0x000fc800000006ff */
[----:B------:R-:W1:Y:S02]  /*1e760*/  SYNCS.PHASECHK.TRANS64.TRYWAIT P0, [R5+URZ+0x9a028], R2 ;  /* 0x09a02802050075a7 */ /* 0x000e64000800017f */
[----:B-1----:R-:W-:Y:S05]  /*1e770*/  @!P0 BRA `(.L_x_86) ;  /* 0x0000001800fc8947 */ /* 0x002fea0003800000 */
.L_x_119:
        /* <DEDUP_REMOVED lines=8> */
.L_x_87:
[----:B------:R-:W-:-:S04]  /*1e800*/  LOP3.LUT P0, RZ, R0, 0x1f, RZ, 0xc0, !PT ;  /* 0x0000001f00ff7812 */ /* 0x000fc8000780c0ff */
[----:B------:R-:W-:-:S13]  /*1e810*/  PLOP3.LUT P0, PT, P0, P2, PT, 0x2a, 0x0 ;  /* 0x000000000000781c */ /* 0x000fda0000704572 */
[----:B------:R-:W-:Y:S05]  /*1e820*/  @P0 BRA `(.L_x_88) ;  /* 0x0000000000040947 */ /* 0x000fea0003800000 */
[----:B------:R-:W-:Y:S01]  /*1e830*/  BPT.TRAP 0x1 ;  /* 0x000000040000795c */ /* 0x000fe20000300000 */
.L_x_88:
        /* <DEDUP_REMOVED lines=8> */
[----:B------:R-:W-:Y:S01]  /*1e8c0*/  UMOV UR19, URZ ;  /* 0x0000003f00137c82 */ /* 0x000fe20008000000 */
[----:B------:R-:W-:Y:S01]  /*1e8d0*/  UMOV UR20, UR60 ;  /* 0x0000003c00147c82 */ /* 0x000fe20008000000 */
[----:B------:R-:W-:Y:S01]  /*1e8e0*/  UMOV UR21, UR61 ;  /* 0x0000003d00157c82 */ /* 0x000fe20008000000 */
[----:B------:R-:W-:-:S02]  /*1e8f0*/  UMOV UR58, 0x20 ;  /* 0x00000020003a7882 */ /* 0x000fc40000000000 */
[----:B------:R-:W-:Y:S02]  /*1e900*/  UIADD3 UR16, UR5, 0xe000, URZ ;  /* 0x0000e00005107890 */ /* 0x000fe4000fffe03f */
[----:B------:R-:W-:Y:S02]  /*1e910*/  UIADD3 UR17, UR5, 0x9a000, URZ ;  /* 0x0009a00005117890 */ /* 0x000fe4000fffe03f */
[----:B------:R-:W-:Y:S02]  /*1e920*/  UIADD3 UR56, UR5, 0x12000, URZ ;  /* 0x0001200005387890 */ /* 0x000fe4000fffe03f */
[----:B------:R-:W-:Y:S02]  /*1e930*/  UIADD3 UR48, UR5, 0x16000, URZ ;  /* 0x0001600005307890 */ /* 0x000fe4000fffe03f */
[----:B------:R-:W-:Y:S02]  /*1e940*/  UIADD3 UR40, UR5, 0x1a000, URZ ;  /* 0x0001a00005287890 */ /* 0x000fe4000fffe03f */
[----:B------:R-:W-:Y:S01]  /*1e950*/  UIADD3 UR32, UR5, 0x1e000, URZ ;  /* 0x0001e00005207890 */ /* 0x000fe2000fffe03f */
[----:B------:R1:W-:Y:S01]  /*1e960*/  UTMALDG.4D [UR16], [UR6], desc[UR8] ;  /* 0x00000810060075b4 */ /* 0x0003e20008019000 */
[----:B------:R-:W-:Y:S01]  /*1e970*/  UIADD3 UR24, UR5, 0x22000, URZ ;  /* 0x0002200005187890 */ /* 0x000fe2000fffe03f */
[----:B------:R-:W-:Y:S01]  /*1e980*/  UMOV UR59, UR19 ;  /* 0x00000013003b7c82 */ /* 0x000fe20008000000 */
[----:B------:R-:W-:Y:S01]  /*1e990*/  UMOV UR57, UR17 ;  /* 0x0000001100397c82 */ /* 0x000fe20008000000 */
        /* <DEDUP_REMOVED lines=11> */
[----:B------:R-:W-:Y:S01]  /*1ea50*/  UMOV UR34, 0x80 ;  /* 0x0000008000227882 */ /* 0x000fe20000000000 */
[----:B------:R-:W-:Y:S01]  /*1ea60*/  UMOV UR36, UR60 ;  /* 0x0000003c00247c82 */ /* 0x000fe20008000000 */
[----:B------:R-:W-:Y:S01]  /*1ea70*/  UMOV UR37, UR61 ;  /* 0x0000003d00257c82 */ /* 0x000fe20008000000 */
[----:B------:R-:W-:Y:S01]  /*1ea80*/  UMOV UR35, UR19 ;  /* 0x0000001300237c82 */ /* 0x000fe20008000000 */
[----:B------:R-:W-:Y:S01]  /*1ea90*/  UMOV UR33, UR17 ;  /* 0x0000001100217c82 */ /* 0x000fe20008000000 */
[----:B------:R2:W-:Y:S01]  /*1eaa0*/  UTMALDG.4D [UR48], [UR6], desc[UR8] ;  /* 0x00000830060075b4 */ /* 0x0005e20008019000 */
[----:B------:R-:W-:Y:S01]  /*1eab0*/  UMOV UR26, 0xa0 ;  /* 0x000000a0001a7882 */ /* 0x000fe20000000000 */
[----:B------:R-:W-:Y:S01]  /*1eac0*/  UMOV UR28, UR60 ;  /* 0x0000003c001c7c82 */ /* 0x000fe20008000000 */
[----:B------:R-:W-:Y:S01]  /*1ead0*/  UMOV UR29, UR61 ;  /* 0x0000003d001d7c82 */ /* 0x000fe20008000000 */
[----:B------:R-:W-:Y:S01]  /*1eae0*/  UMOV UR27, UR19 ;  /* 0x00000013001b7c82 */ /* 0x000fe20008000000 */
[----:B-1----:R-:W-:Y:S01]  /*1eaf0*/  UIADD3 UR16, UR5, 0x26000, URZ ;  /* 0x0002600005107890 */ /* 0x002fe2000fffe03f */
[----:B------:R-:W-:Y:S01]  /*1eb00*/  UMOV UR25, UR17 ;  /* 0x0000001100197c82 */ /* 0x000fe20008000000 */
[----:B------:R2:W-:Y:S01]  /*1eb10*/  UTMALDG.4D [UR40], [UR6], desc[UR8] ;  /* 0x00000828060075b4 */ /* 0x0005e20008019000 */
[----:B------:R-:W-:Y:S01]  /*1eb20*/  UMOV UR18, 0xc0 ;  /* 0x000000c000127882 */ /* 0x000fe20000000000 */
[----:B------:R2:W-:Y:S01]  /*1eb30*/  UTMALDG.4D [UR32], [UR6], desc[UR8] ;  /* 0x00000820060075b4 */ /* 0x0005e20008019000 */
[----:B------:R2:W-:Y:S04]  /*1eb40*/  UTMALDG.4D [UR24], [UR6], desc[UR8] ;  /* 0x00000818060075b4 */ /* 0x0005e80008019000 */
[----:B------:R2:W-:Y:S02]  /*1eb50*/  UTMALDG.4D [UR16], [UR6], desc[UR8] ;  /* 0x00000810060075b4 */ /* 0x0005e40008019000 */
[----:B--2---:R-:W-:Y:S01]  /*1eb60*/  NOP ;  /* 0x0000000000007918 */ /* 0x004fe20000000000 */
.L_x_85:
[----:B------:R-:W-:Y:S05]  /*1eb70*/  BSYNC B0 ;  /* 0x0000000000007941 */ /* 0x000fea0003800000 */
.L_x_84:
[----:B------:R-:W-:Y:S04]  /*1eb80*/  BSSY B0, `(.L_x_89) ;  /* 0x000004b000007945 */ /* 0x000fe80003800000 */
[----:B------:R-:W-:Y:S05]  /*1eb90*/  @!P3 BRA `(.L_x_90) ;  /* 0x000000040024b947 */ /* 0x000fea0003800000 */
[----:B------:R-:W1:Y:S01]  /*1eba0*/  S2R R5, SR_CgaCtaId ;  /* 0x0000000000057919 */ /* 0x000e620000008800 */
[----:B------:R-:W-:-:S04]  /*1ebb0*/  MOV R4, 0x400 ;  /* 0x0000040000047802 */ /* 0x000fc80000000f00 */
[----:B-1----:R-:W-:Y:S02]  /*1ebc0*/  LEA R6, R5, R4, 0x18 ;  /* 0x0000000405067211 */ /* 0x002fe400078ec0ff */
[----:B------:R-:W-:-:S03]  /*1ebd0*/  MOV R5, 0x1 ;  /* 0x0000000100057802 */ /* 0x000fc60000000f00 */
[----:B------:R-:W-:Y:S01]  /*1ebe0*/  IMAD R4, R3, 0x8, R6 ;  /* 0x0000000803047824 */ /* 0x000fe200078e0206 */
[----:B------:R-:W-:-:S04]  /*1ebf0*/  SHF.L.U32 R5, R5, 0x1f, RZ ;  /* 0x0000001f05057819 */ /* 0x000fc800000006ff */
[----:B------:R-:W1:Y:S02]  /*1ec00*/  SYNCS.PHASECHK.TRANS64.TRYWAIT P0, [R4+URZ+0x9a060], R5 ;  /* 0x09a06005040075a7 */ /* 0x000e64000800017f */
[----:B-1----:R-:W-:Y:S05]  /*1ec10*/  @!P0 BRA `(.L_x_91) ;  /* 0x0000001400e88947 */ /* 0x002fea0003800000 */
.L_x_120:
        /* <DEDUP_REMOVED lines=8> */
.L_x_92:
[----:B------:R-:W-:-:S04]  /*1eca0*/  LOP3.LUT P0, RZ, R0, 0x1f, RZ, 0xc0, !PT ;  /* 0x0000001f00ff7812 */ /* 0x000fc8000780c0ff */
[----:B------:R-:W-:-:S13]  /*1ecb0*/  PLOP3.LUT P0, PT, P0, P2, PT, 0x2a, 0x0 ;  /* 0x000000000000781c */ /* 0x000fda0000704572 */
[----:B------:R-:W-:Y:S05]  /*1ecc0*/  @P0 BRA `(.L_x_93) ;  /* 0x0000000000040947 */ /* 0x000fea0003800000 */
[----:B------:R-:W-:Y:S01]  /*1ecd0*/  BPT.TRAP 0x1 ;  /* 0x000000040000795c */ /* 0x000fe20000300000 */
.L_x_93:
[----:B------:R-:W-:Y:S01]  /*1ece0*/  R2UR UR48, R3 ;  /* 0x00000000033072ca */ /* 0x000fe200000e0000 */
[----:B------:R-:W-:Y:S01]  /*1ecf0*/  ULDC.64 UR8, c[0x0][0x198] ;  /* 0x0000660000087ab9 */ /* 0x000fe20000000a00 */
[----:B------:R-:W-:Y:S01]  /*1ed00*/  R2UR UR5, R6 ;  /* 0x00000000060572ca */ /* 0x000fe200000e0000 */
[----:B------:R-:W-:Y:S01]  /*1ed10*/  UIADD3 UR8, UP0, UR8, 0xf0, URZ ;  /* 0x000000f008087890 */ /* 0x000fe2000ff1e03f */
[----:B------:R-:W-:Y:S01]  /*1ed20*/  R2UR UR51, R7 ;  /* 0x00000000073372ca */ /* 0x000fe200000e0000 */
[----:B------:R-:W-:Y:S01]  /*1ed30*/  UMOV UR6, 0x0 ;  /* 0x0000000000067882 */ /* 0x000fe20000000000 */
[----:B------:R-:W-:Y:S01]  /*1ed40*/  R2UR UR49, R4 ;  /* 0x00000000043172ca */ /* 0x000fe200000e0000 */
[----:B------:R-:W-:Y:S01]  /*1ed50*/  UIADD3.X UR9, URZ, UR9, URZ, UP0, !UPT ;  /* 0x000000093f097290 */ /* 0x000fe200087fe43f */
[----:B------:R-:W-:Y:S01]  /*1ed60*/  UMOV UR7, 0x10000000 ;  /* 0x1000000000077882 */ /* 0x000fe20000000000 */
[----:B------:R-:W-:Y:S01]  /*1ed70*/  UMOV UR50, URZ ;  /* 0x0000003f00327c82 */ /* 0x000fe20008000000 */
[----:B------:R-:W-:Y:S01]  /*1ed80*/  UMOV UR52, UR60 ;  /* 0x0000003c00347c82 */ /* 0x000fe20008000000 */
[----:B------:R-:W-:Y:S01]  /*1ed90*/  UMOV UR53, UR61 ;  /* 0x0000003d00357c82 */ /* 0x000fe20008000000 */
[----:B------:R-:W-:Y:S01]  /*1eda0*/  UMOV UR42, 0x20 ;  /* 0x00000020002a7882 */ /* 0x000fe20000000000 */
[----:B------:R-:W-:-:S02]  /*1edb0*/  UMOV UR44, UR60 ;  /* 0x0000003c002c7c82 */ /* 0x000fc40008000000 */
[----:B------:R-:W-:Y:S02]  /*1edc0*/  UIMAD UR48, UR48, 0x7000, UR5 ;  /* 0x00007000303078a4 */ /* 0x000fe4000f8e0205 */
[----:B------:R-:W-:Y:S02]  /*1edd0*/  UIADD3 UR51, UR11, UR51, URZ ;  /* 0x000000330b337290 */ /* 0x000fe4000fffe03f */
[----:B------:R-:W-:Y:S02]  /*1ede0*/  UIADD3 UR49, UR49, 0x9a050, URZ ;  /* 0x0009a05031317890 */ /* 0x000fe4000fffe03f */
[----:B------:R-:W-:Y:S02]  /*1edf0*/  UIADD3 UR40, UR48, 0x1000, URZ ;  /* 0x0000100030287890 */ /* 0x000fe4000fffe03f */
[----:B------:R-:W-:Y:S01]  /*1ee00*/  UIADD3 UR16, UR48, 0x2000, URZ ;  /* 0x0000200030107890 */ /* 0x000fe2000fffe03f */
[----:B------:R-:W-:Y:S02]  /*1ee10*/  UMOV UR45, UR61 ;  /* 0x0000003d002d7c82 */ /* 0x000fe40008000000 */
[----:B------:R-:W-:Y:S01]  /*1ee20*/  UMOV UR41, UR49 ;  /* 0x0000003100297c82 */ /* 0x000fe20008000000 */
[----:B------:R-:W-:Y:S01]  /*1ee30*/  UMOV UR43, UR51 ;  /* 0x00000033002b7c82 */ /* 0x000fe20008000000 */
[----:B------:R-:W-:Y:S01]  /*1ee40*/  UMOV UR18, 0x40 ;  /* 0x0000004000127882 */ /* 0x000fe20000000000 */
[----:B------:R-:W-:Y:S01]  /*1ee50*/  UMOV UR20, UR60 ;  /* 0x0000003c00147c82 */ /* 0x000fe20008000000 */
[----:B------:R-:W-:Y:S01]  /*1ee60*/  UMOV UR21, UR61 ;  /* 0x0000003d00157c82 */ /* 0x000fe20008000000 */
[----:B------:R-:W-:Y:S01]  /*1ee70*/  UMOV UR17, UR49 ;  /* 0x0000003100117c82 */ /* 0x000fe20008000000 */
[----:B------:R-:W-:Y:S01]  /*1ee80*/  UMOV UR19, UR51 ;  /* 0x0000003300137c82 */ /* 0x000fe20008000000 */
[----:B------:R-:W-:Y:S01]  /*1ee90*/  UTMALDG.4D [UR48], [UR8], desc[UR6] ;  /* 0x00000630080075b4 */ /* 0x000fe20008019000 */
[----:B------:R-:W-:-:S02]  /*1eea0*/  UIADD3 UR32, UR48, 0x3000, URZ ;  /* 0x0000300030207890 */ /* 0x000fc4000fffe03f */
[----:B------:R-:W-:Y:S02]  /*1eeb0*/  UIADD3 UR56, UR48, 0x4000, URZ ;  /* 0x0000400030387890 */ /* 0x000fe4000fffe03f */
[----:B------:R-:W-:Y:S01]  /*1eec0*/  UIADD3 UR24, UR48, 0x5000, URZ ;  /* 0x0000500030187890 */ /* 0x000fe2000fffe03f */
[----:B------:R-:W-:Y:S01]  /*1eed0*/  UMOV UR34, 0x60 ;  /* 0x0000006000227882 */ /* 0x000fe20000000000 */
[----:B------:R-:W-:Y:S01]  /*1eee0*/  UTMALDG.4D [UR40], [UR8], desc[UR6] ;  /* 0x00000628080075b4 */ /* 0x000fe20008019000 */
        /* <DEDUP_REMOVED lines=13> */
[----:B------:R2:W-:Y:S01]  /*1efc0*/  UTMALDG.4D [UR32], [UR8], desc[UR6] ;  /* 0x00000620080075b4 */ /* 0x0005e20008019000 */
[----:B------:R2:W-:Y:S01]  /*1efd0*/  UTMALDG.4D [UR56], [UR8], desc[UR6] ;  /* 0x00000638080075b4 */ /* 0x0005e20008019000 */
[----:B------:R2:W-:Y:S01]  /*1efe0*/  UTMALDG.4D [UR24], [UR8], desc[UR6] ;  /* 0x00000618080075b4 */ /* 0x0005e20008019000 */
[----:B-1----:R-:W-:Y:S01]  /*1eff0*/  UIADD3 UR16, UR48, 0x6000, URZ ;  /* 0x0000600030107890 */ /* 0x002fe2000fffe03f */
[----:B------:R-:W-:-:S08]  /*1f000*/  UMOV UR18, 0xc0 ;  /* 0x000000c000127882 */ /* 0x000fd00000000000 */
[----:B------:R2:W-:Y:S02]  /*1f010*/  UTMALDG.4D [UR16], [UR8], desc[UR6] ;  /* 0x00000610080075b4 */ /* 0x0005e40008019000 */
[----:B--2---:R-:W-:Y:S01]  /*1f020*/  NOP ;  /* 0x0000000000007918 */ /* 0x004fe20000000000 */
.L_x_90:
[----:B------:R-:W-:Y:S05]  /*1f030*/  BSYNC B0 ;  /* 0x0000000000007941 */ /* 0x000fea0003800000 */
.L_x_89:
[----:B------:R-:W-:Y:S01]  /*1f040*/  BSSY B0, `(.L_x_94) ;  /* 0x000004d000007945 */ /* 0x000fe20003800000 */
[----:B------:R-:W-:-:S03]  /*1f050*/  IMAD.MOV.U32 R8, RZ, RZ, RZ ;  /* 0x000000ffff087224 */ /* 0x000fc600078e00ff */
        /* <DEDUP_REMOVED lines=9> */
.L_x_121:
        /* <DEDUP_REMOVED lines=8> */
.L_x_97:
[----:B------:R-:W-:-:S04]  /*1f170*/  LOP3.LUT P0, RZ, R0, 0x1f, RZ, 0xc0, !PT ;  /* 0x0000001f00ff7812 */ /* 0x000fc8000780c0ff */
[----:B------:R-:W-:-:S13]  /*1f180*/  PLOP3.LUT P0, PT, P0, P2, PT, 0x2a, 0x0 ;  /* 0x000000000000781c */ /* 0x000fda0000704572 */
[----:B------:R-:W-:Y:S05]  /*1f190*/  @P0 BRA `(.L_x_98) ;  /* 0x0000000000040947 */ /* 0x000fea0003800000 */
[----:B------:R-:W-:Y:S01]  /*1f1a0*/  BPT.TRAP 0x1 ;  /* 0x000000040000795c */ /* 0x000fe20000300000 */
.L_x_98:
[C---:B------:R-:W-:Y:S01]  /*1f1b0*/  IMAD R5, R2.reuse, 0x1c000, R5 ;  /* 0x0001c00002057824 */ /* 0x040fe200078e0205 */
[----:B------:R-:W-:Y:S01]  /*1f1c0*/  R2UR UR49, R3 ;  /* 0x00000000033172ca */ /* 0x000fe200000e0000 */
[----:B------:R-:W-:Y:S01]  /*1f1d0*/  ULDC.64 UR8, c[0x0][0x198] ;  /* 0x0000660000087ab9 */ /* 0x000fe20000000a00 */
[----:B------:R-:W-:Y:S01]  /*1f1e0*/  UMOV UR51, URZ ;  /* 0x0000003f00337c82 */ /* 0x000fe20008000000 */
[----:B------:R-:W-:Y:S01]  /*1f1f0*/  UIADD3 UR8, UP0, UR8, 0x2f0, URZ ;  /* 0x000002f008087890 */ /* 0x000fe2000ff1e03f */
[----:B------:R-:W-:Y:S01]  /*1f200*/  R2UR UR5, R5 ;  /* 0x00000000050572ca */ /* 0x000fe200000e0000 */
[----:B------:R-:W-:Y:S01]  /*1f210*/  UMOV UR6, 0x0 ;  /* 0x0000000000067882 */ /* 0x000fe20000000000 */
[----:B------:R-:W-:Y:S01]  /*1f220*/  UMOV UR7, 0x10000000 ;  /* 0x1000000000077882 */ /* 0x000fe20000000000 */
[----:B------:R-:W-:Y:S01]  /*1f230*/  UIADD3.X UR9, URZ, UR9, URZ, UP0, !UPT ;  /* 0x000000093f097290 */ /* 0x000fe200087fe43f */
[----:B------:R-:W-:Y:S01]  /*1f240*/  IMAD.MOV.U32 R8, RZ, RZ, 0x1 ;  /* 0x00000001ff087424 */ /* 0x000fe200078e00ff */
[----:B------:R-:W-:Y:S01]  /*1f250*/  UMOV UR50, URZ ;  /* 0x0000003f00327c82 */ /* 0x000fe20008000000 */
[----:B------:R-:W-:Y:S01]  /*1f260*/  UMOV UR52, UR60 ;  /* 0x0000003c00347c82 */ /* 0x000fe20008000000 */
[----:B------:R-:W-:Y:S01]  /*1f270*/  UMOV UR53, UR61 ;  /* 0x0000003d00357c82 */ /* 0x000fe20008000000 */
[----:B------:R-:W-:Y:S01]  /*1f280*/  UMOV UR42, 0x20 ;  /* 0x00000020002a7882 */ /* 0x000fe20000000000 */
[----:B------:R-:W-:Y:S01]  /*1f290*/  UIADD3 UR49, UR49, 0x9a000, URZ ;  /* 0x0009a00031317890 */ /* 0x000fe2000fffe03f */
[----:B------:R-:W-:Y:S01]  /*1f2a0*/  IADD3 R2, R2, 0x1, RZ ;  /* 0x0000000102027810 */ /* 0x000fe20007ffe0ff */
[----:B------:R-:W-:Y:S01]  /*1f2b0*/  UMOV UR44, UR60 ;  /* 0x0000003c002c7c82 */ /* 0x000fe20008000000 */
[----:B------:R-:W-:Y:S01]  /*1f2c0*/  UMOV UR45, UR61 ;  /* 0x0000003d002d7c82 */ /* 0x000fe20008000000 */
[----:B------:R-:W-:-:S02]  /*1f2d0*/  UIADD3 UR48, UR5, 0xe000, URZ ;  /* 0x0000e00005307890 */ /* 0x000fc4000fffe03f */
[----:B------:R-:W-:Y:S02]  /*1f2e0*/  UIADD3 UR40, UR5, 0x12000, URZ ;  /* 0x0001200005287890 */ /* 0x000fe4000fffe03f */
        /* <DEDUP_REMOVED lines=34> */
.L_x_95:
[----:B------:R-:W-:Y:S05]  /*1f510*/  BSYNC B0 ;  /* 0x0000000000007941 */ /* 0x000fea0003800000 */
.L_x_94:
[----:B------:R-:W-:-:S05]  /*1f520*/  IMAD.U32 R3, RZ, RZ, UR4 ;  /* 0x00000004ff037e24 */ /* 0x000fca000f8e00ff */
[----:B------:R-:W-:-:S13]  /*1f530*/  ISETP.GE.AND P0, PT, R3, 0x2, PT ;  /* 0x000000020300780c */ /* 0x000fda0003f06270 */
[----:B------:R-:W-:Y:S05]  /*1f540*/  @!P0 EXIT ;  /* 0x000000000000894d */ /* 0x000fea0003800000 */
[----:B------:R-:W-:Y:S01]  /*1f550*/  USHF.L.U32 UR5, UR4, 0x1, URZ ;  /* 0x0000000104057899 */ /* 0x000fe2000800063f */
[----:B------:R-:W-:Y:S01]  /*1f560*/  LOP3.LUT P0, RZ, R0, 0x1f, RZ, 0xc0, !PT ;  /* 0x0000001f00ff7812 */ /* 0x000fe2000780c0ff */
[----:B------:R-:W-:Y:S01]  /*1f570*/  BSSY B0, `(.L_x_99) ;  /* 0x00000a3000007945 */ /* 0x000fe20003800000 */
[----:B------:R-:W-:Y:S01]  /*1f580*/  MOV R3, UR14 ;  /* 0x0000000e00037c02 */ /* 0x000fe20008000f00 */
[----:B------:R-:W-:Y:S01]  /*1f590*/  IMAD.MOV.U32 R0, RZ, RZ, 0x1 ;  /* 0x00000001ff007424 */ /* 0x000fe200078e00ff */
[----:B------:R-:W-:Y:S02]  /*1f5a0*/  PLOP3.LUT P0, PT, P0, P2, PT, 0x2a, 0x0 ;  /* 0x000000000000781c */ /* 0x000fe40000704572 */
[----:B------:R-:W-:Y:S02]  /*1f5b0*/  LOP3.LUT R3, R3, 0x2, RZ, 0xfc, !PT ;  /* 0x0000000203037812 */ /* 0x000fe400078efcff */
[----:B------:R-:W-:-:S09]  /*1f5c0*/  MOV R9, UR5 ;  /* 0x0000000500097c02 */ /* 0x000fd20008000f00 */
.L_x_110:
[----:B------:R-:W-:Y:S04]  /*1f5d0*/  BSSY B1, `(.L_x_100) ;  /* 0x000004b000017945 */ /* 0x000fe80003800000 */
[----:B------:R-:W-:Y:S05]  /*1f5e0*/  @!P3 BRA `(.L_x_101) ;  /* 0x000000040024b947 */ /* 0x000fea0003800000 */
[----:B------:R-:W1:Y:S01]  /*1f5f0*/  S2R R5, SR_CgaCtaId ;  /* 0x0000000000057919 */ /* 0x000e620000008800 */
[----:B------:R-:W-:-:S04]  /*1f600*/  MOV R4, 0x400 ;  /* 0x0000040000047802 */ /* 0x000fc80000000f00 */
[----:B-1----:R-:W-:Y:S02]  /*1f610*/  LEA R5, R5, R4, 0x18 ;  /* 0x0000000405057211 */ /* 0x002fe400078ec0ff */
[----:B------:R-:W-:-:S03]  /*1f620*/  SHF.L.U32 R4, R0, 0x1f, RZ ;  /* 0x0000001f00047819 */ /* 0x000fc600000006ff */
[----:B------:R-:W-:-:S04]  /*1f630*/  IMAD R7, R2, 0x8, R5 ;  /* 0x0000000802077824 */ /* 0x000fc800078e0205 */
[----:B------:R-:W1:Y:S02]  /*1f640*/  SYNCS.PHASECHK.TRANS64.TRYWAIT P4, [R7+URZ+0x9a028], R4 ;  /* 0x09a02804070075a7 */ /* 0x000e64000808017f */
[----:B-1----:R-:W-:Y:S05]  /*1f650*/  @!P4 BRA `(.L_x_102) ;  /* 0x0000000c0080c947 */ /* 0x002fea0003800000 */
.L_x_122:
[----:B-1----:R-:W-:-:S04]  /*1f660*/  @P2 MOV R4, 0x1c000 ;  /* 0x0001c00000042802 */ /* 0x002fc80000000f00 */
[----:B------:R1:W-:Y:S02]  /*1f670*/  @P2 SYNCS.ARRIVE.TRANS64 RZ, [R7+URZ+0x9a000], R4 ;  /* 0x09a0000407ff29a7 */ /* 0x0003e4000800003f */
[----:B-1----:R-:W-:-:S04]  /*1f680*/  PRMT R4, R3, 0x9910, RZ ;  /* 0x0000991003047816 */ /* 0x002fc800000000ff */
[----:B------:R-:W-:-:S13]  /*1f690*/  ISETP.NE.AND P4, PT, R4, 0x2, PT ;  /* 0x000000020400780c */ /* 0x000fda0003f85270 */
[----:B------:R-:W-:Y:S05]  /*1f6a0*/  @P4 BRA `(.L_x_103) ;  /* 0x0000000000044947 */ /* 0x000fea0003800000 */
[----:B------:R-:W-:Y:S01]  /*1f6b0*/  BPT.TRAP 0x1 ;  /* 0x000000040000795c */ /* 0x000fe20000300000 */
.L_x_103:
[----:B------:R-:W-:Y:S05]  /*1f6c0*/  @P0 BRA `(.L_x_104) ;  /* 0x0000000000040947 */ /* 0x000fea0003800000 */
[----:B------:R-:W-:Y:S01]  /*1f6d0*/  BPT.TRAP 0x1 ;  /* 0x000000040000795c */ /* 0x000fe20000300000 */
.L_x_104:
[----:B------:R-:W-:Y:S01]  /*1f6e0*/  IMAD R5, R2, 0x1c000, R5 ;  /* 0x0001c00002057824 */ /* 0x000fe200078e0205 */
[----:B------:R-:W-:Y:S01]  /*1f6f0*/  R2UR UR57, R7 ;  /* 0x00000000073972ca */ /* 0x000fe200000e0000 */
[----:B------:R-:W-:Y:S01]  /*1f700*/  ULDC.64 UR8, c[0x0][0x198] ;  /* 0x0000660000087ab9 */ /* 0x000fe20000000a00 */
[----:B------:R-:W-:Y:S01]  /*1f710*/  R2UR UR59, R8 ;  /* 0x00000000083b72ca */ /* 0x000fe200000e0000 */
[----:B------:R-:W-:Y:S01]  /*1f720*/  UIADD3 UR8, UP0, UR8, 0x1f0, URZ ;  /* 0x000001f008087890 */ /* 0x000fe2000ff1e03f */
[----:B------:R-:W-:Y:S01]  /*1f730*/  R2UR UR5, R5 ;  /* 0x00000000050572ca */ /* 0x000fe200000e0000 */
[----:B------:R-:W-:Y:S01]  /*1f740*/  UMOV UR6, 0x0 ;  /* 0x0000000000067882 */ /* 0x000fe20000000000 */
[----:B------:R-:W-:Y:S01]  /*1f750*/  UMOV UR7, 0x10000000 ;  /* 0x1000000000077882 */ /* 0x000fe20000000000 */
[----:B------:R-:W-:Y:S01]  /*1f760*/  UIADD3.X UR9, URZ, UR9, URZ, UP0, !UPT ;  /* 0x000000093f097290 */ /* 0x000fe200087fe43f */
[----:B------:R-:W-:Y:S01]  /*1f770*/  VIADD R2, R2, 0x1 ;  /* 0x0000000102027836 */ /* 0x000fe20000000000 */
[----:B------:R-:W-:Y:S01]  /*1f780*/  UMOV UR58, URZ ;  /* 0x0000003f003a7c82 */ /* 0x000fe20008000000 */
[----:B------:R-:W-:Y:S01]  /*1f790*/  UMOV UR50, 0x20 ;  /* 0x0000002000327882 */ /* 0x000fe20000000000 */
[----:B------:R-:W-:Y:S01]  /*1f7a0*/  UMOV UR52, UR60 ;  /* 0x0000003c00347c82 */ /* 0x000fe20008000000 */
[----:B------:R-:W-:Y:S01]  /*1f7b0*/  UMOV UR53, UR61 ;  /* 0x0000003d00357c82 */ /* 0x000fe20008000000 */
[----:B------:R-:W-:Y:S01]  /*1f7c0*/  UIADD3 UR57, UR57, 0x9a000, URZ ;  /* 0x0009a00039397890 */ /* 0x000fe2000fffe03f */
[----:B------:R-:W-:Y:S01]  /*1f7d0*/  ISETP.NE.AND P4, PT, R2, 0x5, PT ;  /* 0x000000050200780c */ /* 0x000fe20003f85270 */
[----:B------:R-:W-:-:S02]  /*1f7e0*/  USHF.L.U32 UR59, UR59, 0x8, URZ ;  /* 0x000000083b3b7899 */ /* 0x000fc4000800063f */
[----:B------:R-:W-:Y:S01]  /*1f7f0*/  UIADD3 UR56, UR5, 0xe000, URZ ;  /* 0x0000e00005387890 */ /* 0x000fe2000fffe03f */
[----:B------:R-:W-:Y:S01]  /*1f800*/  SEL R5, RZ, 0x1, P4 ;  /* 0x00000001ff057807 */ /* 0x000fe20002000000 */
[----:B------:R-:W-:Y:S01]  /*1f810*/  UIADD3 UR48, UR5, 0x12000, URZ ;  /* 0x0001200005307890 */ /* 0x000fe2000fffe03f */
[----:B------:R-:W-:Y:S01]  /*1f820*/  SEL R2, R2, RZ, P4 ;  /* 0x000000ff02027207 */ /* 0x000fe20002000000 */
[----:B------:R-:W-:Y:S01]  /*1f830*/  UIADD3 UR16, UR5, 0x16000, URZ ;  /* 0x0001600005107890 */ /* 0x000fe2000fffe03f */
[----:B------:R-:W-:Y:S01]  /*1f840*/  LOP3.LUT R0, R0, R5, RZ, 0x3c, !PT ;  /* 0x0000000500007212 */ /* 0x000fe200078e3cff */
        /* <DEDUP_REMOVED lines=35> */
.L_x_101:
[----:B------:R-:W-:Y:S05]  /*1fa80*/  BSYNC B1 ;  /* 0x0000000000017941 */ /* 0x000fea0003800000 */
.L_x_100:
[----:B------:R-:W-:Y:S01]  /*1fa90*/  ISETP.LT.OR P4, PT, R9, 0x4, !P3 ;  /* 0x000000040900780c */ /* 0x000fe20005f81670 */
[----:B------:R-:W-:-:S12]  /*1faa0*/  BSSY B1, `(.L_x_105) ;  /* 0x000004c000017945 */ /* 0x000fd80003800000 */
[----:B------:R-:W-:Y:S05]  /*1fab0*/  @P4 BRA `(.L_x_106) ;  /* 0x0000000400284947 */ /* 0x000fea0003800000 */
[----:B------:R-:W1:Y:S01]  /*1fac0*/  S2R R5, SR_CgaCtaId ;  /* 0x0000000000057919 */ /* 0x000e620000008800 */
[----:B------:R-:W-:Y:S02]  /*1fad0*/  MOV R4, 0x400 ;  /* 0x0000040000047802 */ /* 0x000fe40000000f00 */
[----:B------:R-:W-:Y:S02]  /*1fae0*/  SHF.L.U32 R7, R0, 0x1f, RZ ;  /* 0x0000001f00077819 */ /* 0x000fe400000006ff */
[----:B-1----:R-:W-:-:S04]  /*1faf0*/  LEA R5, R5, R4, 0x18 ;  /* 0x0000000405057211 */ /* 0x002fc800078ec0ff */
[----:B------:R-:W-:-:S04]  /*1fb00*/  LEA R4, R2, R5, 0x3 ;  /* 0x0000000502047211 */ /* 0x000fc800078e18ff */
[----:B------:R-:W1:Y:S02]  /*1fb10*/  SYNCS.PHASECHK.TRANS64.TRYWAIT P4, [R4+URZ+0x9a028], R7 ;  /* 0x09a02807040075a7 */ /* 0x000e64000808017f */
[----:B-1----:R-:W-:Y:S05]  /*1fb20*/  @!P4 BRA `(.L_x_107) ;  /* 0x000000080060c947 */ /* 0x002fea0003800000 */
.L_x_123:
[----:B------:R-:W-:Y:S01]  /*1fb30*/  PRMT R6, R3, 0x9910, RZ ;  /* 0x0000991003067816 */ /* 0x000fe200000000ff */
[----:B-1----:R-:W-:-:S03]  /*1fb40*/  @P1 IMAD.MOV.U32 R7, RZ, RZ, 0x1c000 ;  /* 0x0001c000ff071424 */ /* 0x002fc600078e00ff */
[----:B------:R-:W-:Y:S01]  /*1fb50*/  ISETP.NE.AND P4, PT, R6, 0x2, PT ;  /* 0x000000020600780c */ /* 0x000fe20003f85270 */
[----:B------:R1:W-:-:S12]  /*1fb60*/  @P1 SYNCS.ARRIVE.TRANS64 RZ, [R4+URZ+0x9a000], R7 ;  /* 0x09a0000704ff19a7 */ /* 0x0003d8000800003f */
[----:B-1----:R-:W-:Y:S05]  /*1fb70*/  @P4 BRA `(.L_x_108) ;  /* 0x0000000000044947 */ /* 0x002fea0003800000 */
[----:B------:R-:W-:Y:S01]  /*1fb80*/  BPT.TRAP 0x1 ;  /* 0x000000040000795c */ /* 0x000fe20000300000 */
.L_x_108:
[----:B------:R-:W-:Y:S05]  /*1fb90*/  @P0 BRA `(.L_x_109) ;  /* 0x0000000000040947 */ /* 0x000fea0003800000 */
[----:B------:R-:W-:Y:S01]  /*1fba0*/  BPT.TRAP 0x1 ;  /* 0x000000040000795c */ /* 0x000fe20000300000 */
.L_x_109:
        /* <DEDUP_REMOVED lines=9> */
[----:B------:R-:W-:Y:S01]  /*1fc40*/  IADD3 R2, R2, 0x1, RZ ;  /* 0x0000000102027810 */ /* 0x000fe20007ffe0ff */
[----:B------:R-:W-:Y:S01]  /*1fc50*/  UMOV UR58, URZ ;  /* 0x0000003f003a7c82 */ /* 0x000fe20008000000 */
[----:B------:R-:W-:Y:S01]  /*1fc60*/  UMOV UR50, 0x20 ;  /* 0x0000002000327882 */ /* 0x000fe20000000000 */
[----:B------:R-:W-:Y:S01]  /*1fc70*/  UMOV UR52, UR60 ;  /* 0x0000003c00347c82 */ /* 0x000fe20008000000 */
[----:B------:R-:W-:Y:S01]  /*1fc80*/  UMOV UR53, UR61 ;  /* 0x0000003d00357c82 */ /* 0x000fe20008000000 */
[----:B------:R-:W-:Y:S01]  /*1fc90*/  UIADD3 UR57, UR57, 0x9a000, URZ ;  /* 0x0009a00039397890 */ /* 0x000fe2000fffe03f */
[----:B------:R-:W-:Y:S01]  /*1fca0*/  ISETP.NE.AND P4, PT, R2, 0x5, PT ;  /* 0x000000050200780c */ /* 0x000fe20003f85270 */
[----:B------:R-:W-:Y:S01]  /*1fcb0*/  USHF.L.U32 UR59, UR59, 0x8, URZ ;  /* 0x000000083b3b7899 */ /* 0x000fe2000800063f */
[----:B------:R-:W-:Y:S01]  /*1fcc0*/  VIADD R8, R8, 0x1 ;  /* 0x0000000108087836 */ /* 0x000fe20000000000 */
        /* <DEDUP_REMOVED lines=41> */
.L_x_106:
[----:B------:R-:W-:Y:S05]  /*1ff60*/  BSYNC B1 ;  /* 0x0000000000017941 */ /* 0x000fea0003800000 */
.L_x_105:
[C---:B------:R-:W-:Y:S02]  /*1ff70*/  ISETP.GT.AND P4, PT, R9.reuse, 0x4, PT ;  /* 0x000000040900780c */ /* 0x040fe40003f84270 */
[----:B------:R-:W-:-:S11]  /*1ff80*/  IADD3 R9, R9, -0x2, RZ ;  /* 0xfffffffe09097810 */ /* 0x000fd60007ffe0ff */
[----:B------:R-:W-:Y:S05]  /*1ff90*/  @P4 BRA `(.L_x_110) ;  /* 0xfffffff4008c4947 */ /* 0x000fea000383ffff */
[----:B------:R-:W-:Y:S05]  /*1ffa0*/  BSYNC B0 ;  /* 0x0000000000007941 */ /* 0x000fea0003800000 */
.L_x_99:
[----:B------:R-:W-:Y:S05]  /*1ffb0*/  EXIT ;  /* 0x000000000000794d */ /* 0x000fea0003800000 */
.L_x_15:
[----:B-1----:R-:W-:-:S04]  /*1ffc0*/  IMAD.U32 R4, RZ, RZ, UR6 ;  /* 0x00000006ff047e24 */ /* 0x002fc8000f8e00ff */
[----:B------:R1:W2:Y:S03]  /*1ffd0*/  SYNCS.PHASECHK.TRANS64.TRYWAIT P1, [R4+URZ+0x9a050], R7 ;  /* 0x09a05007040075a7 */ /* 0x0002a6000802017f */
[----:B--2---:R-:W-:Y:S05]  /*1ffe0*/  @!P1 NANOSLEEP.SYNCS 0x989680 ;  /* 0x009896800000995d */ /* 0x004fea0003900000 */
[----:B------:R-:W2:Y:S02]  /*1fff0*/  @!P1 SYNCS.PHASECHK.TRANS64 P1, [R4+URZ+0x9a050], R7 ;  /* 0x09a05007040095a7 */ /* 0x000ea4000802007f */
[----:B--2---:R-:W-:Y:S05]  /*20000*/  @!P1 BRA `(.L_x_15) ;  /* 0xfffffffc00ec9947 */ /* 0x004fea000383ffff */
[----:B------:R-:W-:Y:S05]  /*20010*/  BRA `(.L_x_111) ;  /* 0xfffffe1000187947 */ /* 0x000fea000383ffff */
.L_x_17:
[----:B--2---:R-:W-:-:S04]  /*20020*/  MOV R0, UR61 ;  /* 0x0000003d00007c02 */ /* 0x004fc80008000f00 */
[----:B------:R2:W3:Y:S03]  /*20030*/  SYNCS.PHASECHK.TRANS64.TRYWAIT P1, [R0+URZ+0x9a000], R5 ;  /* 0x09a00005000075a7 */ /* 0x0004e6000802017f */
[----:B---3--:R-:W-:Y:S05]  /*20040*/  @!P1 NANOSLEEP.SYNCS 0x989680 ;  /* 0x009896800000995d */ /* 0x008fea0003900000 */
[----:B------:R-:W3:Y:S02]  /*20050*/  @!P1 SYNCS.PHASECHK.TRANS64 P1, [R0+URZ+0x9a000], R5 ;  /* 0x09a00005000095a7 */ /* 0x000ee4000802007f */
[----:B---3--:R-:W-:Y:S05]  /*20060*/  @!P1 BRA `(.L_x_17) ;  /* 0xfffffffc00ec9947 */ /* 0x008fea000383ffff */
[----:B------:R-:W-:Y:S05]  /*20070*/  BRA `(.L_x_112) ;  /* 0xfffffe1000247947 */ /* 0x000fea000383ffff */
.L_x_18:
[----:B-1----:R-:W-:-:S04]  /*20080*/  IMAD.U32 R7, RZ, RZ, UR5 ;  /* 0x00000005ff077e24 */ /* 0x002fc8000f8e00ff */
[----:B------:R1:W2:Y:S03]  /*20090*/  SYNCS.PHASECHK.TRANS64.TRYWAIT P1, [R7+URZ+-0x8], R0 ;  /* 0xfffff800070075a7 */ /* 0x0002a6000802017f */
[----:B--2---:R-:W-:Y:S05]  /*200a0*/  @!P1 NANOSLEEP.SYNCS 0x989680 ;  /* 0x009896800000995d */ /* 0x004fea0003900000 */
[----:B------:R-:W2:Y:S02]  /*200b0*/  @!P1 SYNCS.PHASECHK.TRANS64 P1, [R7+URZ+-0x8], R0 ;  /* 0xfffff800070095a7 */ /* 0x000ea4000802007f */
[----:B--2---:R-:W-:Y:S05]  /*200c0*/  @!P1 BRA `(.L_x_18) ;  /* 0xfffffffc00ec9947 */ /* 0x004fea000383ffff */
[----:B------:R-:W-:Y:S05]  /*200d0*/  BRA `(.L_x_113) ;  /* 0xfffffe1000287947 */ /* 0x000fea000383ffff */
.L_x_20:
[----:B-1----:R-:W-:-:S04]  /*200e0*/  MOV R10, UR61 ;  /* 0x0000003d000a7c02 */ /* 0x002fc80008000f00 */
[----:B------:R1:W2:Y:S03]  /*200f0*/  SYNCS.PHASECHK.TRANS64.TRYWAIT P1, [R10+URZ+0x9a008], R5 ;  /* 0x09a008050a0075a7 */ /* 0x0002a6000802017f */
[----:B--2---:R-:W-:Y:S05]  /*20100*/  @!P1 NANOSLEEP.SYNCS 0x989680 ;  /* 0x009896800000995d */ /* 0x004fea0003900000 */
[----:B------:R-:W2:Y:S02]  /*20110*/  @!P1 SYNCS.PHASECHK.TRANS64 P1, [R10+URZ+0x9a008], R5 ;  /* 0x09a008050a0095a7 */ /* 0x000ea4000802007f */
[----:B--2---:R-:W-:Y:S05]  /*20120*/  @!P1 BRA `(.L_x_20) ;  /* 0xfffffffc00ec9947 */ /* 0x004fea000383ffff */
[----:B------:R-:W-:Y:S05]  /*20130*/  BRA `(.L_x_114) ;  /* 0xfffffe6c00707947 */ /* 0x000fea000383ffff */
.L_x_25:
[----:B-1----:R-:W-:-:S04]  /*20140*/  IMAD.U32 R7, RZ, RZ, UR5 ;  /* 0x00000005ff077e24 */ /* 0x002fc8000f8e00ff */
[----:B------:R1:W2:Y:S03]  /*20150*/  SYNCS.PHASECHK.TRANS64.TRYWAIT P2, [R7+URZ+0x9a000], R0 ;  /* 0x09a00000070075a7 */ /* 0x0002a6000804017f */
[----:B--2---:R-:W-:Y:S05]  /*20160*/  @!P2 NANOSLEEP.SYNCS 0x989680 ;  /* 0x009896800000a95d */ /* 0x004fea0003900000 */
[----:B------:R-:W2:Y:S02]  /*20170*/  @!P2 SYNCS.PHASECHK.TRANS64 P2, [R7+URZ+0x9a000], R0 ;  /* 0x09a000000700a5a7 */ /* 0x000ea4000804007f */
[----:B--2---:R-:W-:Y:S05]  /*20180*/  @!P2 BRA `(.L_x_25) ;  /* 0xfffffffc00eca947 */ /* 0x004fea000383ffff */
[----:B------:R-:W-:Y:S05]  /*20190*/  BRA `(.L_x_115) ;  /* 0xfffffe9400dc7947 */ /* 0x000fea000383ffff */
.L_x_29:
[----:B-1----:R-:W-:-:S04]  /*201a0*/  MOV R5, UR6 ;  /* 0x0000000600057c02 */ /* 0x002fc80008000f00 */
[----:B------:R1:W2:Y:S03]  /*201b0*/  SYNCS.PHASECHK.TRANS64.TRYWAIT P2, [R5+URZ+0x9a000], R22 ;  /* 0x09a00016050075a7 */ /* 0x0002a6000804017f */
[----:B--2---:R-:W-:Y:S05]  /*201c0*/  @!P2 NANOSLEEP.SYNCS 0x989680 ;  /* 0x009896800000a95d */ /* 0x004fea0003900000 */
[----:B------:R-:W2:Y:S02]  /*201d0*/  @!P2 SYNCS.PHASECHK.TRANS64 P2, [R5+URZ+0x9a000], R22 ;  /* 0x09a000160500a5a7 */ /* 0x000ea4000804007f */
[----:B--2---:R-:W-:Y:S05]  /*201e0*/  @!P2 BRA `(.L_x_29) ;  /* 0xfffffffc00eca947 */ /* 0x004fea000383ffff */
[----:B------:R-:W-:Y:S05]  /*201f0*/  BRA `(.L_x_28) ;  /* 0xfffffee800707947 */ /* 0x000fea000383ffff */
.L_x_37:
[----:B-12---:R-:W-:-:S04]  /*20200*/  IMAD.U32 R7, RZ, RZ, UR5 ;  /* 0x00000005ff077e24 */ /* 0x006fc8000f8e00ff */
[----:B------:R1:W2:Y:S03]  /*20210*/  SYNCS.PHASECHK.TRANS64.TRYWAIT P2, [R7+URZ+0x9a000], R0 ;  /* 0x09a00000070075a7 */ /* 0x0002a6000804017f */
[----:B--2---:R-:W-:Y:S05]  /*20220*/  @!P2 NANOSLEEP.SYNCS 0x989680 ;  /* 0x009896800000a95d */ /* 0x004fea0003900000 */
[----:B------:R-:W2:Y:S02]  /*20230*/  @!P2 SYNCS.PHASECHK.TRANS64 P2, [R7+URZ+0x9a000], R0 ;  /* 0x09a000000700a5a7 */ /* 0x000ea4000804007f */
[----:B--2---:R-:W-:Y:S05]  /*20240*/  @!P2 BRA `(.L_x_37) ;  /* 0xfffffffc00eca947 */ /* 0x004fea000383ffff */
[----:B------:R-:W-:Y:S05]  /*20250*/  BRA `(.L_x_116) ;  /* 0xffffff10006c7947 */ /* 0x000fea000383ffff */
.L_x_41:
[----:B-1----:R-:W-:-:S04]  /*20260*/  MOV R6, UR6 ;  /* 0x0000000600067c02 */ /* 0x002fc80008000f00 */
[----:B------:R1:W2:Y:S03]  /*20270*/  SYNCS.PHASECHK.TRANS64.TRYWAIT P2, [R6+URZ+0x9a000], R7 ;  /* 0x09a00007060075a7 */ /* 0x0002a6000804017f */
[----:B--2---:R-:W-:Y:S05]  /*20280*/  @!P2 NANOSLEEP.SYNCS 0x989680 ;  /* 0x009896800000a95d */ /* 0x004fea0003900000 */
[----:B------:R-:W2:Y:S02]  /*20290*/  @!P2 SYNCS.PHASECHK.TRANS64 P2, [R6+URZ+0x9a000], R7 ;  /* 0x09a000070600a5a7 */ /* 0x000ea4000804007f */
[----:B--2---:R-:W-:Y:S05]  /*202a0*/  @!P2 BRA `(.L_x_41) ;  /* 0xfffffffc00eca947 */ /* 0x004fea000383ffff */
[----:B------:R-:W-:Y:S05]  /*202b0*/  BRA `(.L_x_40) ;  /* 0xffffff8800e07947 */ /* 0x000fea000383ffff */
.L_x_57:
[----:B-1----:R-:W-:-:S04]  /*202c0*/  IMAD.U32 R3, RZ, RZ, UR4 ;  /* 0x00000004ff037e24 */ /* 0x002fc8000f8e00ff */
[----:B------:R1:W2:Y:S03]  /*202d0*/  SYNCS.PHASECHK.TRANS64.TRYWAIT P0, [R3+URZ+0x8], R0 ;  /* 0x00000800030075a7 */ /* 0x0002a6000800017f */
[----:B--2---:R-:W-:Y:S05]  /*202e0*/  @!P0 NANOSLEEP.SYNCS 0x989680 ;  /* 0x009896800000895d */ /* 0x004fea0003900000 */
[----:B------:R-:W2:Y:S02]  /*202f0*/  @!P0 SYNCS.PHASECHK.TRANS64 P0, [R3+URZ+0x8], R0 ;  /* 0x00000800030085a7 */ /* 0x000ea4000800007f */
[----:B--2---:R-:W-:Y:S05]  /*20300*/  @!P0 BRA `(.L_x_57) ;  /* 0xfffffffc00ec8947 */ /* 0x004fea000383ffff */
[----:B------:R-:W-:Y:S05]  /*20310*/  BRA `(.L_x_117) ;  /* 0xffffffbc00f87947 */ /* 0x000fea000383ffff */
.L_x_81:
[----:B-1----:R1:W2:Y:S02]  /*20320*/  SYNCS.PHASECHK.TRANS64.TRYWAIT P0, [R4+URZ+0x9a060], R3 ;  /* 0x09a06003040075a7 */ /* 0x0022a4000800017f */
[----:B--2---:R-:W-:Y:S05]  /*20330*/  @!P0 NANOSLEEP.SYNCS 0x989680 ;  /* 0x009896800000895d */ /* 0x004fea0003900000 */
[----:B------:R-:W2:Y:S02]  /*20340*/  @!P0 SYNCS.PHASECHK.TRANS64 P0, [R4+URZ+0x9a060], R3 ;  /* 0x09a06003040085a7 */ /* 0x000ea4000800007f */
[----:B--2---:R-:W-:Y:S05]  /*20350*/  @!P0 BRA `(.L_x_81) ;  /* 0xfffffffc00f08947 */ /* 0x004fea000383ffff */
[----:B------:R-:W-:Y:S05]  /*20360*/  BRA `(.L_x_118) ;  /* 0xffffffdc00f07947 */ /* 0x000fea000383ffff */
.L_x_86:
[----:B-1----:R1:W2:Y:S02]  /*20370*/  SYNCS.PHASECHK.TRANS64.TRYWAIT P0, [R5+URZ+0x9a028], R2 ;  /* 0x09a02802050075a7 */ /* 0x0022a4000800017f */
[----:B--2---:R-:W-:Y:S05]  /*20380*/  @!P0 NANOSLEEP.SYNCS 0x989680 ;  /* 0x009896800000895d */ /* 0x004fea0003900000 */
[----:B------:R-:W2:Y:S02]  /*20390*/  @!P0 SYNCS.PHASECHK.TRANS64 P0, [R5+URZ+0x9a028], R2 ;  /* 0x09a02802050085a7 */ /* 0x000ea4000800007f */
[----:B--2---:R-:W-:Y:S05]  /*203a0*/  @!P0 BRA `(.L_x_86) ;  /* 0xfffffffc00f08947 */ /* 0x004fea000383ffff */
[----:B------:R-:W-:Y:S05]  /*203b0*/  BRA `(.L_x_119) ;  /* 0xffffffe000f07947 */ /* 0x000fea000383ffff */
.L_x_91:
[----:B-1----:R1:W2:Y:S02]  /*203c0*/  SYNCS.PHASECHK.TRANS64.TRYWAIT P0, [R4+URZ+0x9a060], R5 ;  /* 0x09a06005040075a7 */ /* 0x0022a4000800017f */
[----:B--2---:R-:W-:Y:S05]  /*203d0*/  @!P0 NANOSLEEP.SYNCS 0x989680 ;  /* 0x009896800000895d */ /* 0x004fea0003900000 */
[----:B------:R-:W2:Y:S02]  /*203e0*/  @!P0 SYNCS.PHASECHK.TRANS64 P0, [R4+URZ+0x9a060], R5 ;  /* 0x09a06005040085a7 */ /* 0x000ea4000800007f */
[----:B--2---:R-:W-:Y:S05]  /*203f0*/  @!P0 BRA `(.L_x_91) ;  /* 0xfffffffc00f08947 */ /* 0x004fea000383ffff */
[----:B------:R-:W-:Y:S05]  /*20400*/  BRA `(.L_x_120) ;  /* 0xffffffe800047947 */ /* 0x000fea000383ffff */
.L_x_96:
[----:B-1----:R1:W2:Y:S02]  /*20410*/  SYNCS.PHASECHK.TRANS64.TRYWAIT P0, [R3+URZ+0x9a028], R4 ;  /* 0x09a02804030075a7 */ /* 0x0022a4000800017f */
[----:B--2---:R-:W-:Y:S05]  /*20420*/  @!P0 NANOSLEEP.SYNCS 0x989680 ;  /* 0x009896800000895d */ /* 0x004fea0003900000 */
[----:B------:R-:W2:Y:S02]  /*20430*/  @!P0 SYNCS.PHASECHK.TRANS64 P0, [R3+URZ+0x9a028], R4 ;  /* 0x09a02804030085a7 */ /* 0x000ea4000800007f */
[----:B--2---:R-:W-:Y:S05]  /*20440*/  @!P0 BRA `(.L_x_96) ;  /* 0xfffffffc00f08947 */ /* 0x004fea000383ffff */
[----:B------:R-:W-:Y:S05]  /*20450*/  BRA `(.L_x_121) ;  /* 0xffffffec00247947 */ /* 0x000fea000383ffff */
.L_x_102:
[----:B-1----:R1:W2:Y:S02]  /*20460*/  SYNCS.PHASECHK.TRANS64.TRYWAIT P4, [R7+URZ+0x9a028], R4 ;  /* 0x09a02804070075a7 */ /* 0x0022a4000808017f */
[----:B--2---:R-:W-:Y:S05]  /*20470*/  @!P4 NANOSLEEP.SYNCS 0x989680 ;  /* 0x009896800000c95d */ /* 0x004fea0003900000 */
[----:B------:R-:W2:Y:S02]  /*20480*/  @!P4 SYNCS.PHASECHK.TRANS64 P4, [R7+URZ+0x9a028], R4 ;  /* 0x09a028040700c5a7 */ /* 0x000ea4000808007f */
[----:B--2---:R-:W-:Y:S05]  /*20490*/  @!P4 BRA `(.L_x_102) ;  /* 0xfffffffc00f0c947 */ /* 0x004fea000383ffff */
[----:B------:R-:W-:Y:S05]  /*204a0*/  BRA `(.L_x_122) ;  /* 0xfffffff0006c7947 */ /* 0x000fea000383ffff */
.L_x_107:
[----:B-1----:R1:W2:Y:S02]  /*204b0*/  SYNCS.PHASECHK.TRANS64.TRYWAIT P4, [R4+URZ+0x9a028], R7 ;  /* 0x09a02807040075a7 */ /* 0x0022a4000808017f */
[----:B--2---:R-:W-:Y:S05]  /*204c0*/  @!P4 NANOSLEEP.SYNCS 0x989680 ;  /* 0x009896800000c95d */ /* 0x004fea0003900000 */
[----:B------:R-:W2:Y:S02]  /*204d0*/  @!P4 SYNCS.PHASECHK.TRANS64 P4, [R4+URZ+0x9a028], R7 ;  /* 0x09a028070400c5a7 */ /* 0x000ea4000808007f */
[----:B--2---:R-:W-:Y:S05]  /*204e0*/  @!P4 BRA `(.L_x_107) ;  /* 0xfffffffc00f0c947 */ /* 0x004fea000383ffff */
[----:B------:R-:W-:Y:S05]  /*204f0*/  BRA `(.L_x_123) ;  /* 0xfffffff4008c7947 */ /* 0x000fea000383ffff */
        .weak           $__internal_0_$__cuda_sm20_rcp_rn_f32_slowpath
        .type           $__internal_0_$__cuda_sm20_rcp_rn_f32_slowpath,@function
        .size           $__internal_0_$__cuda_sm20_rcp_rn_f32_slowpath,(.L_x_129 - $__internal_0_$__cuda_sm20_rcp_rn_f32_slowpath)
$__internal_0_$__cuda_sm20_rcp_rn_f32_slowpath:
[----:B------:R-:W-:Y:S01]  /*20500*/  SHF.L.U32 R2, R3, 0x1, RZ ;  /* 0x0000000103027819 */ /* 0x000fe200000006ff */
[----:B------:R-:W-:Y:S03]  /*20510*/  BSSY B2, `(.L_x_124) ;  /* 0x0000030000027945 */ /* 0x000fe60003800000 */
[----:B------:R-:W-:-:S04]  /*20520*/  SHF.R.U32.HI R20, RZ, 0x18, R2 ;  /* 0x00000018ff147819 */ /* 0x000fc80000011602 */
[----:B------:R-:W-:-:S13]  /*20530*/  ISETP.NE.U32.AND P0, PT, R20, RZ, PT ;  /* 0x000000ff1400720c */ /* 0x000fda0003f05070 */
[----:B------:R-:W-:Y:S05]  /*20540*/  @P0 BRA `(.L_x_125) ;  /* 0x0000000000280947 */ /* 0x000fea0003800000 */
[----:B------:R-:W-:-:S05]  /*20550*/  IMAD.SHL.U32 R2, R3, 0x2, RZ ;  /* 0x0000000203027824 */ /* 0x000fca00078e00ff */
[----:B------:R-:W-:-:S13]  /*20560*/  ISETP.NE.AND P0, PT, R2, RZ, PT ;  /* 0x000000ff0200720c */ /* 0x000fda0003f05270 */
[----:B------:R-:W-:Y:S01]  /*20570*/  @P0 FFMA R10, R3, 1.84467440737095516160e+19, RZ ;  /* 0x5f800000030a0823 */ /* 0x000fe200000000ff */
[----:B------:R-:W-:Y:S08]  /*20580*/  @!P0 MUFU.RCP R9, R3 ;  /* 0x0000000300098308 */ /* 0x000ff00000001000 */
[----:B------:R-:W1:Y:S02]  /*20590*/  @P0 MUFU.RCP R11, R10 ;  /* 0x0000000a000b0308 */ /* 0x000e640000001000 */
[----:B-1----:R-:W-:-:S04]  /*205a0*/  @P0 FFMA R2, R10, R11, -1 ;  /* 0xbf8000000a020423 */ /* 0x002fc8000000000b */
[----:B------:R-:W-:-:S04]  /*205b0*/  @P0 FADD.FTZ R2, -R2, -RZ ;  /* 0x800000ff02020221 */ /* 0x000fc80000010100 */
[----:B------:R-:W-:-:S04]  /*205c0*/  @P0 FFMA R2, R11, R2, R11 ;  /* 0x000000020b020223 */ /* 0x000fc8000000000b */
[----:B------:R-:W-:Y:S01]  /*205d0*/  @P0 FFMA R9, R2, 1.84467440737095516160e+19, RZ ;  /* 0x5f80000002090823 */ /* 0x000fe200000000ff */
[----:B------:R-:W-:Y:S06]  /*205e0*/  BRA `(.L_x_126) ;  /* 0x0000000000887947 */ /* 0x000fec0003800000 */
.L_x_125:
[----:B------:R-:W-:-:S04]  /*205f0*/  IADD3 R21, R20, -0xfd, RZ ;  /* 0xffffff0314157810 */ /* 0x000fc80007ffe0ff */
[----:B------:R-:W-:-:S13]  /*20600*/  ISETP.GT.U32.AND P0, PT, R21, 0x1, PT ;  /* 0x000000011500780c */ /* 0x000fda0003f04070 */
[----:B------:R-:W-:Y:S05]  /*20610*/  @P0 BRA `(.L_x_127) ;  /* 0x0000000000780947 */ /* 0x000fea0003800000 */
[----:B------:R-:W-:Y:S01]  /*20620*/  LOP3.LUT R2, R3, 0x7fffff, RZ, 0xc0, !PT ;  /* 0x007fffff03027812 */ /* 0x000fe200078ec0ff */
[----:B------:R-:W-:-:S03]  /*20630*/  IMAD.MOV.U32 R12, RZ, RZ, 0x3 ;  /* 0x00000003ff0c7424 */ /* 0x000fc600078e00ff */
[----:B------:R-:W-:Y:S02]  /*20640*/  LOP3.LUT R2, R2, 0x3f800000, RZ, 0xfc, !PT ;  /* 0x3f80000002027812 */ /* 0x000fe400078efcff */
[----:B------:R-:W-:Y:S02]  /*20650*/  SHF.L.U32 R12, R12, R21, RZ ;  /* 0x000000150c0c7219 */ /* 0x000fe400000006ff */
[----:B------:R-:W1:Y:S02]  /*20660*/  MUFU.RCP R9, R2 ;  /* 0x0000000200097308 */ /* 0x000e640000001000 */
[----:B-1----:R-:W-:-:S04]  /*20670*/  FFMA R10, R2, R9, -1 ;  /* 0xbf800000020a7423 */ /* 0x002fc80000000009 */
[----:B------:R-:W-:-:S04]  /*20680*/  FADD.FTZ R10, -R10, -RZ ;  /* 0x800000ff0a0a7221 */ /* 0x000fc80000010100 */
[CCC-:B------:R-:W-:Y:S01]  /*20690*/  FFMA.RM R11, R9.reuse, R10.reuse, R9.reuse ;  /* 0x0000000a090b7223 */ /* 0x1c0fe20000004009 */
[----:B------:R-:W-:-:S04]  /*206a0*/  FFMA.RP R10, R9, R10, R9 ;  /* 0x0000000a090a7223 */ /* 0x000fc80000008009 */
[C---:B------:R-:W-:Y:S02]  /*206b0*/  LOP3.LUT R9, R11.reuse, 0x7fffff, RZ, 0xc0, !PT ;  /* 0x007fffff0b097812 */ /* 0x040fe400078ec0ff */
[----:B------:R-:W-:Y:S02]  /*206c0*/  FSETP.NEU.FTZ.AND P0, PT, R11, R10, PT ;  /* 0x0000000a0b00720b */ /* 0x000fe40003f1d000 */
[----:B------:R-:W-:Y:S02]  /*206d0*/  LOP3.LUT R9, R9, 0x800000, RZ, 0xfc, !PT ;  /* 0x0080000009097812 */ /* 0x000fe400078efcff */
[----:B------:R-:W-:Y:S02]  /*206e0*/  SEL R10, RZ, 0xffffffff, !P0 ;  /* 0xffffffffff0a7807 */ /* 0x000fe40004000000 */
[----:B------:R-:W-:Y:S02]  /*206f0*/  LOP3.LUT R12, R12, R9, RZ, 0xc0, !PT ;  /* 0x000000090c0c7212 */ /* 0x000fe400078ec0ff */
[----:B------:R-:W-:-:S02]  /*20700*/  IADD3 R10, -R10, RZ, RZ ;  /* 0x000000ff0a0a7210 */ /* 0x000fc40007ffe1ff */
[-C--:B------:R-:W-:Y:S02]  /*20710*/  SHF.R.U32.HI R12, RZ, R21.reuse, R12 ;  /* 0x00000015ff0c7219 */ /* 0x080fe4000001160c */
[----:B------:R-:W-:Y:S02]  /*20720*/  LOP3.LUT P1, RZ, R10, R21, R9, 0xf8, !PT ;  /* 0x000000150aff7212 */ /* 0x000fe4000782f809 */
[C---:B------:R-:W-:Y:S02]  /*20730*/  LOP3.LUT P0, RZ, R12.reuse, 0x1, RZ, 0xc0, !PT ;  /* 0x000000010cff7812 */ /* 0x040fe4000780c0ff */
[----:B------:R-:W-:-:S04]  /*20740*/  LOP3.LUT P2, RZ, R12, 0x2, RZ, 0xc0, !PT ;  /* 0x000000020cff7812 */ /* 0x000fc8000784c0ff */
[----:B------:R-:W-:Y:S02]  /*20750*/  PLOP3.LUT P0, PT, P0, P1, P2, 0xe0, 0x0 ;  /* 0x000000000000781c */ /* 0x000fe40000703c20 */
[----:B------:R-:W-:Y:S02]  /*20760*/  LOP3.LUT P1, RZ, R3, 0x7fffff, RZ, 0xc0, !PT ;  /* 0x007fffff03ff7812 */ /* 0x000fe4000782c0ff */
[----:B------:R-:W-:-:S05]  /*20770*/  SEL R2, RZ, 0x1, !P0 ;  /* 0x00000001ff027807 */ /* 0x000fca0004000000 */
[----:B------:R-:W-:-:S05]  /*20780*/  IMAD.MOV R2, RZ, RZ, -R2 ;  /* 0x000000ffff027224 */ /* 0x000fca00078e0a02 */
[----:B------:R-:W-:Y:S02]  /*20790*/  ISETP.GE.AND P0, PT, R2, RZ, PT ;  /* 0x000000ff0200720c */ /* 0x000fe40003f06270 */
[----:B------:R-:W-:-:S04]  /*207a0*/  IADD3 R2, R20, -0xfc, RZ ;  /* 0xffffff0414027810 */ /* 0x000fc80007ffe0ff */
[----:B------:R-:W-:-:S07]  /*207b0*/  SHF.R.U32.HI R2, RZ, R2, R9 ;  /* 0x00000002ff027219 */ /* 0x000fce0000011609 */
[----:B------:R-:W-:-:S05]  /*207c0*/  @!P0 VIADD R2, R2, 0x1 ;  /* 0x0000000102028836 */ /* 0x000fca0000000000 */
[----:B------:R-:W-:-:S04]  /*207d0*/  @!P1 SHF.L.U32 R2, R2, 0x1, RZ ;  /* 0x0000000102029819 */ /* 0x000fc800000006ff */
[----:B------:R-:W-:Y:S01]  /*207e0*/  LOP3.LUT R9, R2, 0x80000000, R3, 0xf8, !PT ;  /* 0x8000000002097812 */ /* 0x000fe200078ef803 */
[----:B------:R-:W-:Y:S06]  /*207f0*/  BRA `(.L_x_126) ;  /* 0x0000000000047947 */ /* 0x000fec0003800000 */
.L_x_127:
[----:B------:R1:W2:Y:S02]  /*20800*/  MUFU.RCP R9, R3 ;  /* 0x0000000300097308 */ /* 0x0002a40000001000 */
.L_x_126:
[----:B------:R-:W-:Y:S05]  /*20810*/  BSYNC B2 ;  /* 0x0000000000027941 */ /* 0x000fea0003800000 */
.L_x_124:
[----:B------:R-:W-:Y:S01]  /*20820*/  IMAD.MOV.U32 R2, RZ, RZ, R13 ;  /* 0x000000ffff027224 */ /* 0x000fe200078e000d */
[----:B-1----:R-:W-:-:S04]  /*20830*/  MOV R3, 0x0 ;  /* 0x0000000000037802 */ /* 0x002fc80000000f00 */
[----:B--2---:R-:W-:Y:S05]  /*20840*/  RET.REL.NODEC R2 `(_ZN7cutlass13device_kernelINS_4fmha6kernel28FmhaKernelTmaWarpSpecializedINS1_10collective30FmhaMainloopTmaWarpSpecializedINS_6half_tEffN4cute5tupleIJNS7_1CILi128EEENS9_ILi256EEENS9_ILi224EEEEEENS8_IJiNS9_ILi1EEENS8_IJiiEEEEEESG_SG_NS4_12CausalFusionEJEEENS4_15FmhaFwdEpilogueIS6_fNS8_IJNS9_ILi64EEESC_SB_EEEEENS2_23IndividualTileSchedulerEJEEEEEvNT_6ParamsE) ;  /* 0xfffffdf402ec7950 */ /* 0x004fea0003c3ffff */
.L_x_128:
[----:B------:R-:W-:-:S00]  /*20850*/  BRA `(.L_x_128) ;  /* 0xfffffffc00fc7947 */ /* 0x000fc0000383ffff */
[----:B------:R-:W-:-:S00]  /*20860*/  NOP ;  /* 0x0000000000007918 */ /* 0x000fc00000000000 */
        /* <DEDUP_REMOVED lines=9> */
.L_x_129:


//--------------------- .nv.global.init           --------------------------
	.section	.nv.global.init,"aw",@progbits
.nv.global.init:
	.type		$str$24,@object
	.size		$str$24,($str$25 - $str$24)
$str$24:
        /*0000*/ 	.byte	0x28, 0x61, 0x64, 0x64, 0x72, 0x65, 0x73, 0x73, 0x20, 0x26, 0x20, 0x6d, 0x61, 0x73, 0x6b, 0x29
        /*0010*/ 	.byte	0x20, 0x3d, 0x3d, 0x20, 0x30, 0x00
	.type		$str$25,@object
	.size		$str$25,(__unnamed_1 - $str$25)
$str$25:
        /*0016*/ 	.byte	0x2f, 0x74, 0x6d, 0x70, 0x2f, 0x63, 0x75, 0x74, 0x6c, 0x61, 0x73, 0x73, 0x5f, 0x73, 0x77, 0x65
        /*0026*/ 	.byte	0x65, 0x70, 0x5f, 0x73, 0x72, 0x63, 0x2f, 0x69, 0x6e, 0x63, 0x6c, 0x75, 0x64, 0x65, 0x2f, 0x63
        /*0036*/ 	.byte	0x75, 0x74, 0x65, 0x2f, 0x70, 0x6f, 0x69, 0x6e, 0x74, 0x65, 0x72, 0x5f, 0x66, 0x6c, 0x61, 0x67
        /*0046*/ 	.byte	0x67, 0x65, 0x64, 0x2e, 0x68, 0x70, 0x70, 0x00
	.type		__unnamed_1,@object
	.size		__unnamed_1,(__unnamed_2 - __unnamed_1)
__unnamed_1:
        /* <DEDUP_REMOVED lines=28> */
        /*020e*/ 	.byte	0x3e, 0x3e, 0x3e, 0x3e, 0x3e, 0x5d, 0x00
	.type		__unnamed_2,@object
	.size		__unnamed_2,(.L_1 - __unnamed_2)
__unnamed_2:
        /* <DEDUP_REMOVED lines=29> */
.L_1:


//--------------------- .nv.shared._ZN7cutlass13device_kernelINS_4fmha6kernel28FmhaKernelTmaWarpSpecializedINS1_10collective30FmhaMainloopTmaWarpSpecializedINS_6half_tEffN4cute5tupleIJNS7_1CILi128EEENS9_ILi256EEENS9_ILi224EEEEEENS8_IJiNS9_ILi1EEENS8_IJiiEEEEEESG_SG_NS4_12CausalFusionEJEEENS4_15FmhaFwdEpilogueIS6_fNS8_IJNS9_ILi64EEESC_SB_EEEEENS2_23IndividualTileSchedulerEJEEEEEvNT_6ParamsE --------------------------
	.section	.nv.shared._ZN7cutlass13device_kernelINS_4fmha6kernel28FmhaKernelTmaWarpSpecializedINS1_10collective30FmhaMainloopTmaWarpSpecializedINS_6half_tEffN4cute5tupleIJNS7_1CILi128EEENS9_ILi256EEENS9_ILi224EEEEEENS8_IJiNS9_ILi1EEENS8_IJiiEEEEEESG_SG_NS4_12CausalFusionEJEEENS4_15FmhaFwdEpilogueIS6_fNS8_IJNS9_ILi64EEESC_SB_EEEEENS2_23IndividualTileSchedulerEJEEEEEvNT_6ParamsE,"aw",@nobits
	.sectionflags	@""
	.align	16
	.zero		1024


//--------------------- .nv.shared.reserved.0     --------------------------
	.section	.nv.shared.reserved.0,"aw",@nobits
	.weak		__nv_reservedSMEM_offset_0_alias
	.size		__nv_reservedSMEM_offset_0_alias, 0, 0
	.other		__nv_reservedSMEM_offset_0_alias,@"STO_CUDA_RESERVED_SHARED STV_DEFAULT"
__nv_reservedSMEM_offset_0_alias:
	.zero		0


//--------------------- .nv.global                --------------------------
	.section	.nv.global,"aw",@nobits
.nv.global:
	.type		_ZN39_INTERNAL_3bebc487_4_k_cu_9e6fc77b_27894cute1_E,@object
	.size		_ZN39_INTERNAL_3bebc487_4_k_cu_9e6fc77b_27894cute1_E,(_ZN39_INTERNAL_3bebc487_4_k_cu_9e6fc77b_27894cuda3std3__45__cpo6cbeginE - _ZN39_INTERNAL_3bebc487_4_k_cu_9e6fc77b_27894cute1_E)
_ZN39_INTERNAL_3bebc487_4_k_cu_9e6fc77b_27894cute1_E:
	.zero		1
	.type		_ZN39_INTERNAL_3bebc487_4_k_cu_9e6fc77b_27894cuda3std3__45__cpo6cbeginE,@object
	.size		_ZN39_INTERNAL_3bebc487_4_k_cu_9e6fc77b_27894cuda3std3__45__cpo6cbeginE,(_ZN39_INTERNAL_3bebc487_4_k_cu_9e6fc77b_27894cuda3std3__48in_placeE - _ZN39_INTERNAL_3bebc487_4_k_cu_9e6fc77b_27894cuda3std3__45__cpo6cbeginE)
_ZN39_INTERNAL_3bebc487_4_k_cu_9e6fc77b_27894cuda3std3__45__cpo6cbeginE:
	.zero		1
	.type		_ZN39_INTERNAL_3bebc487_4_k_cu_9e6fc77b_27894cuda3std3__48in_placeE,@object
	.size		_ZN39_INTERNAL_3bebc487_4_k_cu_9e6fc77b_27894cuda3std3__48in_placeE,(_ZN39_INTERNAL_3bebc487_4_k_cu_9e6fc77b_27894cuda3std6ranges3__45__cpo9iter_moveE - _ZN39_INTERNAL_3bebc487_4_k_cu_9e6fc77b_27894cuda3std3__48in_placeE)
_ZN39_INTERNAL_3bebc487_4_k_cu_9e6fc77b_27894cuda3std3__48in_placeE:
	.zero		1
	.type		_ZN39_INTERNAL_3bebc487_4_k_cu_9e6fc77b_27894cuda3std6ranges3__45__cpo9iter_moveE,@object
	.size		_ZN39_INTERNAL_3bebc487_4_k_cu_9e6fc77b_27894cuda3std6ranges3__45__cpo9iter_moveE,(_ZN39_INTERNAL_3bebc487_4_k_cu_9e6fc77b_27894cuda3std3__45__cpo5beginE - _ZN39_INTERNAL_3bebc487_4_k_cu_9e6fc77b_27894cuda3std6ranges3__45__cpo9iter_moveE)
_ZN39_INTERNAL_3bebc487_4_k_cu_9e6fc77b_27894cuda3std6ranges3__45__cpo9iter_moveE:
	.zero		1
	.type		_ZN39_INTERNAL_3bebc487_4_k_cu_9e6fc77b_27894cuda3std3__45__cpo5beginE,@object
	.size		_ZN39_INTERNAL_3bebc487_4_k_cu_9e6fc77b_27894cuda3std3__45__cpo5beginE,(_ZN39_INTERNAL_3bebc487_4_k_cu_9e6fc77b_27894cuda3std3__441_GLOBAL__N__3bebc487_4_k_cu_9e6fc77b_27896ignoreE - _ZN39_INTERNAL_3bebc487_4_k_cu_9e6fc77b_27894cuda3std3__45__cpo5beginE)
_ZN39_INTERNAL_3bebc487_4_k_cu_9e6fc77b_27894cuda3std3__45__cpo5beginE:
	.zero		1
	.type		_ZN39_INTERNAL_3bebc487_4_k_cu_9e6fc77b_27894cuda3std3__441_GLOBAL__N__3bebc487_4_k_cu_9e6fc77b_27896ignoreE,@object
	.size		_ZN39_INTERNAL_3bebc487_4_k_cu_9e6fc77b_27894cuda3std3__441_GLOBAL__N__3bebc487_4_k_cu_9e6fc77b_27896ignoreE,(_ZN39_INTERNAL_3bebc487_4_k_cu_9e6fc77b_27894cute7productE - _ZN39_INTERNAL_3bebc487_4_k_cu_9e6fc77b_27894cuda3std3__441_GLOBAL__N__3bebc487_4_k_cu_9e6fc77b_27896ignoreE)
_ZN39_INTERNAL_3bebc487_4_k_cu_9e6fc77b_27894cuda3std3__441_GLOBAL__N__3bebc487_4_k_cu_9e6fc77b_27896ignoreE:
	.zero		1
	.type		_ZN39_INTERNAL_3bebc487_4_k_cu_9e6fc77b_27894cute7productE,@object
	.size		_ZN39_INTERNAL_3bebc487_4_k_cu_9e6fc77b_27894cute7productE,(_ZN39_INTERNAL_3bebc487_4_k_cu_9e6fc77b_27894cuda3std3__45__cpo3endE - _ZN39_INTERNAL_3bebc487_4_k_cu_9e6fc77b_27894cute7productE)
_ZN39_INTERNAL_3bebc487_4_k_cu_9e6fc77b_27894cute7productE:
	.zero		1
	.type		_ZN39_INTERNAL_3bebc487_4_k_cu_9e6fc77b_27894cuda3std3__45__cpo3endE,@object
	.size		_ZN39_INTERNAL_3bebc487_4_k_cu_9e6fc77b_27894cuda3std3__45__cpo3endE,(_ZN39_INTERNAL_3bebc487_4_k_cu_9e6fc77b_27894cuda3std3__419piecewise_constructE - _ZN39_INTERNAL_3bebc487_4_k_cu_9e6fc77b_27894cuda3std3__45__cpo3endE)
_ZN39_INTERNAL_3bebc487_4_k_cu_9e6fc77b_27894cuda3std3__45__cpo3endE:
	.zero		1
	.type		_ZN39_INTERNAL_3bebc487_4_k_cu_9e6fc77b_27894cuda3std3__419piecewise_constructE,@object
	.size		_ZN39_INTERNAL_3bebc487_4_k_cu_9e6fc77b_27894cuda3std3__419piecewise_constructE,(_ZN39_INTERNAL_3bebc487_4_k_cu_9e6fc77b_27894cuda3std3__45__cpo4cendE - _ZN39_INTERNAL_3bebc487_4_k_cu_9e6fc77b_27894cuda3std3__419piecewise_constructE)
_ZN39_INTERNAL_3bebc487_4_k_cu_9e6fc77b_27894cuda3std3__419piecewise_constructE:
	.zero		1
	.type		_ZN39_INTERNAL_3bebc487_4_k_cu_9e6fc77b_27894cuda3std3__45__cpo4cendE,@object
	.size		_ZN39_INTERNAL_3bebc487_4_k_cu_9e6fc77b_27894cuda3std3__45__cpo4cendE,(_ZN39_INTERNAL_3bebc487_4_k_cu_9e6fc77b_27894cuda3std6ranges3__45__cpo4swapE - _ZN39_INTERNAL_3bebc487_4_k_cu_9e6fc77b_27894cuda3std3__45__cpo4cendE)
_ZN39_INTERNAL_3bebc487_4_k_cu_9e6fc77b_27894cuda3std3__45__cpo4cendE:
	.zero		1
	.type		_ZN39_INTERNAL_3bebc487_4_k_cu_9e6fc77b_27894cuda3std6ranges3__45__cpo4swapE,@object
	.size		_ZN39_INTERNAL_3bebc487_4_k_cu_9e6fc77b_27894cuda3std6ranges3__45__cpo4swapE,(.L_9 - _ZN39_INTERNAL_3bebc487_4_k_cu_9e6fc77b_27894cuda3std6ranges3__45__cpo4swapE)
_ZN39_INTERNAL_3bebc487_4_k_cu_9e6fc77b_27894cuda3std6ranges3__45__cpo4swapE:
	.zero		1
.L_9:


//--------------------- .nv.constant0._ZN7cutlass13device_kernelINS_4fmha6kernel28FmhaKernelTmaWarpSpecializedINS1_10collective30FmhaMainloopTmaWarpSpecializedINS_6half_tEffN4cute5tupleIJNS7_1CILi128EEENS9_ILi256EEENS9_ILi224EEEEEENS8_IJiNS9_ILi1EEENS8_IJiiEEEEEESG_SG_NS4_12CausalFusionEJEEENS4_15FmhaFwdEpilogueIS6_fNS8_IJNS9_ILi64EEESC_SB_EEEEENS2_23IndividualTileSchedulerEJEEEEEvNT_6ParamsE --------------------------
	.section	.nv.constant0._ZN7cutlass13device_kernelINS_4fmha6kernel28FmhaKernelTmaWarpSpecializedINS1_10collective30FmhaMainloopTmaWarpSpecializedINS_6half_tEffN4cute5tupleIJNS7_1CILi128EEENS9_ILi256EEENS9_ILi224EEEEEENS8_IJiNS9_ILi1EEENS8_IJiiEEEEEESG_SG_NS4_12CausalFusionEJEEENS4_15FmhaFwdEpilogueIS6_fNS8_IJNS9_ILi64EEESC_SB_EEEEENS2_23IndividualTileSchedulerEJEEEEEvNT_6ParamsE,"a",@progbits
	.sectionflags	@""
	.align	4
.nv.constant0._ZN7cutlass13device_kernelINS_4fmha6kernel28FmhaKernelTmaWarpSpecializedINS1_10collective30FmhaMainloopTmaWarpSpecializedINS_6half_tEffN4cute5tupleIJNS7_1CILi128EEENS9_ILi256EEENS9_ILi224EEEEEENS8_IJiNS9_ILi1EEENS8_IJiiEEEEEESG_SG_NS4_12CausalFusionEJEEENS4_15FmhaFwdEpilogueIS6_fNS8_IJNS9_ILi64EEESC_SB_EEEEENS2_23IndividualTileSchedulerEJEEEEEvNT_6ParamsE:
	.zero		2688


//--------------------- SYMBOLS --------------------------

	.type		.nv.reservedSmem.offset0,@object
	.size		.nv.reservedSmem.offset0,0x4
	.type		__assertfail,@function
